def attn_fwd(
    Q,
    K,
    V,
    Out,
    Lse,
    sm_scale,
    stride_qz,
    stride_qh,
    stride_qm,
    stride_qk,
    stride_kz,
    stride_kh,
    stride_kn,
    stride_kk,
    stride_vz,
    stride_vh,
    stride_vn,
    stride_vk,
    stride_oz,
    stride_oh,
    stride_om,
    stride_ok,
    seqlen_q,
    seqlen_k,
    BLOCK_M: tl.constexpr,
    BLOCK_N: tl.constexpr,
    HEAD_DIM: tl.constexpr,
    CAUSAL: tl.constexpr,
):
    start_m = tl.program_id(0)
    off_hz = tl.program_id(1)
    q_off = off_hz * stride_qh
    k_off = off_hz * stride_kh
    v_off = off_hz * stride_vh
    offs_m = start_m * BLOCK_M + tl.arange(0, BLOCK_M)
    offs_d = tl.arange(0, HEAD_DIM)
    offs_n = tl.arange(0, BLOCK_N)
    q_ptrs = Q + q_off + offs_m[:, None] * stride_qm + offs_d[None, :] * stride_qk
    k_ptrs = K + k_off + offs_d[:, None] * stride_kk + offs_n[None, :] * stride_kn
    v_ptrs = V + v_off + offs_n[:, None] * stride_vn + offs_d[None, :] * stride_vk
    m_i = tl.full([BLOCK_M], float("-inf"), dtype=tl.float32)
    l_i = tl.zeros([BLOCK_M], dtype=tl.float32) + 1.0
    acc = tl.zeros([BLOCK_M, HEAD_DIM], dtype=tl.float32)
    q = tl.load(q_ptrs)
    acc, l_i, m_i = _attn_fwd_inner(
        acc,
        l_i,
        m_i,
        q,
        k_ptrs,
        v_ptrs,
        sm_scale,
        stride_kn,
        stride_vn,
        start_m,
        seqlen_k,
        BLOCK_M,
        BLOCK_N,
        HEAD_DIM,
        CAUSAL,
    )
    acc = acc / l_i[:, None]
    lse = m_i + tl.math.log2(l_i) / 1.4426950408889634
    o_ptrs = (
        Out
        + off_hz * stride_oh
        + offs_m[:, None] * stride_om
        + offs_d[None, :] * stride_ok
    )
    tl.store(o_ptrs, acc.to(Out.dtype.element_ty))
    tl.store(Lse + off_hz * seqlen_q + offs_m, lse)

# config = {"BLOCK_M": 128, "BLOCK_N": 128, "HEAD_DIM": 128, "arch": "sm_90", "causal": true, "dtype": "bf16", "num_stages": 4, "num_warps": 4}
# arch = sm_90


// ===== COMPILED SASS (sm_90a) =====

	.target	sm_90a

	.elftype	@"ET_EXEC"


//--------------------- .note.nv.tkinfo           --------------------------
	.section	.note.nv.tkinfo,"",@"SHT_NOTE"
	.sectionflags	@"SHF_NOTE_NV_TKINFO"
	.tkinfo
        /*0018*/ 	.word	0x00000002
        /*0030*/ 	.string	""
        /*0030*/ 	.string	"ptxas"
        /*0030*/ 	.string	"Cuda compilation tools, release 13.0, V13.0.88"
        /*0030*/ 	.string	"Build cuda_13.0.r13.0/compiler.36424714_0"
        /*0030*/ 	.string	"-v  -suppress-debug-info  -lineinfo  -arch sm_90a "



//--------------------- .note.nv.cuinfo           --------------------------
	.section	.note.nv.cuinfo,"",@"SHT_NOTE"
	.sectionflags	@"SHF_NOTE_NV_CUINFO"
        /*0018*/ 	.short	0x0002
        /*001a*/ 	.short	0x005a
        /*001c*/ 	.short	0x0082
	.zero		2


//--------------------- .nv.info                  --------------------------
	.section	.nv.info,"",@"SHT_CUDA_INFO"
	.align	4


	//----- nvinfo : EIATTR_REGCOUNT
	.align		4
        /*0000*/ 	.byte	0x04, 0x2f
        /*0002*/ 	.short	(.L_2 - .L_1)
	.align		4
.L_1:
        /*0004*/ 	.word	index@(attn_fwd)
        /*0008*/ 	.word	0x000000ff


	//----- nvinfo : EIATTR_FRAME_SIZE
	.align		4
.L_2:
        /*000c*/ 	.byte	0x04, 0x11
        /*000e*/ 	.short	(.L_4 - .L_3)
	.align		4
.L_3:
        /*0010*/ 	.word	index@(attn_fwd)
        /*0014*/ 	.word	0x00000ac8


	//----- nvinfo : EIATTR_MIN_STACK_SIZE
	.align		4
.L_4:
        /*0018*/ 	.byte	0x04, 0x12
        /*001a*/ 	.short	(.L_6 - .L_5)
	.align		4
.L_5:
        /*001c*/ 	.word	index@(attn_fwd)
        /*0020*/ 	.word	0x00000ac8
.L_6:


//--------------------- .nv.compat                --------------------------
	.section	.nv.compat,"",@"SHT_CUDA_COMPAT_INFO"
	.align	4
        /*0000*/ 	.byte	0x02, 0x09, 0x01, 0x00, 0x02, 0x02, 0x04, 0x00, 0x02, 0x05, 0x05, 0x00, 0x03, 0x07, 0x01, 0x01
        /*0010*/ 	.byte	0x02, 0x03, 0x00, 0x00, 0x02, 0x06, 0x01, 0x00, 0x04, 0x0b, 0x08, 0x00, 0x00, 0x00, 0x00, 0x00
        /*0020*/ 	.byte	0x00, 0x00, 0x00, 0x00


//--------------------- .nv.info.attn_fwd         --------------------------
	.section	.nv.info.attn_fwd,"",@"SHT_CUDA_INFO"
	.sectionflags	@""
	.align	4


	//----- nvinfo : EIATTR_CUDA_API_VERSION
	.align		4
        /*0000*/ 	.byte	0x04, 0x37
        /*0002*/ 	.short	(.L_8 - .L_7)
.L_7:
        /*0004*/ 	.word	0x00000082


	//----- nvinfo : EIATTR_KPARAM_INFO
	.align		4
.L_8:
        /*0008*/ 	.byte	0x04, 0x17
        /*000a*/ 	.short	(.L_10 - .L_9)
.L_9:
        /*000c*/ 	.word	0x00000000
        /*0010*/ 	.short	0x0019
        /*0012*/ 	.short	0x0080
        /*0014*/ 	.byte	0x00, 0xf4, 0x21, 0x00


	//----- nvinfo : EIATTR_KPARAM_INFO
	.align		4
.L_10:
        /*0018*/ 	.byte	0x04, 0x17
        /*001a*/ 	.short	(.L_12 - .L_11)
.L_11:
        /*001c*/ 	.word	0x00000000
        /*0020*/ 	.short	0x0018
        /*0022*/ 	.short	0x0078
        /*0024*/ 	.byte	0x00, 0xf4, 0x21, 0x00


	//----- nvinfo : EIATTR_KPARAM_INFO
	.align		4
.L_12:
        /*0028*/ 	.byte	0x04, 0x17
        /*002a*/ 	.short	(.L_14 - .L_13)
.L_13:
        /*002c*/ 	.word	0x00000000
        /*0030*/ 	.short	0x0017
        /*0032*/ 	.short	0x0070
        /*0034*/ 	.byte	0x00, 0xf0, 0x11, 0x00


	//----- nvinfo : EIATTR_KPARAM_INFO
	.align		4
.L_14:
        /*0038*/ 	.byte	0x04, 0x17
        /*003a*/ 	.short	(.L_16 - .L_15)
.L_15:
        /*003c*/ 	.word	0x00000000
        /*0040*/ 	.short	0x0016
        /*0042*/ 	.short	0x006c
        /*0044*/ 	.byte	0x00, 0xf0, 0x11, 0x00


	//----- nvinfo : EIATTR_KPARAM_INFO
	.align		4
.L_16:
        /*0048*/ 	.byte	0x04, 0x17
        /*004a*/ 	.short	(.L_18 - .L_17)
.L_17:
        /*004c*/ 	.word	0x00000000
        /*0050*/ 	.short	0x0015
        /*0052*/ 	.short	0x0068
        /*0054*/ 	.byte	0x00, 0xf0, 0x11, 0x00


	//----- nvinfo : EIATTR_KPARAM_INFO
	.align		4
.L_18:
        /*0058*/ 	.byte	0x04, 0x17
        /*005a*/ 	.short	(.L_20 - .L_19)
.L_19:
        /*005c*/ 	.word	0x00000000
        /*0060*/ 	.short	0x0014
        /*0062*/ 	.short	0x0064
        /*0064*/ 	.byte	0x00, 0xf0, 0x11, 0x00


	//----- nvinfo : EIATTR_KPARAM_INFO
	.align		4
.L_20:
        /*0068*/ 	.byte	0x04, 0x17
        /*006a*/ 	.short	(.L_22 - .L_21)
.L_21:
        /*006c*/ 	.word	0x00000000
        /*0070*/ 	.short	0x0013
        /*0072*/ 	.short	0x0060
        /*0074*/ 	.byte	0x00, 0xf0, 0x11, 0x00


	//----- nvinfo : EIATTR_KPARAM_INFO
	.align		4
.L_22:
        /*0078*/ 	.byte	0x04, 0x17
        /*007a*/ 	.short	(.L_24 - .L_23)
.L_23:
        /*007c*/ 	.word	0x00000000
        /*0080*/ 	.short	0x0012
        /*0082*/ 	.short	0x005c
        /*0084*/ 	.byte	0x00, 0xf0, 0x11, 0x00


	//----- nvinfo : EIATTR_KPARAM_INFO
	.align		4
.L_24:
        /*0088*/ 	.byte	0x04, 0x17
        /*008a*/ 	.short	(.L_26 - .L_25)
.L_25:
        /*008c*/ 	.word	0x00000000
        /*0090*/ 	.short	0x0011
        /*0092*/ 	.short	0x0058
        /*0094*/ 	.byte	0x00, 0xf0, 0x11, 0x00


	//----- nvinfo : EIATTR_KPARAM_INFO
	.align		4
.L_26:
        /*0098*/ 	.byte	0x04, 0x17
        /*009a*/ 	.short	(.L_28 - .L_27)
.L_27:
        /*009c*/ 	.word	0x00000000
        /*00a0*/ 	.short	0x0010
        /*00a2*/ 	.short	0x0054
        /*00a4*/ 	.byte	0x00, 0xf0, 0x11, 0x00


	//----- nvinfo : EIATTR_KPARAM_INFO
	.align		4
.L_28:
        /*00a8*/ 	.byte	0x04, 0x17
        /*00aa*/ 	.short	(.L_30 - .L_29)
.L_29:
        /*00ac*/ 	.word	0x00000000
        /*00b0*/ 	.short	0x000f
        /*00b2*/ 	.short	0x0050
        /*00b4*/ 	.byte	0x00, 0xf0, 0x11, 0x00


	//----- nvinfo : EIATTR_KPARAM_INFO
	.align		4
.L_30:
        /*00b8*/ 	.byte	0x04, 0x17
        /*00ba*/ 	.short	(.L_32 - .L_31)
.L_31:
        /*00bc*/ 	.word	0x00000000
        /*00c0*/ 	.short	0x000e
        /*00c2*/ 	.short	0x004c
        /*00c4*/ 	.byte	0x00, 0xf0, 0x11, 0x00


	//----- nvinfo : EIATTR_KPARAM_INFO
	.align		4
.L_32:
        /*00c8*/ 	.byte	0x04, 0x17
        /*00ca*/ 	.short	(.L_34 - .L_33)
.L_33:
        /*00cc*/ 	.word	0x00000000
        /*00d0*/ 	.short	0x000d
        /*00d2*/ 	.short	0x0048
        /*00d4*/ 	.byte	0x00, 0xf0, 0x11, 0x00


	//----- nvinfo : EIATTR_KPARAM_INFO
	.align		4
.L_34:
        /*00d8*/ 	.byte	0x04, 0x17
        /*00da*/ 	.short	(.L_36 - .L_35)
.L_35:
        /*00dc*/ 	.word	0x00000000
        /*00e0*/ 	.short	0x000c
        /*00e2*/ 	.short	0x0044
        /*00e4*/ 	.byte	0x00, 0xf0, 0x11, 0x00


	//----- nvinfo : EIATTR_KPARAM_INFO
	.align		4
.L_36:
        /*00e8*/ 	.byte	0x04, 0x17
        /*00ea*/ 	.short	(.L_38 - .L_37)
.L_37:
        /*00ec*/ 	.word	0x00000000
        /*00f0*/ 	.short	0x000b
        /*00f2*/ 	.short	0x0040
        /*00f4*/ 	.byte	0x00, 0xf0, 0x11, 0x00


	//----- nvinfo : EIATTR_KPARAM_INFO
	.align		4
.L_38:
        /*00f8*/ 	.byte	0x04, 0x17
        /*00fa*/ 	.short	(.L_40 - .L_39)
.L_39:
        /*00fc*/ 	.word	0x00000000
        /*0100*/ 	.short	0x000a
        /*0102*/ 	.short	0x003c
        /*0104*/ 	.byte	0x00, 0xf0, 0x11, 0x00


	//----- nvinfo : EIATTR_KPARAM_INFO
	.align		4
.L_40:
        /*0108*/ 	.byte	0x04, 0x17
        /*010a*/ 	.short	(.L_42 - .L_41)
.L_41:
        /*010c*/ 	.word	0x00000000
        /*0110*/ 	.short	0x0009
        /*0112*/ 	.short	0x0038
        /*0114*/ 	.byte	0x00, 0xf0, 0x11, 0x00


	//----- nvinfo : EIATTR_KPARAM_INFO
	.align		4
.L_42:
        /*0118*/ 	.byte	0x04, 0x17
        /*011a*/ 	.short	(.L_44 - .L_43)
.L_43:
        /*011c*/ 	.word	0x00000000
        /*0120*/ 	.short	0x0008
        /*0122*/ 	.short	0x0034
        /*0124*/ 	.byte	0x00, 0xf0, 0x11, 0x00


	//----- nvinfo : EIATTR_KPARAM_INFO
	.align		4
.L_44:
        /*0128*/ 	.byte	0x04, 0x17
        /*012a*/ 	.short	(.L_46 - .L_45)
.L_45:
        /*012c*/ 	.word	0x00000000
        /*0130*/ 	.short	0x0007
        /*0132*/ 	.short	0x0030
        /*0134*/ 	.byte	0x00, 0xf0, 0x11, 0x00


	//----- nvinfo : EIATTR_KPARAM_INFO
	.align		4
.L_46:
        /*0138*/ 	.byte	0x04, 0x17
        /*013a*/ 	.short	(.L_48 - .L_47)
.L_47:
        /*013c*/ 	.word	0x00000000
        /*0140*/ 	.short	0x0006
        /*0142*/ 	.short	0x002c
        /*0144*/ 	.byte	0x00, 0xf0, 0x11, 0x00


	//----- nvinfo : EIATTR_KPARAM_INFO
	.align		4
.L_48:
        /*0148*/ 	.byte	0x04, 0x17
        /*014a*/ 	.short	(.L_50 - .L_49)
.L_49:
        /*014c*/ 	.word	0x00000000
        /*0150*/ 	.short	0x0005
        /*0152*/ 	.short	0x0028
        /*0154*/ 	.byte	0x00, 0xf0, 0x11, 0x00


	//----- nvinfo : EIATTR_KPARAM_INFO
	.align		4
.L_50:
        /*0158*/ 	.byte	0x04, 0x17
        /*015a*/ 	.short	(.L_52 - .L_51)
.L_51:
        /*015c*/ 	.word	0x00000000
        /*0160*/ 	.short	0x0004
        /*0162*/ 	.short	0x0020
        /*0164*/ 	.byte	0x00, 0xf4, 0x21, 0x00


	//----- nvinfo : EIATTR_KPARAM_INFO
	.align		4
.L_52:
        /*0168*/ 	.byte	0x04, 0x17
        /*016a*/ 	.short	(.L_54 - .L_53)
.L_53:
        /*016c*/ 	.word	0x00000000
        /*0170*/ 	.short	0x0003
        /*0172*/ 	.short	0x0018
        /*0174*/ 	.byte	0x00, 0xf4, 0x21, 0x00


	//----- nvinfo : EIATTR_KPARAM_INFO
	.align		4
.L_54:
        /*0178*/ 	.byte	0x04, 0x17
        /*017a*/ 	.short	(.L_56 - .L_55)
.L_55:
        /*017c*/ 	.word	0x00000000
        /*0180*/ 	.short	0x0002
        /*0182*/ 	.short	0x0010
        /*0184*/ 	.byte	0x00, 0xf4, 0x21, 0x00


	//----- nvinfo : EIATTR_KPARAM_INFO
	.align		4
.L_56:
        /*0188*/ 	.byte	0x04, 0x17
        /*018a*/ 	.short	(.L_58 - .L_57)
.L_57:
        /*018c*/ 	.word	0x00000000
        /*0190*/ 	.short	0x0001
        /*0192*/ 	.short	0x0008
        /*0194*/ 	.byte	0x00, 0xf4, 0x21, 0x00


	//----- nvinfo : EIATTR_KPARAM_INFO
	.align		4
.L_58:
        /*0198*/ 	.byte	0x04, 0x17
        /*019a*/ 	.short	(.L_60 - .L_59)
.L_59:
        /*019c*/ 	.word	0x00000000
        /*01a0*/ 	.short	0x0000
        /*01a2*/ 	.short	0x0000
        /*01a4*/ 	.byte	0x00, 0xf4, 0x21, 0x00


	//----- nvinfo : EIATTR_SPARSE_MMA_MASK
	.align		4
.L_60:
        /*01a8*/ 	.byte	0x03, 0x50
        /*01aa*/ 	.short	0x0000


	//----- nvinfo : EIATTR_MAXREG_COUNT
	.align		4
        /*01ac*/ 	.byte	0x03, 0x1b
        /*01ae*/ 	.short	0x00ff


	//----- nvinfo : EIATTR_NUM_BARRIERS
	.align		4
        /*01b0*/ 	.byte	0x02, 0x4c
        /*01b2*/ 	.byte	0x01
	.zero		1


	//----- nvinfo : EIATTR_ANNOTATIONS
	.align		4
        /*01b4*/ 	.byte	0x04, 0x55
        /*01b6*/ 	.short	(.L_62 - .L_61)


	//   ....[0]....
.L_61:
        /*01b8*/ 	.word	0x00000001
        /*01bc*/ 	.byte	0xe0, 0x2d, 0x00, 0x00, 0x01, 0x00, 0x00, 0x00, 0xf0, 0x2d, 0x00, 0x00, 0x01, 0x00, 0x00, 0x00
        /* <DEDUP_REMOVED lines=615> */
        /*283c*/ 	.byte	0x80, 0x7b, 0x01, 0x00


	//----- nvinfo : EIATTR_MERCURY_ISA_VERSION
	.align		4
.L_62:
        /*2840*/ 	.byte	0x03, 0x5f
        /*2842*/ 	.short	0x0101


	//----- nvinfo : EIATTR_COOP_GROUP_MASK_REGIDS
	.align		4
        /*2844*/ 	.byte	0x04, 0x29
        /*2846*/ 	.short	(.L_64 - .L_63)


	//   ....[0]....
.L_63:
        /*2848*/ 	.word	0xffffffff


	//   ....[1]....
        /*284c*/ 	.word	0xffffffff


	//   ....[2]....
        /*2850*/ 	.word	0xffffffff


	//   ....[3]....
        /*2854*/ 	.word	0xffffffff


	//   ....[4]....
        /*2858*/ 	.word	0xffffffff


	//   ....[5]....
        /*285c*/ 	.word	0xffffffff


	//   ....[6]....
        /*2860*/ 	.word	0xffffffff


	//   ....[7]....
        /*2864*/ 	.word	0xffffffff


	//   ....[8]....
        /*2868*/ 	.word	0xffffffff


	//   ....[9]....
        /*286c*/ 	.word	0xffffffff


	//   ....[10]....
        /*2870*/ 	.word	0xffffffff


	//   ....[11]....
        /*2874*/ 	.word	0xffffffff


	//   ....[12]....
        /*2878*/ 	.word	0xffffffff


	//   ....[13]....
        /*287c*/ 	.word	0xffffffff


	//   ....[14]....
        /*2880*/ 	.word	0xffffffff


	//   ....[15]....
        /*2884*/ 	.word	0xffffffff


	//----- nvinfo : EIATTR_COOP_GROUP_INSTR_OFFSETS
	.align		4
.L_64:
        /*2888*/ 	.byte	0x04, 0x28
        /*288a*/ 	.short	(.L_66 - .L_65)


	//   ....[0]....
.L_65:
        /*288c*/ 	.word	0x000109b0


	//   ....[1]....
        /*2890*/ 	.word	0x000109f0


	//   ....[2]....
        /*2894*/ 	.word	0x000112c0


	//   ....[3]....
        /*2898*/ 	.word	0x00011300


	//   ....[4]....
        /*289c*/ 	.word	0x00011920


	//   ....[5]....
        /*28a0*/ 	.word	0x00011940


	//   ....[6]....
        /*28a4*/ 	.word	0x000120e0


	//   ....[7]....
        /*28a8*/ 	.word	0x00012170


	//   ....[8]....
        /*28ac*/ 	.word	0x00016850


	//   ....[9]....
        /*28b0*/ 	.word	0x00016860


	//   ....[10]....
        /*28b4*/ 	.word	0x00016870


	//   ....[11]....
        /*28b8*/ 	.word	0x00016880


	//   ....[12]....
        /*28bc*/ 	.word	0x00016910


	//   ....[13]....
        /*28c0*/ 	.word	0x00016920


	//   ....[14]....
        /*28c4*/ 	.word	0x00016930


	//   ....[15]....
        /*28c8*/ 	.word	0x00016940


	//----- nvinfo : EIATTR_EXIT_INSTR_OFFSETS
	.align		4
.L_66:
        /*28cc*/ 	.byte	0x04, 0x1c
        /*28ce*/ 	.short	(.L_68 - .L_67)


	//   ....[0]....
.L_67:
        /*28d0*/ 	.word	0x0001cfd0


	//----- nvinfo : EIATTR_REQNTID
	.align		4
.L_68:
        /*28d4*/ 	.byte	0x04, 0x10
        /*28d6*/ 	.short	(.L_70 - .L_69)
.L_69:
        /*28d8*/ 	.word	0x00000080
        /*28dc*/ 	.word	0x00000001
        /*28e0*/ 	.word	0x00000001


	//----- nvinfo : EIATTR_CBANK_PARAM_SIZE
	.align		4
.L_70:
        /*28e4*/ 	.byte	0x03, 0x19
        /*28e6*/ 	.short	0x0088


	//----- nvinfo : EIATTR_PARAM_CBANK
	.align		4
        /*28e8*/ 	.byte	0x04, 0x0a
        /*28ea*/ 	.short	(.L_72 - .L_71)
	.align		4
.L_71:
        /*28ec*/ 	.word	index@(.nv.constant0.attn_fwd)
        /*28f0*/ 	.short	0x0210
        /*28f2*/ 	.short	0x0088


	//----- nvinfo : EIATTR_SW_WAR
	.align		4
.L_72:
        /*28f4*/ 	.byte	0x04, 0x36
        /*28f6*/ 	.short	(.L_74 - .L_73)
.L_73:
        /*28f8*/ 	.word	0x00000008
.L_74:


//--------------------- .nv.callgraph             --------------------------
	.section	.nv.callgraph,"",@"SHT_CUDA_CALLGRAPH"
	.align	4
	.sectionentsize	8
	.align		4
        /*0000*/ 	.word	0x00000000
	.align		4
        /*0004*/ 	.word	0xffffffff
	.align		4
        /*0008*/ 	.word	0x00000000
	.align		4
        /*000c*/ 	.word	0xfffffffe
	.align		4
        /*0010*/ 	.word	0x00000000
	.align		4
        /*0014*/ 	.word	0xfffffffd
	.align		4
        /*0018*/ 	.word	0x00000000
	.align		4
        /*001c*/ 	.word	0xfffffffc


//--------------------- .nv.constant4             --------------------------
	.section	.nv.constant4,"a",@progbits
	.align	8
	.align		8
.nv.constant4:
        /*0000*/ 	.dword	_$_str


//--------------------- .text.attn_fwd            --------------------------
	.section	.text.attn_fwd,"ax",@progbits
	.align	128
        .global         attn_fwd
        .type           attn_fwd,@function
        .size           attn_fwd,(.L_x_3 - attn_fwd)
        .other          attn_fwd,@"STO_CUDA_ENTRY STV_DEFAULT"
attn_fwd:
.text.attn_fwd:
[----:B------:R-:W0:Y:S01]  /*0000*/  LDC R1, c[0x0][0x28] ;  /* 0x00000a00ff017b82 */ /* 0x000e220000000800 */
[----:B------:R-:W1:Y:S07]  /*0010*/  S2R R7, SR_CTAID.X ;  /* 0x0000000000077919 */ /* 0x000e6e0000002500 */
[----:B------:R-:W2:Y:S01]  /*0020*/  S2UR UR6, SR_CTAID.Y ;  /* 0x00000000000679c3 */ /* 0x000ea20000002600 */
[----:B------:R-:W-:Y:S01]  /*0030*/  ULDC.64 UR4, c[0x0][0x240] ;  /* 0x0000900000047ab9 */ /* 0x000fe20000000a00 */
[----:B0-----:R-:W-:Y:S01]  /*0040*/  IADD3 R1, R1, -0xac8, RZ ;  /* 0xfffff53801017810 */ /* 0x001fe20007ffe0ff */
[----:B------:R-:W0:Y:S05]  /*0050*/  S2R R252, SR_TID.X ;  /* 0x0000000000fc7919 */ /* 0x000e2a0000002100 */
[----:B------:R-:W3:Y:S08]  /*0060*/  LDC.64 R4, c[0x0][0x210] ;  /* 0x00008400ff047b82 */ /* 0x000ef00000000a00 */
[----:B------:R-:W4:Y:S01]  /*0070*/  LDC R25, c[0x0][0x248] ;  /* 0x00009200ff197b82 */ /* 0x000f220000000800 */
[----:B--2---:R-:W-:-:S04]  /*0080*/  UIMAD UR4, UR6, UR4, URZ ;  /* 0x00000004060472a4 */ /* 0x004fc8000f8e023f */
[----:B------:R-:W-:Y:S01]  /*0090*/  USHF.L.U32 UR6, UR4, 0x1, URZ ;  /* 0x0000000104067899 */ /* 0x000fe2000800063f */
[----:B-1----:R-:W-:-:S04]  /*00a0*/  SHF.L.U32 R7, R7, 0x7, RZ ;  /* 0x0000000707077819 */ /* 0x002fc800000006ff */
[----:B0-----:R-:W-:-:S05]  /*00b0*/  LOP3.LUT R0, R7, 0x7f, R252, 0xf8, !PT ;  /* 0x0000007f07007812 */ /* 0x001fca00078ef8fc */
[----:B------:R-:W-:Y:S01]  /*00c0*/  IMAD R0, R0, UR5, RZ ;  /* 0x0000000500007c24 */ /* 0x000fe2000f8e02ff */
[----:B------:R-:W-:Y:S01]  /*00d0*/  UIMAD.WIDE UR4, UR4, 0x2, URZ ;  /* 0x00000002040478a5 */ /* 0x000fe2000f8e023f */
[C---:B----4-:R-:W-:Y:S01]  /*00e0*/  SHF.L.U32 R3, R25.reuse, 0x3, RZ ;  /* 0x0000000319037819 */ /* 0x050fe200000006ff */
[----:B------:R-:W-:Y:S02]  /*00f0*/  IMAD.SHL.U32 R9, R25, 0x10, RZ ;  /* 0x0000001019097824 */ /* 0x000fe400078e00ff */
[C---:B------:R-:W-:Y:S02]  /*0100*/  IMAD.SHL.U32 R241, R0.reuse, 0x2, RZ ;  /* 0x0000000200f17824 */ /* 0x040fe400078e00ff */
[----:B------:R-:W-:-:S03]  /*0110*/  IMAD.HI R0, R0, 0x2, RZ ;  /* 0x0000000200007827 */ /* 0x000fc600078e02ff */
[----:B---3--:R-:W-:Y:S01]  /*0120*/  IADD3 R240, P0, P1, R241, UR6, R4 ;  /* 0x00000006f1f07c10 */ /* 0x008fe2000f91e004 */
[C---:B------:R-:W-:Y:S01]  /*0130*/  IMAD R15, R25.reuse, 0x12, RZ ;  /* 0x00000012190f7824 */ /* 0x040fe200078e02ff */
[C---:B------:R-:W-:Y:S01]  /*0140*/  SHF.L.U32 R11, R25.reuse, 0x5, RZ ;  /* 0x00000005190b7819 */ /* 0x040fe200000006ff */
[C---:B------:R-:W-:Y:S01]  /*0150*/  IMAD R17, R25.reuse, 0x24, RZ ;  /* 0x0000002419117824 */ /* 0x040fe200078e02ff */
[----:B------:R-:W-:Y:S01]  /*0160*/  IADD3.X R241, R0, UR5, R5, P0, P1 ;  /* 0x0000000500f17c10 */ /* 0x000fe200087e2405 */
[C---:B------:R-:W-:Y:S01]  /*0170*/  IMAD R19, R25.reuse, 0x48, RZ ;  /* 0x0000004819137824 */ /* 0x040fe200078e02ff */
[CC--:B------:R-:W-:Y:S01]  /*0180*/  LEA R2, P0, R25.reuse, R240.reuse, 0x4 ;  /* 0x000000f019027211 */ /* 0x0c0fe200078020ff */
[----:B------:R-:W-:Y:S01]  /*0190*/  ULDC.64 UR6, c[0x0][0x208] ;  /* 0x0000820000067ab9 */ /* 0x000fe20000000a00 */
[C---:B------:R-:W-:Y:S01]  /*01a0*/  IMAD R5, R25.reuse, 0x9, RZ ;  /* 0x0000000919057824 */ /* 0x040fe200078e02ff */
[CC--:B------:R-:W-:Y:S01]  /*01b0*/  LEA R10, P1, R25.reuse, R240.reuse, 0x6 ;  /* 0x000000f0190a7211 */ /* 0x0c0fe200078230ff */
[----:B------:R-:W-:Y:S01]  /*01c0*/  IMAD.SHL.U32 R13, R25, 0x40, RZ ;  /* 0x00000040190d7824 */ /* 0x000fe200078e00ff */
[----:B------:R-:W-:Y:S01]  /*01d0*/  LEA.HI.X.SX32 R3, R3, R241, 0x1, P0 ;  /* 0x000000f103037211 */ /* 0x000fe200000f0eff */
[C---:B------:R-:W-:Y:S01]  /*01e0*/  IMAD R27, R25.reuse, 0x90, RZ ;  /* 0x00000090191b7824 */ /* 0x040fe200078e02ff */
[----:B------:R-:W-:-:S02]  /*01f0*/  LEA R244, P0, R25, R240, 0x5 ;  /* 0x000000f019f47211 */ /* 0x000fc400078028ff */
[-C--:B------:R-:W-:Y:S01]  /*0200*/  LEA R12, P2, R25, R240.reuse, 0x7 ;  /* 0x000000f0190c7211 */ /* 0x080fe200078438ff */
[----:B------:R0:W2:Y:S01]  /*0210*/  LDG.E.U16 R243, desc[UR6][R2.64] ;  /* 0x0000000602f37981 */ /* 0x0000a2000c1e1500 */
[-C--:B------:R-:W-:Y:S02]  /*0220*/  LEA.HI.X.SX32 R245, R9, R241.reuse, 0x1, P0 ;  /* 0x000000f109f57211 */ /* 0x080fe400000f0eff */
[-C--:B------:R-:W-:Y:S01]  /*0230*/  IADD3 R8, P0, R15, R240.reuse, RZ ;  /* 0x000000f00f087210 */ /* 0x080fe20007f1e0ff */
[----:B------:R-:W-:Y:S01]  /*0240*/  IMAD R21, R25, 0xa, RZ ;  /* 0x0000000a19157824 */ /* 0x000fe200078e02ff */
[-C--:B------:R-:W-:Y:S01]  /*0250*/  LEA.HI.X.SX32 R11, R11, R241.reuse, 0x1, P1 ;  /* 0x000000f10b0b7211 */ /* 0x080fe200008f0eff */
[----:B------:R-:W-:Y:S01]  /*0260*/  IMAD R135, R25, 0x28, RZ ;  /* 0x0000002819877824 */ /* 0x000fe200078e02ff */
[----:B------:R-:W-:Y:S01]  /*0270*/  LEA.HI.X.SX32 R9, R5, R241, 0x1, P0 ;  /* 0x000000f105097211 */ /* 0x000fe200000f0eff */
[----:B------:R-:W-:Y:S01]  /*0280*/  IMAD R237, R25, 0xa0, RZ ;  /* 0x000000a019ed7824 */ /* 0x000fe200078e02ff */
[-C--:B------:R-:W-:Y:S01]  /*0290*/  IADD3 R16, P0, R19, R240.reuse, RZ ;  /* 0x000000f013107210 */ /* 0x080fe20007f1e0ff */
[----:B------:R1:W3:Y:S01]  /*02a0*/  LDG.E.U16 R247, desc[UR6][R10.64] ;  /* 0x000000060af77981 */ /* 0x0002e2000c1e1500 */
[----:B0-----:R-:W-:-:S02]  /*02b0*/  IADD3 R2, P1, R17, R240, RZ ;  /* 0x000000f011027210 */ /* 0x001fc40007f3e0ff */
[-C--:B------:R-:W-:Y:S01]  /*02c0*/  LEA.HI.X.SX32 R13, R13, R241.reuse, 0x1, P2 ;  /* 0x000000f10d0d7211 */ /* 0x080fe200010f0eff */
[----:B------:R-:W-:Y:S01]  /*02d0*/  IMAD R23, R25, 0x14, RZ ;  /* 0x0000001419177824 */ /* 0x000fe200078e02ff */
[-C--:B------:R-:W-:Y:S01]  /*02e0*/  IADD3 R18, P2, R27, R240.reuse, RZ ;  /* 0x000000f01b127210 */ /* 0x080fe20007f5e0ff */
[----:B------:R-:W-:Y:S01]  /*02f0*/  IMAD R205, R25, 0x50, RZ ;  /* 0x0000005019cd7824 */ /* 0x000fe200078e02ff */
[-C--:B------:R-:W-:Y:S01]  /*0300*/  LEA.HI.X.SX32 R3, R15, R241.reuse, 0x1, P1 ;  /* 0x000000f10f037211 */ /* 0x080fe200008f0eff */
[----:B------:R-:W-:Y:S01]  /*0310*/  IMAD R15, R25, 0x5, RZ ;  /* 0x00000005190f7824 */ /* 0x000fe200078e02ff */
[-C--:B------:R-:W-:Y:S01]  /*0320*/  LEA.HI.X.SX32 R17, R17, R241.reuse, 0x1, P0 ;  /* 0x000000f111117211 */ /* 0x080fe200000f0eff */
[----:B------:R-:W-:Y:S01]  /*0330*/  IMAD R211, R25, 0x60, RZ ;  /* 0x0000006019d37824 */ /* 0x000fe200078e02ff */
[-C--:B-1----:R-:W-:Y:S01]  /*0340*/  IADD3 R10, P0, R21, R240.reuse, RZ ;  /* 0x000000f0150a7210 */ /* 0x082fe20007f1e0ff */
[----:B------:R-:W-:Y:S01]  /*0350*/  IMAD R229, R25, 0xc0, RZ ;  /* 0x000000c019e57824 */ /* 0x000fe200078e02ff */
[-C--:B------:R-:W-:Y:S01]  /*0360*/  LEA.HI.X.SX32 R19, R19, R241.reuse, 0x1, P2 ;  /* 0x000000f113137211 */ /* 0x080fe200010f0eff */
[----:B------:R-:W-:Y:S01]  /*0370*/  IMAD R227, R25, 0xd0, RZ ;  /* 0x000000d019e37824 */ /* 0x000fe200078e02ff */
[-C--:B------:R-:W-:Y:S01]  /*0380*/  IADD3 R14, P2, R135, R240.reuse, RZ ;  /* 0x000000f0870e7210 */ /* 0x080fe20007f5e0ff */
[----:B------:R-:W-:Y:S01]  /*0390*/  IMAD R231, R25, 0xe0, RZ ;  /* 0x000000e019e77824 */ /* 0x000fe200078e02ff */
[-C--:B------:R-:W-:Y:S01]  /*03a0*/  IADD3 R236, P6, R237, R240.reuse, RZ ;  /* 0x000000f0edec7210 */ /* 0x080fe20007fde0ff */
[----:B------:R-:W-:Y:S01]  /*03b0*/  IMAD R235, R25, 0xb0, RZ ;  /* 0x000000b019eb7824 */ /* 0x000fe200078e02ff */
[-C--:B------:R-:W-:Y:S01]  /*03c0*/  LEA.HI.X.SX32 R11, R15, R241.reuse, 0x1, P0 ;  /* 0x000000f10f0b7211 */ /* 0x080fe200000f0eff */
[----:B------:R-:W-:Y:S01]  /*03d0*/  IMAD R197, R25, 0x30, RZ ;  /* 0x0000003019c57824 */ /* 0x000fe200078e02ff */
[-C--:B------:R-:W-:Y:S01]  /*03e0*/  LEA.HI.X.SX32 R15, R23, R241.reuse, 0x1, P2 ;  /* 0x000000f1170f7211 */ /* 0x080fe200010f0eff */
[----:B------:R0:W4:Y:S01]  /*03f0*/  LDG.E.U16 R246, desc[UR6][R12.64] ;  /* 0x000000060cf67981 */ /* 0x000122000c1e1500 */
[-C--:B------:R-:W-:Y:S01]  /*0400*/  IADD3 R238, P5, R205, R240.reuse, RZ ;  /* 0x000000f0cdee7210 */ /* 0x080fe20007fbe0ff */
[----:B------:R-:W-:Y:S01]  /*0410*/  IMAD R199, R25, 0x38, RZ ;  /* 0x0000003819c77824 */ /* 0x000fe200078e02ff */
[-C--:B------:R-:W-:Y:S01]  /*0420*/  LEA.HI.X.SX32 R237, R205, R241.reuse, 0x1, P6 ;  /* 0x000000f1cded7211 */ /* 0x080fe200030f0eff */
[----:B------:R-:W-:Y:S01]  /*0430*/  IMAD R217, R25, 0x70, RZ ;  /* 0x0000007019d97824 */ /* 0x000fe200078e02ff */
[-C--:B------:R-:W-:Y:S01]  /*0440*/  IADD3 R228, P2, R229, R240.reuse, RZ ;  /* 0x000000f0e5e47210 */ /* 0x080fe20007f5e0ff */
[----:B------:R-:W5:Y:S01]  /*0450*/  LDG.E.U16 R5, desc[UR6][R2.64] ;  /* 0x0000000602057981 */ /* 0x000f62000c1e1500 */
[-C--:B------:R-:W-:Y:S01]  /*0460*/  IADD3 R230, P6, R211, R240.reuse, RZ ;  /* 0x000000f0d3e67210 */ /* 0x080fe20007fde0ff */
[----:B------:R-:W-:Y:S01]  /*0470*/  IMAD R215, R25, 0x68, RZ ;  /* 0x0000006819d77824 */ /* 0x000fe200078e02ff */
[-C--:B0-----:R-:W-:Y:S01]  /*0480*/  IADD3 R12, P1, R23, R240.reuse, RZ ;  /* 0x000000f0170c7210 */ /* 0x081fe20007f3e0ff */
[----:B------:R-:W-:Y:S01]  /*0490*/  IMAD R233, R25, 0xf0, RZ ;  /* 0x000000f019e97824 */ /* 0x000fe200078e02ff */
[-C--:B------:R-:W-:Y:S01]  /*04a0*/  IADD3 R226, P4, R227, R240.reuse, RZ ;  /* 0x000000f0e3e27210 */ /* 0x080fe20007f9e0ff */
[----:B------:R-:W-:Y:S01]  /*04b0*/  IMAD R76, R25, 0x58, RZ ;  /* 0x00000058194c7824 */ /* 0x000fe200078e02ff */
[-C--:B------:R-:W-:Y:S01]  /*04c0*/  IADD3 R224, P3, R231, R240.reuse, RZ ;  /* 0x000000f0e7e07210 */ /* 0x080fe20007f7e0ff */
[----:B------:R-:W-:Y:S01]  /*04d0*/  IMAD R80, R25, 0x18, RZ ;  /* 0x0000001819507824 */ /* 0x000fe200078e02ff */
[----:B------:R0:W5:Y:S01]  /*04e0*/  LDG.E.U16 R2, desc[UR6][R10.64] ;  /* 0x000000060a027981 */ /* 0x000162000c1e1500 */
        /* <DEDUP_REMOVED lines=9> */
[----:B0-----:R-:W-:Y:S01]  /*0580*/  IMAD R11, R25, 0xa2, RZ ;  /* 0x000000a2190b7824 */ /* 0x001fe200078e02ff */
[-C--:B------:R-:W-:Y:S01]  /*0590*/  LEA.HI.X.SX32 R13, R21, R241.reuse, 0x1, P1 ;  /* 0x000000f1150d7211 */ /* 0x080fe200008f0eff */
[----:B------:R-:W-:Y:S01]  /*05a0*/  IMAD R225, R25, 0xc2, RZ ;  /* 0x000000c219e17824 */ /* 0x000fe200078e02ff */
[-C--:B------:R-:W-:Y:S01]  /*05b0*/  IADD3 R10, P6, R199, R240.reuse, RZ ;  /* 0x000000f0c70a7210 */ /* 0x080fe20007fde0ff */
[----:B------:R-:W-:Y:S01]  /*05c0*/  IMAD R128, R25, 0x78, RZ ;  /* 0x0000007819807824 */ /* 0x000fe200078e02ff */
[-C--:B------:R-:W-:Y:S01]  /*05d0*/  IADD3 R134, P2, R217, R240.reuse, RZ ;  /* 0x000000f0d9867210 */ /* 0x080fe20007f5e0ff */
[----:B------:R-:W-:Y:S01]  /*05e0*/  IMAD R210, R25, 0xd2, RZ ;  /* 0x000000d219d27824 */ /* 0x000fe200078e02ff */
[-C--:B------:R-:W-:Y:S01]  /*05f0*/  IADD3 R222, P1, R233, R240.reuse, RZ ;  /* 0x000000f0e9de7210 */ /* 0x080fe20007f3e0ff */
[----:B------:R-:W-:Y:S01]  /*0600*/  IMAD R208, R25, 0xe2, RZ ;  /* 0x000000e219d07824 */ /* 0x000fe200078e02ff */
[-C--:B------:R-:W-:Y:S01]  /*0610*/  LEA.HI.X.SX32 R227, R215, R241.reuse, 0x1, P4 ;  /* 0x000000f1d7e37211 */ /* 0x080fe200020f0eff */
[C---:B------:R-:W-:Y:S01]  /*0620*/  IMAD R201, R25.reuse, 0x41, RZ ;  /* 0x0000004119c97824 */ /* 0x040fe200078e02ff */
[-C--:B------:R-:W-:Y:S01]  /*0630*/  LEA.HI.X.SX32 R235, R76, R241.reuse, 0x1, P0 ;  /* 0x000000f14ceb7211 */ /* 0x080fe200000f0eff */
[----:B------:R-:W-:Y:S01]  /*0640*/  IMAD R203, R25, 0x49, RZ ;  /* 0x0000004919cb7824 */ /* 0x000fe200078e02ff */
[-C--:B------:R-:W-:Y:S01]  /*0650*/  LEA.HI.X.SX32 R233, R80, R241.reuse, 0x1, P5 ;  /* 0x000000f150e97211 */ /* 0x080fe200028f0eff */
[----:B------:R-:W5:Y:S01]  /*0660*/  LDG.E.U16 R9, desc[UR6][R8.64] ;  /* 0x0000000608097981 */ /* 0x000f62000c1e1500 */
[-C--:B------:R-:W-:Y:S01]  /*0670*/  IADD3 R216, P4, R11, R240.reuse, RZ ;  /* 0x000000f00bd87210 */ /* 0x080fe20007f9e0ff */
[----:B------:R-:W-:Y:S01]  /*0680*/  IMAD R206, R25, 0xf2, RZ ;  /* 0x000000f219ce7824 */ /* 0x000fe200078e02ff */
[-C--:B------:R-:W-:Y:S01]  /*0690*/  IADD3 R220, P0, R221, R240.reuse, RZ ;  /* 0x000000f0dddc7210 */ /* 0x080fe20007f1e0ff */
[----:B------:R0:W5:Y:S01]  /*06a0*/  LDG.E.U16 R3, desc[UR6][R16.64] ;  /* 0x0000000610037981 */ /* 0x000162000c1e1500 */
[----:B------:R-:W-:Y:S01]  /*06b0*/  IADD3 R218, P5, R219, R240, RZ ;  /* 0x000000f0dbda7210 */ /* 0x000fe20007fbe0ff */
[----:B------:R-:W-:Y:S01]  /*06c0*/  IMAD R209, R25, 0x59, RZ ;  /* 0x0000005919d17824 */ /* 0x000fe200078e02ff */
[-C--:B------:R-:W-:Y:S01]  /*06d0*/  LEA.HI.X.SX32 R11, R121, R241.reuse, 0x1, P6 ;  /* 0x000000f1790b7211 */ /* 0x080fe200030f0eff */
[----:B------:R-:W3:Y:S01]  /*06e0*/  LDG.E.U16 R244, desc[UR6][R244.64] ;  /* 0x00000006f4f47981 */ /* 0x000ee2000c1e1500 */
[----:B------:R-:W-:-:S02]  /*06f0*/  LEA.HI.X.SX32 R135, R199, R241, 0x1, P2 ;  /* 0x000000f1c7877211 */ /* 0x000fc400010f0eff */
[-C--:B------:R-:W-:Y:S01]  /*0700*/  IADD3 R214, P6, R223, R240.reuse, RZ ;  /* 0x000000f0dfd67210 */ /* 0x080fe20007fde0ff */
[----:B------:R1:W5:Y:S01]  /*0710*/  LDG.E.U16 R8, desc[UR6][R12.64] ;  /* 0x000000060c087981 */ /* 0x000362000c1e1500 */
[-C--:B------:R-:W-:Y:S01]  /*0720*/  IADD3 R212, P2, R225, R240.reuse, RZ ;  /* 0x000000f0e1d47210 */ /* 0x080fe20007f5e0ff */
[----:B0-----:R-:W-:Y:S01]  /*0730*/  IMAD R16, R25, 0x71, RZ ;  /* 0x0000007119107824 */ /* 0x001fe200078e02ff */
[-C--:B------:R-:W-:Y:S01]  /*0740*/  LEA.HI.X.SX32 R225, R217, R241.reuse, 0x1, P3 ;  /* 0x000000f1d9e17211 */ /* 0x080fe200018f0eff */
[C---:B------:R-:W-:Y:S01]  /*0750*/  IMAD R207, R25.reuse, 0x51, RZ ;  /* 0x0000005119cf7824 */ /* 0x040fe200078e02ff */
[-C--:B------:R-:W-:Y:S01]  /*0760*/  LEA.HI.X.SX32 R223, R128, R241.reuse, 0x1, P1 ;  /* 0x000000f180df7211 */ /* 0x080fe200008f0eff */
[----:B------:R0:W5:Y:S01]  /*0770*/  LDG.E.U16 R245, desc[UR6][R18.64] ;  /* 0x0000000612f57981 */ /* 0x000162000c1e1500 */
[C---:B------:R-:W-:Y:S01]  /*0780*/  IMAD R173, R25.reuse, 0x22, RZ ;  /* 0x0000002219ad7824 */ /* 0x040fe200078e02ff */
[-C--:B------:R-:W-:Y:S01]  /*0790*/  IADD3 R210, P3, R210, R240.reuse, RZ ;  /* 0x000000f0d2d27210 */ /* 0x080fe20007f7e0ff */
[C---:B------:R-:W-:Y:S01]  /*07a0*/  IMAD R169, R25.reuse, 0x32, RZ ;  /* 0x0000003219a97824 */ /* 0x040fe200078e02ff */
[-C--:B------:R-:W-:Y:S01]  /*07b0*/  IADD3 R208, P1, R208, R240.reuse, RZ ;  /* 0x000000f0d0d07210 */ /* 0x080fe20007f3e0ff */
[----:B-1----:R-:W-:Y:S01]  /*07c0*/  IMAD R12, R25, 0x69, RZ ;  /* 0x00000069190c7824 */ /* 0x002fe200078e02ff */
[-C--:B------:R-:W-:Y:S01]  /*07d0*/  LEA.HI.X.SX32 R221, R201, R241.reuse, 0x1, P0 ;  /* 0x000000f1c9dd7211 */ /* 0x080fe200000f0eff */
[----:B------:R-:W-:Y:S01]  /*07e0*/  IMAD R187, R25, 0x42, RZ ;  /* 0x0000004219bb7824 */ /* 0x000fe200078e02ff */
[-C--:B------:R-:W-:Y:S01]  /*07f0*/  LEA.HI.X.SX32 R219, R203, R241.reuse, 0x1, P5 ;  /* 0x000000f1cbdb7211 */ /* 0x080fe200028f0eff */
[C---:B------:R-:W-:Y:S01]  /*0800*/  IMAD R13, R25.reuse, 0x11, RZ ;  /* 0x00000011190d7824 */ /* 0x040fe200078e02ff */
[-C--:B------:R-:W-:Y:S01]  /*0810*/  IADD3 R206, P0, R206, R240.reuse, RZ ;  /* 0x000000f0cece7210 */ /* 0x080fe20007f1e0ff */
[----:B0-----:R-:W-:Y:S01]  /*0820*/  IMAD R18, R25, 0x79, RZ ;  /* 0x0000007919127824 */ /* 0x001fe200078e02ff */
[-C--:B------:R-:W-:Y:S01]  /*0830*/  IADD3 R190, P5, R215, R240.reuse, RZ ;  /* 0x000000f0d7be7210 */ /* 0x080fe20007fbe0ff */
[----:B------:R-:W-:Y:S01]  /*0840*/  IMAD R189, R25, 0x19, RZ ;  /* 0x0000001919bd7824 */ /* 0x000fe200078e02ff */
[-C--:B------:R-:W-:Y:S01]  /*0850*/  LEA.HI.X.SX32 R215, R209, R241.reuse, 0x1, P6 ;  /* 0x000000f1d1d77211 */ /* 0x080fe200030f0eff */
[C---:B------:R-:W-:Y:S01]  /*0860*/  IMAD R183, R25.reuse, 0x52, RZ ;  /* 0x0000005219b77824 */ /* 0x040fe200078e02ff */
[-C--:B------:R-:W-:Y:S01]  /*0870*/  LEA.HI.X.SX32 R211, R12, R241.reuse, 0x1, P3 ;  /* 0x000000f10cd37211 */ /* 0x080fe200018f0eff */
[C---:B------:R-:W-:Y:S01]  /*0880*/  IMAD R177, R25.reuse, 0x62, RZ ;  /* 0x0000006219b17824 */ /* 0x040fe200078e02ff */
[-C--:B------:R-:W-:Y:S01]  /*0890*/  LEA.HI.X.SX32 R209, R16, R241.reuse, 0x1, P1 ;  /* 0x000000f110d17211 */ /* 0x080fe200008f0eff */
        /* <DEDUP_REMOVED lines=8> */
[----:B------:R0:W5:Y:S01]  /*0920*/  LDG.E.U16 R4, desc[UR6][R14.64] ;  /* 0x000000060e047981 */ /* 0x000162000c1e1500 */
[-C--:B------:R-:W-:Y:S01]  /*0930*/  IADD3 R200, P0, R187, R240.reuse, RZ ;  /* 0x000000f0bbc87210 */ /* 0x080fe20007f1e0ff */
[----:B------:R-:W-:Y:S01]  /*0940*/  IMAD R191, R25, 0x1a, RZ ;  /* 0x0000001a19bf7824 */ /* 0x000fe200078e02ff */
[-C--:B------:R-:W-:Y:S01]  /*0950*/  LEA.HI.X.SX32 R205, R13, R241.reuse, 0x1, P3 ;  /* 0x000000f10dcd7211 */ /* 0x080fe200018f0eff */
[----:B------:R-:W-:Y:S01]  /*0960*/  IMAD R188, R25, 0x84, RZ ;  /* 0x0000008419bc7824 */ /* 0x000fe200078e02ff */
[-C--:B------:R-:W-:Y:S01]  /*0970*/  LEA.HI.X.SX32 R203, R189, R241.reuse, 0x1, P1 ;  /* 0x000000f1bdcb7211 */ /* 0x080fe200008f0eff */
[----:B------:R-:W-:Y:S01]  /*0980*/  IMAD R6, R25, 0x34, RZ ;  /* 0x0000003419067824 */ /* 0x000fe200078e02ff */
[-C--:B------:R-:W-:Y:S01]  /*0990*/  IADD3 R198, P3, R183, R240.reuse, RZ ;  /* 0x000000f0b7c67210 */ /* 0x080fe20007f7e0ff */
[----:B------:R-:W-:Y:S01]  /*09a0*/  IMAD R186, R25, 0x94, RZ ;  /* 0x0000009419ba7824 */ /* 0x000fe200078e02ff */
[-C--:B------:R-:W-:Y:S01]  /*09b0*/  IADD3 R12, P1, R177, R240.reuse, RZ ;  /* 0x000000f0b10c7210 */ /* 0x080fe20007f3e0ff */
[C---:B0-----:R-:W-:Y:S01]  /*09c0*/  IMAD R14, R25.reuse, 0x39, RZ ;  /* 0x00000039190e7824 */ /* 0x041fe200078e02ff */
[C---:B------:R-:W-:Y:S01]  /*09d0*/  SHF.L.U32 R133, R25.reuse, 0x1, RZ ;  /* 0x0000000119857819 */ /* 0x040fe200000006ff */
[----:B------:R-:W-:Y:S01]  /*09e0*/  IMAD R213, R25, 0x61, RZ ;  /* 0x0000006119d57824 */ /* 0x000fe200078e02ff */
[-C--:B------:R-:W-:Y:S01]  /*09f0*/  LEA.HI.X.SX32 R201, R193, R241.reuse, 0x1, P0 ;  /* 0x000000f1c1c97211 */ /* 0x080fe200000f0eff */
[----:B------:R-:W-:Y:S01]  /*0a00*/  IMAD R109, R25, 0xd, RZ ;  /* 0x0000000d196d7824 */ /* 0x000fe200078e02ff */
[-C--:B------:R-:W-:Y:S01]  /*0a10*/  IADD3 R196, P0, R175, R240.reuse, RZ ;  /* 0x000000f0afc47210 */ /* 0x080fe20007f1e0ff */
[----:B------:R-:W-:Y:S01]  /*0a20*/  IMAD R184, R25, 0xa4, RZ ;  /* 0x000000a419b87824 */ /* 0x000fe200078e02ff */
[-C--:B------:R-:W-:Y:S01]  /*0a30*/  LEA.HI.X.SX32 R199, R195, R241.reuse, 0x1, P3 ;  /* 0x000000f1c3c77211 */ /* 0x080fe200018f0eff */
[C---:B------:R-:W-:Y:S01]  /*0a40*/  IMAD R182, R25.reuse, 0xb4, RZ ;  /* 0x000000b419b67824 */ /* 0x040fe200078e02ff */
[-C--:B------:R-:W-:Y:S01]  /*0a50*/  LEA.HI.X.SX32 R13, R0, R241.reuse, 0x1, P1 ;  /* 0x000000f1000d7211 */ /* 0x080fe200008f0eff */
[----:B------:R-:W-:Y:S01]  /*0a60*/  IMAD R104, R25, 0x4a, RZ ;  /* 0x0000004a19687824 */ /* 0x000fe200078e02ff */
[-C--:B------:R-:W-:Y:S01]  /*0a70*/  IADD3 R194, P3, R133, R240.reuse, RZ ;  /* 0x000000f085c27210 */ /* 0x080fe20007f7e0ff */
[----:B------:R-:W-:Y:S01]  /*0a80*/  IMAD R180, R25, 0xc4, RZ ;  /* 0x000000c419b47824 */ /* 0x000fe200078e02ff */
[-C--:B------:R-:W-:Y:S01]  /*0a90*/  IADD3 R192, P1, R191, R240.reuse, RZ ;  /* 0x000000f0bfc07210 */ /* 0x080fe20007f3e0ff */
[C---:B------:R-:W-:Y:S01]  /*0aa0*/  IMAD R185, R25.reuse, 0x86, RZ ;  /* 0x0000008619b97824 */ /* 0x040fe200078e02ff */
[-C--:B------:R-:W-:Y:S01]  /*0ab0*/  IADD3 R188, P4, R188, R240.reuse, RZ ;  /* 0x000000f0bcbc7210 */ /* 0x080fe20007f9e0ff */
[C---:B------:R-:W-:Y:S01]  /*0ac0*/  IMAD R102, R25.reuse, 0x5a, RZ ;  /* 0x0000005a19667824 */ /* 0x040fe200078e02ff */
[----:B------:R-:W-:Y:S01]  /*0ad0*/  LEA.HI.X.SX32 R197, R14, R241, 0x1, P0 ;  /* 0x000000f10ec57211 */ /* 0x000fe200000f0eff */
[----:B------:R-:W-:Y:S01]  /*0ae0*/  IMAD R178, R25, 0xd4, RZ ;  /* 0x000000d419b27824 */ /* 0x000fe200078e02ff */
[-C--:B------:R-:W-:Y:S01]  /*0af0*/  IADD3 R186, P6, R186, R240.reuse, RZ ;  /* 0x000000f0baba7210 */ /* 0x080fe20007fde0ff */
[----:B------:R0:W4:Y:S01]  /*0b00*/  LDG.E.U16 R242, desc[UR6][R240.64] ;  /* 0x00000006f0f27981 */ /* 0x000122000c1e1500 */
[----:B------:R-:W-:-:S02]  /*0b10*/  IADD3 R108, P0, R6, R240, RZ ;  /* 0x000000f0066c7210 */ /* 0x000fc40007f1e0ff */
[-C--:B------:R-:W-:Y:S01]  /*0b20*/  LEA.HI.X.SX32 R213, R213, R241.reuse, 0x1, P2 ;  /* 0x000000f1d5d57211 */ /* 0x080fe200010f0eff */
[C---:B------:R-:W-:Y:S01]  /*0b30*/  IMAD R176, R25.reuse, 0xe4, RZ ;  /* 0x000000e419b07824 */ /* 0x040fe200078e02ff */
[-C--:B------:R-:W-:Y:S01]  /*0b40*/  IADD3 R184, P2, R184, R240.reuse, RZ ;  /* 0x000000f0b8b87210 */ /* 0x080fe20007f5e0ff */
[C---:B------:R-:W-:Y:S01]  /*0b50*/  IMAD R181, R25.reuse, 0xa6, RZ ;  /* 0x000000a619b57824 */ /* 0x040fe200078e02ff */
[-C--:B------:R-:W-:Y:S01]  /*0b60*/  LEA.HI.X.SX32 R195, R25, R241.reuse, 0x1, P3 ;  /* 0x000000f119c37211 */ /* 0x080fe200018f0eff */
[----:B------:R1:W5:Y:S01]  /*0b70*/  LDG.E.U16 R239, desc[UR6][R238.64] ;  /* 0x00000006eeef7981 */ /* 0x000362000c1e1500 */
[----:B------:R-:W-:Y:S02]  /*0b80*/  LEA.HI.X.SX32 R193, R109, R241, 0x1, P1 ;  /* 0x000000f16dc17211 */ /* 0x000fe400008f0eff */
[-C--:B------:R-:W-:Y:S01]  /*0b90*/  IADD3 R182, P3, R182, R240.reuse, RZ ;  /* 0x000000f0b6b67210 */ /* 0x080fe20007f7e0ff */
[----:B------:R-:W5:Y:S01]  /*0ba0*/  LDG.E.U16 R237, desc[UR6][R236.64] ;  /* 0x00000006eced7981 */ /* 0x000f62000c1e1500 */
[----:B------:R-:W-:-:S02]  /*0bb0*/  LEA R132, P1, R25, R240, 0x2 ;  /* 0x000000f019847211 */ /* 0x000fc400078210ff */
[-C--:B------:R-:W-:Y:S01]  /*0bc0*/  LEA.HI.X.SX32 R189, R187, R241.reuse, 0x1, P4 ;  /* 0x000000f1bbbd7211 */ /* 0x080fe200020f0eff */
[----:B------:R-:W5:Y:S01]  /*0bd0*/  LDG.E.U16 R235, desc[UR6][R234.64] ;  /* 0x00000006eaeb7981 */ /* 0x000f62000c1e1500 */
[-C--:B------:R-:W-:Y:S01]  /*0be0*/  LEA.HI.X.SX32 R109, R191, R241.reuse, 0x1, P0 ;  /* 0x000000f1bf6d7211 */ /* 0x080fe200000f0eff */
[C---:B------:R-:W-:Y:S01]  /*0bf0*/  IMAD R174, R25.reuse, 0xf4, RZ ;  /* 0x000000f419ae7824 */ /* 0x040fe200078e02ff */
[----:B------:R-:W-:Y:S01]  /*0c00*/  LEA.HI.X.SX32 R187, R104, R241, 0x1, P6 ;  /* 0x000000f168bb7211 */ /* 0x000fe200030f0eff */
[----:B------:R-:W5:Y:S01]  /*0c10*/  LDG.E.U16 R233, desc[UR6][R232.64] ;  /* 0x00000006e8e97981 */ /* 0x000f62000c1e1500 */
[----:B------:R-:W-:Y:S01]  /*0c20*/  IMAD R179, R25, 0xb6, RZ ;  /* 0x000000b619b37824 */ /* 0x000fe200078e02ff */
[-C--:B------:R-:W-:Y:S02]  /*0c30*/  IADD3 R180, P0, R180, R240.reuse, RZ ;  /* 0x000000f0b4b47210 */ /* 0x080fe40007f1e0ff */
[----:B------:R-:W5:Y:S01]  /*0c40*/  LDG.E.U16 R231, desc[UR6][R230.64] ;  /* 0x00000006e6e77981 */ /* 0x000f62000c1e1500 */
[----:B------:R-:W-:-:S03]  /*0c50*/  IADD3 R166, P6, R185, R240, RZ ;  /* 0x000000f0b9a67210 */ /* 0x000fc60007fde0ff */
[----:B------:R-:W5:Y:S01]  /*0c60*/  LDG.E.U16 R229, desc[UR6][R228.64] ;  /* 0x00000006e4e57981 */ /* 0x000f62000c1e1500 */
[----:B------:R-:W-:-:S03]  /*0c70*/  IMAD R115, R25, 0x6a, RZ ;  /* 0x0000006a19737824 */ /* 0x000fc600078e02ff */
[----:B------:R-:W5:Y:S01]  /*0c80*/  LDG.E.U16 R227, desc[UR6][R226.64] ;  /* 0x00000006e2e37981 */ /* 0x000f62000c1e1500 */
[----:B------:R-:W-:-:S03]  /*0c90*/  LEA.HI.X.SX32 R191, R6, R241, 0x1, P5 ;  /* 0x000000f106bf7211 */ /* 0x000fc600028f0eff */
[----:B------:R-:W5:Y:S01]  /*0ca0*/  LDG.E.U16 R135, desc[UR6][R134.64] ;  /* 0x0000000686877981 */ /* 0x000f62000c1e1500 */
[----:B------:R-:W-:-:S03]  /*0cb0*/  LEA.HI.X.SX32 R185, R183, R241, 0x1, P2 ;  /* 0x000000f1b7b97211 */ /* 0x000fc600010f0eff */
[----:B------:R-:W5:Y:S04]  /*0cc0*/  LDG.E.U16 R225, desc[UR6][R224.64] ;  /* 0x00000006e0e17981 */ /* 0x000f68000c1e1500 */
[----:B------:R-:W5:Y:S01]  /*0cd0*/  LDG.E.U16 R223, desc[UR6][R222.64] ;  /* 0x00000006dedf7981 */ /* 0x000f62000c1e1500 */
[----:B------:R-:W-:Y:S01]  /*0ce0*/  IMAD R125, R25, 0x44, RZ ;  /* 0x00000044197d7824 */ /* 0x000fe200078e02ff */
[-C--:B------:R-:W-:Y:S02]  /*0cf0*/  IADD3 R178, P5, R178, R240.reuse, RZ ;  /* 0x000000f0b2b27210 */ /* 0x080fe40007fbe0ff */
[----:B------:R-:W5:Y:S01]  /*0d00*/  LDG.E.U16 R220, desc[UR6][R220.64] ;  /* 0x00000006dcdc7981 */ /* 0x000f62000c1e1500 */
[-C--:B------:R-:W-:Y:S01]  /*0d10*/  LEA.HI.X.SX32 R133, R133, R241.reuse, 0x1, P1 ;  /* 0x000000f185857211 */ /* 0x080fe200008f0eff */
[C---:B------:R-:W-:Y:S01]  /*0d20*/  IMAD R107, R25.reuse, 0x2a, RZ ;  /* 0x0000002a196b7824 */ /* 0x040fe200078e02ff */
[-C--:B------:R-:W-:Y:S01]  /*0d30*/  LEA.HI.X.SX32 R183, R102, R241.reuse, 0x1, P3 ;  /* 0x000000f166b77211 */ /* 0x080fe200018f0eff */
[----:B------:R-:W5:Y:S01]  /*0d40*/  LDG.E.U16 R218, desc[UR6][R218.64] ;  /* 0x00000006dada7981 */ /* 0x000f62000c1e1500 */
[-C--:B------:R-:W-:Y:S01]  /*0d50*/  IADD3 R176, P1, R176, R240.reuse, RZ ;  /* 0x000000f0b0b07210 */ /* 0x080fe20007f3e0ff */
[----:B------:R-:W-:Y:S01]  /*0d60*/  IMAD R98, R25, 0x7a, RZ ;  /* 0x0000007a19627824 */ /* 0x000fe200078e02ff */
[----:B------:R-:W-:Y:S01]  /*0d70*/  IADD3 R162, P3, R181, R240, RZ ;  /* 0x000000f0b5a27210 */ /* 0x000fe20007f7e0ff */
[----:B------:R-:W5:Y:S01]  /*0d80*/  LDG.E.U16 R216, desc[UR6][R216.64] ;  /* 0x00000006d8d87981 */ /* 0x000f62000c1e1500 */
[----:B------:R-:W-:Y:S01]  /*0d90*/  LEA.HI.X.SX32 R181, R177, R241, 0x1, P0 ;  /* 0x000000f1b1b57211 */ /* 0x000fe200000f0eff */
[----:B------:R-:W-:-:S02]  /*0da0*/  IMAD R119, R25, 0x54, RZ ;  /* 0x0000005419777824 */ /* 0x000fc400078e02ff */
[----:B------:R-:W5:Y:S01]  /*0db0*/  LDG.E.U16 R214, desc[UR6][R214.64] ;  /* 0x00000006d6d67981 */ /* 0x000f62000c1e1500 */
[-C--:B------:R-:W-:Y:S02]  /*0dc0*/  IADD3 R174, P4, R174, R240.reuse, RZ ;  /* 0x000000f0aeae7210 */ /* 0x080fe40007f9e0ff */
[-C--:B------:R-:W-:Y:S01]  /*0dd0*/  IADD3 R160, P0, R179, R240.reuse, RZ ;  /* 0x000000f0b3a07210 */ /* 0x080fe20007f1e0ff */
[----:B------:R-:W5:Y:S01]  /*0de0*/  LDG.E.U16 R212, desc[UR6][R212.64] ;  /* 0x00000006d4d47981 */ /* 0x000f62000c1e1500 */
[----:B------:R-:W-:Y:S01]  /*0df0*/  LEA.HI.X.SX32 R179, R115, R241, 0x1, P5 ;  /* 0x000000f173b37211 */ /* 0x000fe200028f0eff */
[C---:B------:R-:W-:Y:S02]  /*0e00*/  IMAD R15, R25.reuse, 0x15, RZ ;  /* 0x00000015190f7824 */ /* 0x040fe400078e02ff */
[----:B------:R-:W5:Y:S01]  /*0e10*/  LDG.E.U16 R210, desc[UR6][R210.64] ;  /* 0x00000006d2d27981 */ /* 0x000f62000c1e1500 */
[----:B------:R-:W-:Y:S01]  /*0e20*/  IMAD R117, R25, 0x64, RZ ;  /* 0x0000006419757824 */ /* 0x000fe200078e02ff */
[----:B------:R-:W-:-:S02]  /*0e30*/  IADD3 R172, P5, R125, R240, RZ ;  /* 0x000000f07dac7210 */ /* 0x000fc40007fbe0ff */
[----:B------:R-:W5:Y:S01]  /*0e40*/  LDG.E.U16 R208, desc[UR6][R208.64] ;  /* 0x00000006d0d07981 */ /* 0x000f62000c1e1500 */
[-C--:B------:R-:W-:Y:S01]  /*0e50*/  LEA.HI.X.SX32 R177, R175, R241.reuse, 0x1, P1 ;  /* 0x000000f1afb17211 */ /* 0x080fe200008f0eff */
[----:B------:R-:W-:Y:S01]  /*0e60*/  IMAD R113, R25, 0x74, RZ ;  /* 0x0000007419717824 */ /* 0x000fe200078e02ff */
[-C--:B------:R-:W-:Y:S01]  /*0e70*/  IADD3 R14, P1, R107, R240.reuse, RZ ;  /* 0x000000f06b0e7210 */ /* 0x080fe20007f3e0ff */
[----:B------:R-:W5:Y:S01]  /*0e80*/  LDG.E.U16 R206, desc[UR6][R206.64] ;  /* 0x00000006cece7981 */ /* 0x000f62000c1e1500 */
[----:B------:R-:W-:Y:S01]  /*0e90*/  LEA.HI.X.SX32 R175, R98, R241, 0x1, P4 ;  /* 0x000000f162af7211 */ /* 0x000fe200020f0eff */
[----:B------:R-:W-:Y:S02]  /*0ea0*/  IMAD R171, R25, 0xc6, RZ ;  /* 0x000000c619ab7824 */ /* 0x000fe400078e02ff */
[----:B------:R-:W5:Y:S01]  /*0eb0*/  LDG.E.U16 R204, desc[UR6][R204.64] ;  /* 0x00000006cccc7981 */ /* 0x000f62000c1e1500 */
[----:B------:R-:W-:-:S03]  /*0ec0*/  IADD3 R106, P4, R119, R240, RZ ;  /* 0x000000f0776a7210 */ /* 0x000fc60007f9e0ff */
[----:B------:R-:W5:Y:S01]  /*0ed0*/  LDG.E.U16 R202, desc[UR6][R202.64] ;  /* 0x00000006caca7981 */ /* 0x000f62000c1e1500 */
[-C--:B------:R-:W-:Y:S01]  /*0ee0*/  LEA.HI.X.SX32 R173, R173, R241.reuse, 0x1, P5 ;  /* 0x000000f1adad7211 */ /* 0x080fe200028f0eff */
[----:B------:R-:W-:Y:S02]  /*0ef0*/  IMAD R78, R25, 0x3a, RZ ;  /* 0x0000003a194e7824 */ /* 0x000fe400078e02ff */
[----:B------:R-:W5:Y:S01]  /*0f00*/  LDG.E.U16 R200, desc[UR6][R200.64] ;  /* 0x00000006c8c87981 */ /* 0x000f62000c1e1500 */
[-C--:B------:R-:W-:Y:S01]  /*0f10*/  IADD3 R170, P5, R117, R240.reuse, RZ ;  /* 0x000000f075aa7210 */ /* 0x080fe20007fbe0ff */
[----:B------:R-:W-:Y:S01]  /*0f20*/  IMAD R154, R25, 0xe6, RZ ;  /* 0x000000e6199a7824 */ /* 0x000fe200078e02ff */
[----:B------:R-:W-:Y:S01]  /*0f30*/  LEA.HI.X.SX32 R15, R15, R241, 0x1, P1 ;  /* 0x000000f10f0f7211 */ /* 0x000fe200008f0eff */
[----:B------:R-:W5:Y:S01]  /*0f40*/  LDG.E.U16 R198, desc[UR6][R198.64] ;  /* 0x00000006c6c67981 */ /* 0x000f62000c1e1500 */
[----:B------:R-:W-:-:S03]  /*0f50*/  IADD3 R168, P1, R113, R240, RZ ;  /* 0x000000f071a87210 */ /* 0x000fc60007f3e0ff */
[----:B------:R-:W5:Y:S01]  /*0f60*/  LDG.E.U16 R12, desc[UR6][R12.64] ;  /* 0x000000060c0c7981 */ /* 0x000f62000c1e1500 */
[----:B------:R-:W-:-:S03]  /*0f70*/  LEA.HI.X.SX32 R107, R107, R241, 0x1, P4 ;  /* 0x000000f16b6b7211 */ /* 0x000fc600020f0eff */
[----:B------:R-:W5:Y:S01]  /*0f80*/  LDG.E.U16 R196, desc[UR6][R196.64] ;  /* 0x00000006c4c47981 */ /* 0x000f62000c1e1500 */
[-C--:B------:R-:W-:Y:S01]  /*0f90*/  IADD3 R158, P4, R171, R240.reuse, RZ ;  /* 0x000000f0ab9e7210 */ /* 0x080fe20007f9e0ff */
[----:B------:R-:W-:Y:S02]  /*0fa0*/  IMAD R156, R25, 0xd6, RZ ;  /* 0x000000d6199c7824 */ /* 0x000fe400078e02ff */
[----:B------:R-:W5:Y:S01]  /*0fb0*/  LDG.E.U16 R194, desc[UR6][R194.64] ;  /* 0x00000006c2c27981 */ /* 0x000f62000c1e1500 */
[-C--:B------:R-:W-:Y:S01]  /*0fc0*/  LEA.HI.X.SX32 R171, R169, R241.reuse, 0x1, P5 ;  /* 0x000000f1a9ab7211 */ /* 0x080fe200028f0eff */
[C---:B------:R-:W-:Y:S01]  /*0fd0*/  IMAD R155, R25.reuse, 0x73, RZ ;  /* 0x00000073199b7824 */ /* 0x040fe200078e02ff */
[-C--:B------:R-:W-:Y:S01]  /*0fe0*/  LEA.HI.X.SX32 R169, R78, R241.reuse, 0x1, P1 ;  /* 0x000000f14ea97211 */ /* 0x080fe200008f0eff */
[----:B------:R-:W5:Y:S01]  /*0ff0*/  LDG.E.U16 R108, desc[UR6][R108.64] ;  /* 0x000000066c6c7981 */ /* 0x000f62000c1e1500 */
[C---:B------:R-:W-:Y:S01]  /*1000*/  IMAD R164, R25.reuse, 0x96, RZ ;  /* 0x0000009619a47824 */ /* 0x040fe200078e02ff */
[-C--:B------:R-:W-:Y:S01]  /*1010*/  IADD3 R154, P1, R154, R240.reuse, RZ ;  /* 0x000000f09a9a7210 */ /* 0x080fe20007f3e0ff */
[C---:B------:R-:W-:Y:S01]  /*1020*/  IMAD R131, R25.reuse, 0x16, RZ ;  /* 0x0000001619837824 */ /* 0x040fe200078e02ff */
[----:B------:R-:W5:Y:S01]  /*1030*/  LDG.E.U16 R132, desc[UR6][R132.64] ;  /* 0x0000000684847981 */ /* 0x000f62000c1e1500 */
[C---:B------:R-:W-:Y:S01]  /*1040*/  IMAD R167, R25.reuse, 0x43, RZ ;  /* 0x0000004319a77824 */ /* 0x040fe200078e02ff */
[-C--:B------:R-:W-:Y:S01]  /*1050*/  IADD3 R156, P5, R156, R240.reuse, RZ ;  /* 0x000000f09c9c7210 */ /* 0x080fe20007fbe0ff */
[C---:B------:R-:W-:Y:S01]  /*1060*/  IMAD R157, R25.reuse, 0x6b, RZ ;  /* 0x0000006b199d7824 */ /* 0x040fe200078e02ff */
[----:B------:R-:W5:Y:S01]  /*1070*/  LDG.E.U16 R188, desc[UR6][R188.64] ;  /* 0x00000006bcbc7981 */ /* 0x000f62000c1e1500 */
[----:B------:R-:W-:Y:S01]  /*1080*/  IMAD R152, R25, 0xf6, RZ ;  /* 0x000000f619987824 */ /* 0x000fe200078e02ff */
[-C--:B------:R-:W-:Y:S01]  /*1090*/  LEA.HI.X.SX32 R155, R155, R241.reuse, 0x1, P1 ;  /* 0x000000f19b9b7211 */ /* 0x080fe200008f0eff */
[C---:B------:R-:W-:Y:S01]  /*10a0*/  IMAD R137, R25.reuse, 0x6, RZ ;  /* 0x0000000619897824 */ /* 0x040fe200078e02ff */
[----:B------:R-:W5:Y:S01]  /*10b0*/  LDG.E.U16 R186, desc[UR6][R186.64] ;  /* 0x00000006baba7981 */ /* 0x000f62000c1e1500 */
[C---:B------:R-:W-:Y:S01]  /*10c0*/  IMAD R165, R25.reuse, 0x4b, RZ ;  /* 0x0000004b19a57824 */ /* 0x040fe200078e02ff */
[-C--:B------:R-:W-:Y:S01]  /*10d0*/  IADD3 R164, P2, R164, R240.reuse, RZ ;  /* 0x000000f0a4a47210 */ /* 0x080fe20007f5e0ff */
[C---:B------:R-:W-:Y:S01]  /*10e0*/  IMAD R149, R25.reuse, 0xb, RZ ;  /* 0x0000000b19957824 */ /* 0x040fe200078e02ff */
[----:B------:R-:W5:Y:S01]  /*10f0*/  LDG.E.U16 R184, desc[UR6][R184.64] ;  /* 0x00000006b8b87981 */ /* 0x000f62000c1e1500 */
[----:B------:R-:W-:Y:S01]  /*1100*/  IMAD R163, R25, 0x53, RZ ;  /* 0x0000005319a37824 */ /* 0x000fe200078e02ff */
        /* <DEDUP_REMOVED lines=13> */
[----:B------:R-:W-:Y:S01]  /*11e0*/  IMAD R19, R25, 0x36, RZ ;  /* 0x0000003619137824 */ /* 0x000fe200078e02ff */
[----:B------:R-:W5:Y:S01]  /*11f0*/  LDG.E.U16 R176, desc[UR6][R176.64] ;  /* 0x00000006b0b07981 */ /* 0x000f62000c1e1500 */
[-C--:B------:R-:W-:Y:S01]  /*1200*/  IADD3 R150, P5, R137, R240.reuse, RZ ;  /* 0x000000f089967210 */ /* 0x080fe20007fbe0ff */
[----:B------:R-:W-:Y:S01]  /*1210*/  IMAD R143, R25, 0x23, RZ ;  /* 0x00000023198f7824 */ /* 0x000fe200078e02ff */
[-C--:B------:R-:W-:Y:S01]  /*1220*/  LEA.HI.X.SX32 R165, R165, R241.reuse, 0x1, P2 ;  /* 0x000000f1a5a57211 */ /* 0x080fe200010f0eff */
[----:B------:R-:W5:Y:S01]  /*1230*/  LDG.E.U16 R174, desc[UR6][R174.64] ;  /* 0x00000006aeae7981 */ /* 0x000f62000c1e1500 */
[-C--:B------:R-:W-:Y:S01]  /*1240*/  LEA.HI.X.SX32 R149, R149, R241.reuse, 0x1, P1 ;  /* 0x000000f195957211 */ /* 0x080fe200008f0eff */
[----:B------:R-:W-:Y:S01]  /*1250*/  IMAD R27, R25, 0x76, RZ ;  /* 0x00000076191b7824 */ /* 0x000fe200078e02ff */
[-C--:B------:R-:W-:Y:S01]  /*1260*/  LEA.HI.X.SX32 R163, R163, R241.reuse, 0x1, P3 ;  /* 0x000000f1a3a37211 */ /* 0x080fe200018f0eff */
        /* <DEDUP_REMOVED lines=9> */
[----:B------:R-:W-:Y:S01]  /*1300*/  IMAD R39, R25, 0x56, RZ ;  /* 0x0000005619277824 */ /* 0x000fe200078e02ff */
[-C--:B------:R-:W-:Y:S01]  /*1310*/  IADD3 R146, P6, R123, R240.reuse, RZ ;  /* 0x000000f07b927210 */ /* 0x080fe20007fde0ff */
[----:B------:R-:W-:Y:S01]  /*1320*/  IMAD R23, R25, 0x66, RZ ;  /* 0x0000006619177824 */ /* 0x000fe200078e02ff */
[-C--:B------:R-:W-:Y:S01]  /*1330*/  LEA.HI.X.SX32 R151, R151, R241.reuse, 0x1, P5 ;  /* 0x000000f197977211 */ /* 0x080fe200028f0eff */
[----:B------:R-:W5:Y:S01]  /*1340*/  LDG.E.U16 R168, desc[UR6][R168.64] ;  /* 0x00000006a8a87981 */ /* 0x000f62000c1e1500 */
[-C--:B------:R-:W-:Y:S01]  /*1350*/  IADD3 R144, P5, R19, R240.reuse, RZ ;  /* 0x000000f013907210 */ /* 0x080fe20007fbe0ff */
[----:B------:R-:W-:Y:S01]  /*1360*/  IMAD R139, R25, 0x3b, RZ ;  /* 0x0000003b198b7824 */ /* 0x000fe200078e02ff */
[----:B------:R-:W-:Y:S01]  /*1370*/  LEA.HI.X.SX32 R143, R143, R241, 0x1, P1 ;  /* 0x000000f18f8f7211 */ /* 0x000fe200008f0eff */
[----:B------:R-:W5:Y:S01]  /*1380*/  LDG.E.U16 R166, desc[UR6][R166.64] ;  /* 0x00000006a6a67981 */ /* 0x000f62000c1e1500 */
[----:B------:R-:W-:Y:S01]  /*1390*/  IMAD R77, R25, 0x2c, RZ ;  /* 0x0000002c194d7824 */ /* 0x000fe200078e02ff */
[----:B------:R-:W-:-:S02]  /*13a0*/  IADD3 R138, P1, R27, R240, RZ ;  /* 0x000000f01b8a7210 */ /* 0x000fc40007f3e0ff */
[----:B------:R-:W5:Y:S01]  /*13b0*/  LDG.E.U16 R164, desc[UR6][R164.64] ;  /* 0x00000006a4a47981 */ /* 0x000f62000c1e1500 */
[----:B------:R-:W-:Y:S01]  /*13c0*/  IMAD R17, R25, 0x2b, RZ ;  /* 0x0000002b19117824 */ /* 0x000fe200078e02ff */
[-C--:B------:R-:W-:Y:S02]  /*13d0*/  LEA.HI.X.SX32 R147, R147, R241.reuse, 0x1, P6 ;  /* 0x000000f193937211 */ /* 0x080fe400030f0eff */
[----:B------:R-:W5:Y:S01]  /*13e0*/  LDG.E.U16 R162, desc[UR6][R162.64] ;  /* 0x00000006a2a27981 */ /* 0x000f62000c1e1500 */
[----:B------:R-:W-:Y:S01]  /*13f0*/  IMAD R141, R25, 0x33, RZ ;  /* 0x00000033198d7824 */ /* 0x000fe200078e02ff */
[-C--:B------:R-:W-:Y:S01]  /*1400*/  IADD3 R16, P6, R39, R240.reuse, RZ ;  /* 0x000000f027107210 */ /* 0x080fe20007fde0ff */
[----:B------:R-:W-:Y:S01]  /*1410*/  IMAD R81, R25, 0xc, RZ ;  /* 0x0000000c19517824 */ /* 0x000fe200078e02ff */
[----:B------:R-:W5:Y:S01]  /*1420*/  LDG.E.U16 R160, desc[UR6][R160.64] ;  /* 0x00000006a0a07981 */ /* 0x000f62000c1e1500 */
[-C--:B------:R-:W-:Y:S02]  /*1430*/  LEA.HI.X.SX32 R145, R145, R241.reuse, 0x1, P5 ;  /* 0x000000f191917211 */ /* 0x080fe400028f0eff */
[----:B------:R-:W-:Y:S01]  /*1440*/  IADD3 R140, P5, R23, R240, RZ ;  /* 0x000000f0178c7210 */ /* 0x000fe20007fbe0ff */
[----:B------:R-:W5:Y:S01]  /*1450*/  LDG.E.U16 R158, desc[UR6][R158.64] ;  /* 0x000000069e9e7981 */ /* 0x000f62000c1e1500 */
[----:B------:R-:W-:Y:S01]  /*1460*/  LEA.HI.X.SX32 R139, R139, R241, 0x1, P1 ;  /* 0x000000f18b8b7211 */ /* 0x000fe200008f0eff */
[----:B------:R-:W-:-:S02]  /*1470*/  IMAD R72, R25, 0x98, RZ ;  /* 0x0000009819487824 */ /* 0x000fc400078e02ff */
[----:B------:R-:W5:Y:S01]  /*1480*/  LDG.E.U16 R156, desc[UR6][R156.64] ;  /* 0x000000069c9c7981 */ /* 0x000f62000c1e1500 */
[-C--:B------:R-:W-:Y:S01]  /*1490*/  IADD3 R130, P1, R77, R240.reuse, RZ ;  /* 0x000000f04d827210 */ /* 0x080fe20007f3e0ff */
[C---:B------:R-:W-:Y:S02]  /*14a0*/  IMAD R129, R25.reuse, 0xc8, RZ ;  /* 0x000000c819817824 */ /* 0x040fe400078e02ff */
[----:B------:R-:W5:Y:S01]  /*14b0*/  LDG.E.U16 R154, desc[UR6][R154.64] ;  /* 0x000000069a9a7981 */ /* 0x000f62000c1e1500 */
[-C--:B------:R-:W-:Y:S01]  /*14c0*/  IADD3 R76, P3, R76, R240.reuse, RZ ;  /* 0x000000f04c4c7210 */ /* 0x080fe20007f7e0ff */
[----:B------:R-:W-:Y:S01]  /*14d0*/  IMAD R48, R25, 0x3c, RZ ;  /* 0x0000003c19307824 */ /* 0x000fe200078e02ff */
[-C--:B------:R-:W-:Y:S01]  /*14e0*/  LEA.HI.X.SX32 R17, R17, R241.reuse, 0x1, P6 ;  /* 0x000000f111117211 */ /* 0x080fe200030f0eff */
[----:B------:R-:W5:Y:S01]  /*14f0*/  LDG.E.U16 R152, desc[UR6][R152.64] ;  /* 0x0000000698987981 */ /* 0x000f62000c1e1500 */
[----:B------:R-:W-:Y:S01]  /*1500*/  IMAD R124, R25, 0x88, RZ ;  /* 0x00000088197c7824 */ /* 0x000fe200078e02ff */
[-C--:B------:R-:W-:Y:S01]  /*1510*/  IADD3 R136, P6, R81, R240.reuse, RZ ;  /* 0x000000f051887210 */ /* 0x080fe20007fde0ff */
[----:B------:R-:W-:Y:S01]  /*1520*/  IMAD R120, R25, 0xa8, RZ ;  /* 0x000000a819787824 */ /* 0x000fe200078e02ff */
[----:B------:R-:W5:Y:S01]  /*1530*/  LDG.E.U16 R150, desc[UR6][R150.64] ;  /* 0x0000000696967981 */ /* 0x000f62000c1e1500 */
[-C--:B------:R-:W-:Y:S01]  /*1540*/  LEA.HI.X.SX32 R141, R141, R241.reuse, 0x1, P5 ;  /* 0x000000f18d8d7211 */ /* 0x080fe200028f0eff */
[C---:B------:R-:W-:Y:S01]  /*1550*/  IMAD R73, R25.reuse, 0x4c, RZ ;  /* 0x0000004c19497824 */ /* 0x040fe200078e02ff */
[-C--:B------:R-:W-:Y:S01]  /*1560*/  IADD3 R128, P0, R128, R240.reuse, RZ ;  /* 0x000000f080807210 */ /* 0x080fe20007f1e0ff */
[----:B------:R-:W5:Y:S01]  /*1570*/  LDG.E.U16 R148, desc[UR6][R148.64] ;  /* 0x0000000694947981 */ /* 0x000f62000c1e1500 */
[-C--:B------:R-:W-:Y:S01]  /*1580*/  IADD3 R80, P2, R80, R240.reuse, RZ ;  /* 0x000000f050507210 */ /* 0x080fe20007f5e0ff */
[----:B------:R-:W-:Y:S01]  /*1590*/  IMAD R68, R25, 0xd8, RZ ;  /* 0x000000d819447824 */ /* 0x000fe200078e02ff */
[----:B------:R-:W-:Y:S01]  /*15a0*/  LEA.HI.X.SX32 R131, R131, R241, 0x1, P1 ;  /* 0x000000f183837211 */ /* 0x000fe200008f0eff */
[----:B------:R-:W5:Y:S01]  /*15b0*/  LDG.E.U16 R146, desc[UR6][R146.64] ;  /* 0x0000000692927981 */ /* 0x000f62000c1e1500 */
[C---:B------:R-:W-:Y:S01]  /*15c0*/  SHF.L.U32 R127, R25.reuse, 0x2, RZ ;  /* 0x00000002197f7819 */ /* 0x040fe200000006ff */
[C---:B------:R-:W-:Y:S01]  /*15d0*/  IMAD R118, R25.reuse, 0xb8, RZ ;  /* 0x000000b819767824 */ /* 0x040fe200078e02ff */
[-C--:B------:R-:W-:Y:S01]  /*15e0*/  IADD3 R72, P5, R72, R240.reuse, RZ ;  /* 0x000000f048487210 */ /* 0x080fe20007fbe0ff */
[----:B------:R-:W5:Y:S01]  /*15f0*/  LDG.E.U16 R144, desc[UR6][R144.64] ;  /* 0x0000000690907981 */ /* 0x000f62000c1e1500 */
[----:B------:R-:W-:-:S02]  /*1600*/  LEA R126, P1, R25, R240, 0x3 ;  /* 0x000000f0197e7211 */ /* 0x000fc400078218ff */
[-C--:B------:R-:W-:Y:S01]  /*1610*/  LEA.HI.X.SX32 R77, R77, R241.reuse, 0x1, P3 ;  /* 0x000000f14d4d7211 */ /* 0x080fe200018f0eff */
[----:B------:R-:W5:Y:S01]  /*1620*/  LDG.E.U16 R142, desc[UR6][R142.64] ;  /* 0x000000068e8e7981 */ /* 0x000f62000c1e1500 */
[-C--:B------:R-:W-:Y:S01]  /*1630*/  LEA.HI.X.SX32 R137, R137, R241.reuse, 0x1, P6 ;  /* 0x000000f189897211 */ /* 0x080fe200030f0eff */
[----:B------:R-:W-:Y:S01]  /*1640*/  IMAD R69, R25, 0x6c, RZ ;  /* 0x0000006c19457824 */ /* 0x000fe200078e02ff */
[-C--:B------:R-:W-:Y:S01]  /*1650*/  IADD3 R116, P3, R129, R240.reuse, RZ ;  /* 0x000000f081747210 */ /* 0x080fe20007f7e0ff */
[----:B------:R-:W5:Y:S01]  /*1660*/  LDG.E.U16 R16, desc[UR6][R16.64] ;  /* 0x0000000610107981 */ /* 0x000f62000c1e1500 */
[----:B------:R-:W-:Y:S01]  /*1670*/  IMAD R114, R25, 0xe8, RZ ;  /* 0x000000e819727824 */ /* 0x000fe200078e02ff */
[-C--:B------:R-:W-:Y:S02]  /*1680*/  IADD3 R124, P4, R124, R240.reuse, RZ ;  /* 0x000000f07c7c7210 */ /* 0x080fe40007f9e0ff */
[----:B------:R-:W-:Y:S01]  /*1690*/  IADD3 R120, P6, R120, R240, RZ ;  /* 0x000000f078787210 */ /* 0x000fe20007fde0ff */
[----:B------:R-:W5:Y:S01]  /*16a0*/  LDG.E.U16 R140, desc[UR6][R140.64] ;  /* 0x000000068c8c7981 */ /* 0x000f62000c1e1500 */
[----:B------:R-:W-:-:S02]  /*16b0*/  LEA.HI.X.SX32 R129, R48, R241, 0x1, P0 ;  /* 0x000000f130817211 */ /* 0x000fc400000f0eff */
[-C--:B------:R-:W-:Y:S01]  /*16c0*/  LEA.HI.X.SX32 R81, R81, R241.reuse, 0x1, P2 ;  /* 0x000000f151517211 */ /* 0x080fe200010f0eff */
[----:B------:R-:W5:Y:S01]  /*16d0*/  LDG.E.U16 R138, desc[UR6][R138.64] ;  /* 0x000000068a8a7981 */ /* 0x000f62000c1e1500 */
[-C--:B------:R-:W-:Y:S01]  /*16e0*/  IADD3 R122, P0, R73, R240.reuse, RZ ;  /* 0x000000f0497a7210 */ /* 0x080fe20007f1e0ff */
[----:B------:R-:W-:Y:S01]  /*16f0*/  IMAD R88, R25, 0x5c, RZ ;  /* 0x0000005c19587824 */ /* 0x000fe200078e02ff */
[-C--:B------:R-:W-:Y:S01]  /*1700*/  LEA.HI.X.SX32 R127, R127, R241.reuse, 0x1, P1 ;  /* 0x000000f17f7f7211 */ /* 0x080fe200008f0eff */
[----:B------:R-:W-:Y:S01]  /*1710*/  IMAD R112, R25, 0xf8, RZ ;  /* 0x000000f819707824 */ /* 0x000fe200078e02ff */
[-C--:B------:R-:W-:Y:S01]  /*1720*/  LEA.HI.X.SX32 R73, R73, R241.reuse, 0x1, P5 ;  /* 0x000000f149497211 */ /* 0x080fe200028f0eff */
[----:B------:R-:W5:Y:S01]  /*1730*/  LDG.E.U16 R10, desc[UR6][R10.64] ;  /* 0x000000060a0a7981 */ /* 0x000f62000c1e1500 */
[-C--:B------:R-:W-:Y:S02]  /*1740*/  IADD3 R68, P1, R68, R240.reuse, RZ ;  /* 0x000000f044447210 */ /* 0x080fe40007f3e0ff */
[-C--:B------:R-:W-:Y:S01]  /*1750*/  IADD3 R50, P5, R121, R240.reuse, RZ ;  /* 0x000000f079327210 */ /* 0x080fe20007fbe0ff */
[----:B------:R-:W-:Y:S01]  /*1760*/  IMAD R51, R25, 0xe, RZ ;  /* 0x0000000e19337824 */ /* 0x000fe200078e02ff */
[----:B------:R-:W-:Y:S01]  /*1770*/  IADD3 R118, P2, R118, R240, RZ ;  /* 0x000000f076767210 */ /* 0x000fe20007f5e0ff */
[----:B------:R-:W5:Y:S01]  /*1780*/  LDG.E.U16 R190, desc[UR6][R190.64] ;  /* 0x00000006bebe7981 */ /* 0x000f62000c1e1500 */
[----:B------:R-:W-:-:S02]  /*1790*/  LEA.HI.X.SX32 R125, R125, R241, 0x1, P4 ;  /* 0x000000f17d7d7211 */ /* 0x000fc400020f0eff */
[-C--:B------:R-:W-:Y:S01]  /*17a0*/  LEA.HI.X.SX32 R121, R119, R241.reuse, 0x1, P6 ;  /* 0x000000f177797211 */ /* 0x080fe200030f0eff */
[----:B------:R-:W-:Y:S01]  /*17b0*/  IMAD R105, R25, 0x25, RZ ;  /* 0x0000002519697824 */ /* 0x000fe200078e02ff */
[-C--:B------:R-:W-:Y:S01]  /*17c0*/  IADD3 R114, P4, R114, R240.reuse, RZ ;  /* 0x000000f072727210 */ /* 0x080fe20007f9e0ff */
[----:B------:R-:W5:Y:S01]  /*17d0*/  LDG.E.U16 R80, desc[UR6][R80.64] ;  /* 0x0000000650507981 */ /* 0x000f62000c1e1500 */
[-C--:B------:R-:W-:Y:S01]  /*17e0*/  IADD3 R18, P6, R69, R240.reuse, RZ ;  /* 0x000000f045127210 */ /* 0x080fe20007fde0ff */
[----:B------:R-:W-:Y:S01]  /*17f0*/  IMAD R46, R25, 0x7c, RZ ;  /* 0x0000007c192e7824 */ /* 0x000fe200078e02ff */
[-C--:B------:R-:W-:Y:S01]  /*1800*/  LEA.HI.X.SX32 R117, R117, R241.reuse, 0x1, P3 ;  /* 0x000000f175757211 */ /* 0x080fe200018f0eff */
[----:B------:R-:W-:Y:S01]  /*1810*/  IMAD R101, R25, 0x35, RZ ;  /* 0x0000003519657824 */ /* 0x000fe200078e02ff */
[-C--:B------:R-:W-:Y:S01]  /*1820*/  LEA.HI.X.SX32 R123, R123, R241.reuse, 0x1, P0 ;  /* 0x000000f17b7b7211 */ /* 0x080fe200000f0eff */
[----:B------:R-:W-:Y:S01]  /*1830*/  IMAD R92, R25, 0xaa, RZ ;  /* 0x000000aa195c7824 */ /* 0x000fe200078e02ff */
[-C--:B------:R-:W-:Y:S01]  /*1840*/  IADD3 R104, P3, R104, R240.reuse, RZ ;  /* 0x000000f068687210 */ /* 0x080fe20007f7e0ff */
[----:B------:R-:W5:Y:S01]  /*1850*/  LDG.E.U16 R76, desc[UR6][R76.64] ;  /* 0x000000064c4c7981 */ /* 0x000f62000c1e1500 */
[-C--:B------:R-:W-:Y:S01]  /*1860*/  LEA.HI.X.SX32 R69, R69, R241.reuse, 0x1, P1 ;  /* 0x000000f145457211 */ /* 0x080fe200008f0eff */
[C---:B------:R-:W-:Y:S01]  /*1870*/  IMAD R49, R25.reuse, 0x1e, RZ ;  /* 0x0000001e19317824 */ /* 0x040fe200078e02ff */
[-C--:B------:R-:W-:Y:S01]  /*1880*/  IADD3 R112, P0, R112, R240.reuse, RZ ;  /* 0x000000f070707210 */ /* 0x080fe20007f1e0ff */
[----:B------:R-:W5:Y:S01]  /*1890*/  LDG.E.U16 R128, desc[UR6][R128.64] ;  /* 0x0000000680807981 */ /* 0x000f62000c1e1500 */
[-C--:B------:R-:W-:Y:S01]  /*18a0*/  LEA.HI.X.SX32 R119, R88, R241.reuse, 0x1, P2 ;  /* 0x000000f158777211 */ /* 0x080fe200010f0eff */
[----:B------:R-:W-:Y:S01]  /*18b0*/  IMAD R111, R25, 0x7, RZ ;  /* 0x00000007196f7824 */ /* 0x000fe200078e02ff */
[-C--:B------:R-:W-:Y:S01]  /*18c0*/  IADD3 R100, P1, R115, R240.reuse, RZ ;  /* 0x000000f073647210 */ /* 0x080fe20007f3e0ff */
[----:B------:R-:W-:Y:S01]  /*18d0*/  IMAD R103, R25, 0x2d, RZ ;  /* 0x0000002d19677824 */ /* 0x000fe200078e02ff */
[-C--:B------:R-:W-:Y:S01]  /*18e0*/  LEA.HI.X.SX32 R19, R19, R241.reuse, 0x1, P6 ;  /* 0x000000f113137211 */ /* 0x080fe200030f0eff */
[----:B------:R-:W5:Y:S01]  /*18f0*/  LDG.E.U16 R126, desc[UR6][R126.64] ;  /* 0x000000067e7e7981 */ /* 0x000f62000c1e1500 */
[-C--:B------:R-:W-:Y:S01]  /*1900*/  LEA.HI.X.SX32 R115, R113, R241.reuse, 0x1, P4 ;  /* 0x000000f171737211 */ /* 0x080fe200020f0eff */
[C---:B------:R-:W-:Y:S01]  /*1910*/  IMAD R74, R25.reuse, 0x8a, RZ ;  /* 0x0000008a194a7824 */ /* 0x040fe200078e02ff */
[-C--:B------:R-:W-:Y:S01]  /*1920*/  IADD3 R102, P6, R102, R240.reuse, RZ ;  /* 0x000000f066667210 */ /* 0x080fe20007fde0ff */
[----:B------:R-:W-:Y:S01]  /*1930*/  IMAD R90, R25, 0xba, RZ ;  /* 0x000000ba195a7824 */ /* 0x000fe200078e02ff */
[-C--:B------:R-:W-:Y:S01]  /*1940*/  IADD3 R110, P4, R51, R240.reuse, RZ ;  /* 0x000000f0336e7210 */ /* 0x080fe20007f9e0ff */
        /* <DEDUP_REMOVED lines=8> */
[-C--:B------:R-:W-:Y:S01]  /*19d0*/  LEA.HI.X.SX32 R113, R46, R241.reuse, 0x1, P0 ;  /* 0x000000f12e717211 */ /* 0x080fe200000f0eff */
[----:B------:R-:W-:Y:S01]  /*19e0*/  IMAD R89, R25, 0x2e, RZ ;  /* 0x0000002e19597824 */ /* 0x000fe200078e02ff */
[-C--:B------:R-:W-:Y:S01]  /*19f0*/  IADD3 R92, P3, R92, R240.reuse, RZ ;  /* 0x000000f05c5c7210 */ /* 0x080fe20007f7e0ff */
[----:B------:R-:W5:Y:S01]  /*1a00*/  LDG.E.U16 R120, desc[UR6][R120.64] ;  /* 0x0000000678787981 */ /* 0x000f62000c1e1500 */
[-C--:B------:R-:W-:Y:S01]  /*1a10*/  LEA.HI.X.SX32 R101, R101, R241.reuse, 0x1, P1 ;  /* 0x000000f165657211 */ /* 0x080fe200008f0eff */
[----:B------:R-:W-:Y:S01]  /*1a20*/  IMAD R44, R25, 0xfe, RZ ;  /* 0x000000fe192c7824 */ /* 0x000fe200078e02ff */
[-C--:B------:R-:W-:Y:S01]  /*1a30*/  IADD3 R96, P1, R49, R240.reuse, RZ ;  /* 0x000000f031607210 */ /* 0x080fe20007f3e0ff */
[----:B------:R-:W5:Y:S01]  /*1a40*/  LDG.E.U16 R118, desc[UR6][R118.64] ;  /* 0x0000000676767981 */ /* 0x000f62000c1e1500 */
[----:B------:R-:W-:Y:S01]  /*1a50*/  IMAD R75, R25, 0x45, RZ ;  /* 0x00000045194b7824 */ /* 0x000fe200078e02ff */
[-C--:B------:R-:W-:Y:S01]  /*1a60*/  LEA.HI.X.SX32 R111, R111, R241.reuse, 0x1, P4 ;  /* 0x000000f16f6f7211 */ /* 0x080fe200020f0eff */
[----:B------:R-:W-:Y:S01]  /*1a70*/  IMAD R91, R25, 0x5d, RZ ;  /* 0x0000005d195b7824 */ /* 0x000fe200078e02ff */
[-C--:B------:R-:W-:Y:S01]  /*1a80*/  LEA.HI.X.SX32 R103, R103, R241.reuse, 0x1, P6 ;  /* 0x000000f167677211 */ /* 0x080fe200030f0eff */
[----:B------:R-:W5:Y:S01]  /*1a90*/  LDG.E.U16 R116, desc[UR6][R116.64] ;  /* 0x0000000674747981 */ /* 0x000f62000c1e1500 */
[C---:B------:R-:W-:Y:S01]  /*1aa0*/  IMAD R99, R25.reuse, 0x3d, RZ ;  /* 0x0000003d19637824 */ /* 0x040fe200078e02ff */
[-C--:B------:R-:W-:Y:S01]  /*1ab0*/  IADD3 R74, P4, R74, R240.reuse, RZ ;  /* 0x000000f04a4a7210 */ /* 0x080fe20007f9e0ff */
[C---:B------:R-:W-:Y:S01]  /*1ac0*/  IMAD R34, R25.reuse, 0xca, RZ ;  /* 0x000000ca19227824 */ /* 0x040fe200078e02ff */
[-C--:B------:R-:W-:Y:S01]  /*1ad0*/  IADD3 R90, P6, R90, R240.reuse, RZ ;  /* 0x000000f05a5a7210 */ /* 0x080fe20007fde0ff */
[C---:B------:R-:W-:Y:S01]  /*1ae0*/  IMAD R86, R25.reuse, 0xea, RZ ;  /* 0x000000ea19567824 */ /* 0x040fe200078e02ff */
[----:B------:R-:W5:Y:S01]  /*1af0*/  LDG.E.U16 R68, desc[UR6][R68.64] ;  /* 0x0000000644447981 */ /* 0x000f62000c1e1500 */
[C---:B------:R-:W-:Y:S01]  /*1b00*/  IMAD R95, R25.reuse, 0x4d, RZ ;  /* 0x0000004d195f7824 */ /* 0x040fe200078e02ff */
[-C--:B------:R-:W-:Y:S01]  /*1b10*/  IADD3 R98, P0, R98, R240.reuse, RZ ;  /* 0x000000f062627210 */ /* 0x080fe20007f1e0ff */
[----:B------:R-:W-:Y:S01]  /*1b20*/  IMAD R71, R25, 0x17, RZ ;  /* 0x0000001719477824 */ /* 0x000fe200078e02ff */
[-C--:B------:R-:W-:Y:S01]  /*1b30*/  LEA.HI.X.SX32 R79, R79, R241.reuse, 0x1, P2 ;  /* 0x000000f14f4f7211 */ /* 0x080fe200010f0eff */
[----:B------:R-:W5:Y:S01]  /*1b40*/  LDG.E.U16 R114, desc[UR6][R114.64] ;  /* 0x0000000672727981 */ /* 0x000f62000c1e1500 */
[-C--:B------:R-:W-:Y:S01]  /*1b50*/  LEA.HI.X.SX32 R93, R93, R241.reuse, 0x1, P3 ;  /* 0x000000f15d5d7211 */ /* 0x080fe200018f0eff */
[----:B------:R-:W-:Y:S01]  /*1b60*/  IMAD R45, R25, 0x7f, RZ ;  /* 0x0000007f192d7824 */ /* 0x000fe200078e02ff */
[-C--:B------:R-:W-:Y:S01]  /*1b70*/  LEA.HI.X.SX32 R51, R51, R241.reuse, 0x1, P5 ;  /* 0x000000f133337211 */ /* 0x080fe200028f0eff */
[C---:B------:R-:W-:Y:S01]  /*1b80*/  IMAD R20, R25.reuse, 0xda, RZ ;  /* 0x000000da19147824 */ /* 0x040fe200078e02ff */
[-C--:B------:R-:W-:Y:S01]  /*1b90*/  IADD3 R94, P2, R94, R240.reuse, RZ ;  /* 0x000000f05e5e7210 */ /* 0x080fe20007f5e0ff */
[----:B------:R-:W-:Y:S01]  /*1ba0*/  IMAD R84, R25, 0xfa, RZ ;  /* 0x000000fa19547824 */ /* 0x000fe200078e02ff */
[-C--:B------:R-:W-:Y:S01]  /*1bb0*/  LEA.HI.X.SX32 R97, R97, R241.reuse, 0x1, P1 ;  /* 0x000000f161617211 */ /* 0x080fe200008f0eff */
[----:B------:R-:W5:Y:S01]  /*1bc0*/  LDG.E.U16 R112, desc[UR6][R112.64] ;  /* 0x0000000670707981 */ /* 0x000f62000c1e1500 */
[-C--:B------:R-:W-:Y:S01]  /*1bd0*/  IADD3 R70, P3, R89, R240.reuse, RZ ;  /* 0x000000f059467210 */ /* 0x080fe20007f7e0ff */
[C---:B------:R-:W-:Y:S01]  /*1be0*/  IMAD R87, R25.reuse, 0xac, RZ ;  /* 0x000000ac19577824 */ /* 0x040fe200078e02ff */
[-C--:B------:R-:W-:Y:S01]  /*1bf0*/  IADD3 R48, P5, R48, R240.reuse, RZ ;  /* 0x000000f030307210 */ /* 0x080fe20007fbe0ff */
        /* <DEDUP_REMOVED lines=10> */
[----:B------:R-:W5:Y:S01]  /*1ca0*/  LDG.E.U16 R14, desc[UR6][R14.64] ;  /* 0x000000060e0e7981 */ /* 0x000f62000c1e1500 */
[-C--:B------:R-:W-:Y:S01]  /*1cb0*/  IADD3 R86, P6, R86, R240.reuse, RZ ;  /* 0x000000f056567210 */ /* 0x080fe20007fde0ff */
[C---:B------:R-:W-:Y:S01]  /*1cc0*/  IMAD R47, R25.reuse, 0x3e, RZ ;  /* 0x0000003e192f7824 */ /* 0x040fe200078e02ff */
[-C--:B------:R-:W-:Y:S01]  /*1cd0*/  IADD3 R88, P0, R88, R240.reuse, RZ ;  /* 0x000000f058587210 */ /* 0x080fe20007f1e0ff */
[----:B------:R-:W-:Y:S01]  /*1ce0*/  IMAD R21, R25, 0x6d, RZ ;  /* 0x0000006d19157824 */ /* 0x000fe200078e02ff */
[-C--:B------:R-:W-:Y:S01]  /*1cf0*/  LEA.HI.X.SX32 R95, R95, R241.reuse, 0x1, P2 ;  /* 0x000000f15f5f7211 */ /* 0x080fe200010f0eff */
[----:B------:R-:W-:Y:S01]  /*1d00*/  IMAD R61, R25, 0x7d, RZ ;  /* 0x0000007d193d7824 */ /* 0x000fe200078e02ff */
[-C--:B------:R-:W-:Y:S01]  /*1d10*/  LEA.HI.X.SX32 R71, R71, R241.reuse, 0x1, P3 ;  /* 0x000000f147477211 */ /* 0x080fe200018f0eff */
[----:B------:R-:W5:Y:S01]  /*1d20*/  LDG.E.U16 R78, desc[UR6][R78.64] ;  /* 0x000000064e4e7981 */ /* 0x000f62000c1e1500 */
[----:B------:R-:W-:Y:S01]  /*1d30*/  IMAD R63, R25, 0xdc, RZ ;  /* 0x000000dc193f7824 */ /* 0x000fe200078e02ff */
[----:B------:R-:W-:Y:S01]  /*1d40*/  LEA.HI.X.SX32 R49, R49, R241, 0x1, P5 ;  /* 0x000000f131317211 */ /* 0x000fe200028f0eff */
[----:B------:R-:W-:Y:S01]  /*1d50*/  IMAD R251, R25, 0x8c, RZ ;  /* 0x0000008c19fb7824 */ /* 0x000fe200078e02ff */
[-C--:B------:R-:W-:Y:S01]  /*1d60*/  IADD3 R20, P2, R20, R240.reuse, RZ ;  /* 0x000000f014147210 */ /* 0x080fe20007f5e0ff */
[----:B------:R-:W5:Y:S01]  /*1d70*/  LDG.E.U16 R104, desc[UR6][R104.64] ;  /* 0x0000000668687981 */ /* 0x000f62000c1e1500 */
[----:B------:R-:W-:-:S02]  /*1d80*/  IADD3 R84, P3, R84, R240, RZ ;  /* 0x000000f054547210 */ /* 0x000fc40007f7e0ff */
[-C--:B------:R-:W-:Y:S01]  /*1d90*/  LEA.HI.X.SX32 R45, R45, R241.reuse, 0x1, P1 ;  /* 0x000000f12d2d7211 */ /* 0x080fe200008f0eff */
[----:B------:R-:W5:Y:S01]  /*1da0*/  LDG.E.U16 R102, desc[UR6][R102.64] ;  /* 0x0000000666667981 */ /* 0x000f62000c1e1500 */
[-C--:B------:R-:W-:Y:S01]  /*1db0*/  IADD3 R46, P5, R46, R240.reuse, RZ ;  /* 0x000000f02e2e7210 */ /* 0x080fe20007fbe0ff */
[----:B------:R-:W-:Y:S01]  /*1dc0*/  IMAD R53, R25, 0x27, RZ ;  /* 0x0000002719357824 */ /* 0x000fe200078e02ff */
[-C--:B------:R-:W-:Y:S01]  /*1dd0*/  IADD3 R62, P1, R87, R240.reuse, RZ ;  /* 0x000000f0573e7210 */ /* 0x080fe20007f3e0ff */
[----:B------:R-:W-:Y:S01]  /*1de0*/  IMAD R41, R25, 0x8e, RZ ;  /* 0x0000008e19297824 */ /* 0x000fe200078e02ff */
[-C--:B------:R-:W-:Y:S01]  /*1df0*/  LEA.HI.X.SX32 R35, R35, R241.reuse, 0x1, P4 ;  /* 0x000000f123237211 */ /* 0x080fe200020f0eff */
[----:B------:R-:W5:Y:S01]  /*1e00*/  LDG.E.U16 R100, desc[UR6][R100.64] ;  /* 0x0000000664647981 */ /* 0x000f62000c1e1500 */
[-C--:B------:R-:W-:Y:S01]  /*1e10*/  LEA.HI.X.SX32 R87, R65, R241.reuse, 0x1, P6 ;  /* 0x000000f141577211 */ /* 0x080fe200030f0eff */
[----:B------:R-:W-:Y:S01]  /*1e20*/  IMAD R29, R25, 0x5e, RZ ;  /* 0x0000005e191d7824 */ /* 0x000fe200078e02ff */
[----:B------:R-:W-:Y:S01]  /*1e30*/  LEA.HI.X.SX32 R89, R89, R241, 0x1, P0 ;  /* 0x000000f159597211 */ /* 0x000fe200000f0eff */
[----:B------:R-:W-:Y:S01]  /*1e40*/  IMAD R83, R25, 0xcc, RZ ;  /* 0x000000cc19537824 */ /* 0x000fe200078e02ff */
[-C--:B------:R-:W-:Y:S01]  /*1e50*/  IADD3 R40, P4, R85, R240.reuse, RZ ;  /* 0x000000f055287210 */ /* 0x080fe20007f9e0ff */
[----:B------:R-:W5:Y:S01]  /*1e60*/  LDG.E.U16 R98, desc[UR6][R98.64] ;  /* 0x0000000662627981 */ /* 0x000f62000c1e1500 */
[----:B------:R-:W-:-:S02]  /*1e70*/  IADD3 R64, P6, R43, R240, RZ ;  /* 0x000000f02b407210 */ /* 0x000fc40007fde0ff */
[-C--:B------:R-:W-:Y:S01]  /*1e80*/  IADD3 R66, P0, R47, R240.reuse, RZ ;  /* 0x000000f02f427210 */ /* 0x080fe20007f1e0ff */
[----:B------:R-:W5:Y:S01]  /*1e90*/  LDG.E.U16 R74, desc[UR6][R74.64] ;  /* 0x000000064a4a7981 */ /* 0x000f62000c1e1500 */
[-C--:B------:R-:W-:Y:S02]  /*1ea0*/  LEA.HI.X.SX32 R21, R21, R241.reuse, 0x1, P2 ;  /* 0x000000f115157211 */ /* 0x080fe400010f0eff */
[-C--:B------:R-:W-:Y:S01]  /*1eb0*/  LEA.HI.X.SX32 R85, R61, R241.reuse, 0x1, P3 ;  /* 0x000000f13d557211 */ /* 0x080fe200018f0eff */
[----:B------:R-:W5:Y:S01]  /*1ec0*/  LDG.E.U16 R94, desc[UR6][R94.64] ;  /* 0x000000065e5e7981 */ /* 0x000f62000c1e1500 */
[-C--:B------:R-:W-:Y:S01]  /*1ed0*/  LEA.HI.X.SX32 R47, R47, R241.reuse, 0x1, P5 ;  /* 0x000000f12f2f7211 */ /* 0x080fe200028f0eff */
[----:B------:R-:W-:Y:S01]  /*1ee0*/  IMAD R67, R25, 0x1f, RZ ;  /* 0x0000001f19437824 */ /* 0x000fe200078e02ff */
[-C--:B------:R-:W-:Y:S01]  /*1ef0*/  IADD3 R38, P3, R63, R240.reuse, RZ ;  /* 0x000000f03f267210 */ /* 0x080fe20007f7e0ff */
[----:B------:R-:W-:Y:S01]  /*1f00*/  IMAD R59, R25, 0xec, RZ ;  /* 0x000000ec193b7824 */ /* 0x000fe200078e02ff */
[-C--:B------:R-:W-:Y:S01]  /*1f10*/  IADD3 R82, P5, R251, R240.reuse, RZ ;  /* 0x000000f0fb527210 */ /* 0x080fe20007fbe0ff */
[----:B------:R-:W5:Y:S01]  /*1f20*/  LDG.E.U16 R92, desc[UR6][R92.64] ;  /* 0x000000065c5c7981 */ /* 0x000f62000c1e1500 */
[-C--:B------:R-:W-:Y:S01]  /*1f30*/  LEA.HI.X.SX32 R63, R39, R241.reuse, 0x1, P1 ;  /* 0x000000f1273f7211 */ /* 0x080fe200008f0eff */
[----:B------:R-:W-:Y:S01]  /*1f40*/  IMAD R249, R25, 0x9c, RZ ;  /* 0x0000009c19f97824 */ /* 0x000fe200078e02ff */
[-C--:B------:R-:W-:Y:S01]  /*1f50*/  LEA.HI.X.SX32 R65, R53, R241.reuse, 0x1, P6 ;  /* 0x000000f135417211 */ /* 0x080fe200030f0eff */
[----:B------:R-:W5:Y:S01]  /*1f60*/  LDG.E.U16 R90, desc[UR6][R90.64] ;  /* 0x000000065a5a7981 */ /* 0x000f62000c1e1500 */
[-C--:B------:R-:W-:Y:S01]  /*1f70*/  IADD3 R36, P1, R41, R240.reuse, RZ ;  /* 0x000000f029247210 */ /* 0x080fe20007f3e0ff */
[----:B------:R-:W-:Y:S01]  /*1f80*/  IMAD R31, R25, 0xae, RZ ;  /* 0x000000ae191f7824 */ /* 0x000fe200078e02ff */
[-C--:B------:R-:W-:Y:S01]  /*1f90*/  IADD3 R58, P2, R83, R240.reuse, RZ ;  /* 0x000000f0533a7210 */ /* 0x080fe20007f5e0ff */
[----:B------:R-:W5:Y:S01]  /*1fa0*/  LDG.E.U16 R34, desc[UR6][R34.64] ;  /* 0x0000000622227981 */ /* 0x000f62000c1e1500 */
[----:B------:R-:W-:Y:S01]  /*1fb0*/  IADD3 R60, P6, R29, R240, RZ ;  /* 0x000000f01d3c7210 */ /* 0x000fe20007fde0ff */
[----:B------:R-:W-:Y:S01]  /*1fc0*/  IMAD R33, R25, 0x2f, RZ ;  /* 0x0000002f19217824 */ /* 0x000fe200078e02ff */
[-C--:B------:R-:W-:Y:S01]  /*1fd0*/  LEA.HI.X.SX32 R41, R29, R241.reuse, 0x1, P4 ;  /* 0x000000f11d297211 */ /* 0x080fe200020f0eff */
[----:B------:R-:W-:Y:S01]  /*1fe0*/  IMAD R29, R25, 0x6e, RZ ;  /* 0x0000006e191d7824 */ /* 0x000fe200078e02ff */
[----:B------:R-:W5:Y:S01]  /*1ff0*/  LDG.E.U16 R20, desc[UR6][R20.64] ;  /* 0x0000000614147981 */ /* 0x000f62000c1e1500 */
[----:B------:R-:W-:-:S02]  /*2000*/  LEA.HI.X.SX32 R83, R57, R241, 0x1, P5 ;  /* 0x000000f139537211 */ /* 0x000fc400028f0eff */
[-C--:B------:R-:W-:Y:S01]  /*2010*/  LEA.HI.X.SX32 R67, R67, R241.reuse, 0x1, P0 ;  /* 0x000000f143437211 */ /* 0x080fe200000f0eff */
[----:B------:R-:W5:Y:S01]  /*2020*/  LDG.E.U16 R86, desc[UR6][R86.64] ;  /* 0x0000000656567981 */ /* 0x000f62000c1e1500 */
[-C--:B------:R-:W-:Y:S01]  /*2030*/  IADD3 R56, P5, R59, R240.reuse, RZ ;  /* 0x000000f03b387210 */ /* 0x080fe20007fbe0ff */
[----:B------:R-:W-:Y:S01]  /*2040*/  IMAD R55, R25, 0xfc, RZ ;  /* 0x000000fc19377824 */ /* 0x000fe200078e02ff */
[-C--:B------:R-:W-:Y:S01]  /*2050*/  IADD3 R42, P0, R249, R240.reuse, RZ ;  /* 0x000000f0f92a7210 */ /* 0x080fe20007f1e0ff */
[----:B------:R-:W5:Y:S01]  /*2060*/  LDG.E.U16 R84, desc[UR6][R84.64] ;  /* 0x0000000654547981 */ /* 0x000f62000c1e1500 */
[-C--:B------:R-:W-:Y:S01]  /*2070*/  LEA.HI.X.SX32 R59, R23, R241.reuse, 0x1, P2 ;  /* 0x000000f1173b7211 */ /* 0x080fe200010f0eff */
[----:B------:R-:W-:Y:S01]  /*2080*/  IMAD R23, R25, 0x37, RZ ;  /* 0x0000003719177824 */ /* 0x000fe200078e02ff */
[-C--:B------:R-:W-:Y:S01]  /*2090*/  IADD3 R30, P4, R31, R240.reuse, RZ ;  /* 0x000000f01f1e7210 */ /* 0x080fe20007f9e0ff */
[----:B------:R-:W5:Y:S01]  /*20a0*/  LDG.E.U16 R136, desc[UR6][R136.64] ;  /* 0x0000000688887981 */ /* 0x000f62000c1e1500 */
[-C--:B------:R-:W-:Y:S01]  /*20b0*/  LEA.HI.X.SX32 R61, R33, R241.reuse, 0x1, P6 ;  /* 0x000000f1213d7211 */ /* 0x080fe200030f0eff */
[----:B------:R-:W-:Y:S01]  /*20c0*/  IMAD R31, R25, 0xbe, RZ ;  /* 0x000000be191f7824 */ /* 0x000fe200078e02ff */
[C---:B------:R-:W-:Y:S01]  /*20d0*/  IADD3 R22, P2, R29.reuse, R240, RZ ;  /* 0x000000f01d167210 */ /* 0x040fe20007f5e0ff */
[----:B------:R-:W5:Y:S01]  /*20e0*/  LDG.E.U16 R50, desc[UR6][R50.64] ;  /* 0x0000000632327981 */ /* 0x000f62000c1e1500 */
[----:B------:R-:W-:Y:S01]  /*20f0*/  LEA.HI.X.SX32 R39, R29, R241, 0x1, P3 ;  /* 0x000000f11d277211 */ /* 0x000fe200018f0eff */
[----:B------:R-:W-:-:S02]  /*2100*/  IMAD R33, R25, 0xce, RZ ;  /* 0x000000ce19217824 */ /* 0x000fc400078e02ff */
[----:B------:R-:W5:Y:S01]  /*2110*/  LDG.E.U16 R130, desc[UR6][R130.64] ;  /* 0x0000000682827981 */ /* 0x000f62000c1e1500 */
[----:B------:R-:W-:Y:S01]  /*2120*/  IMAD R29, R25, 0x7e, RZ ;  /* 0x0000007e191d7824 */ /* 0x000fe200078e02ff */
[----:B------:R-:W-:Y:S02]  /*2130*/  LEA.HI.X.SX32 R43, R43, R241, 0x1, P0 ;  /* 0x000000f12b2b7211 */ /* 0x000fe400000f0eff */
[----:B------:R-:W5:Y:S01]  /*2140*/  LDG.E.U16 R48, desc[UR6][R48.64] ;  /* 0x0000000630307981 */ /* 0x000f62000c1e1500 */
[----:B------:R-:W-:-:S03]  /*2150*/  IADD3 R54, P0, R55, R240, RZ ;  /* 0x000000f037367210 */ /* 0x000fc60007f1e0ff */
[----:B------:R-:W5:Y:S01]  /*2160*/  LDG.E.U16 R122, desc[UR6][R122.64] ;  /* 0x000000067a7a7981 */ /* 0x000f62000c1e1500 */
[-C--:B------:R-:W-:Y:S02]  /*2170*/  LEA.HI.X.SX32 R23, R23, R241.reuse, 0x1, P2 ;  /* 0x000000f117177211 */ /* 0x080fe400010f0eff */
[----:B------:R-:W-:Y:S01]  /*2180*/  LEA.HI.X.SX32 R57, R27, R241, 0x1, P5 ;  /* 0x000000f11b397211 */ /* 0x000fe200028f0eff */
[----:B------:R-:W5:Y:S01]  /*2190*/  LDG.E.U16 R88, desc[UR6][R88.64] ;  /* 0x0000000658587981 */ /* 0x000f62000c1e1500 */
[-C--:B------:R-:W-:Y:S01]  /*21a0*/  IADD3 R28, P2, R31, R240.reuse, RZ ;  /* 0x000000f01f1c7210 */ /* 0x080fe20007f5e0ff */
[C---:B------:R-:W-:Y:S02]  /*21b0*/  IMAD R27, R25.reuse, 0x3f, RZ ;  /* 0x0000003f191b7824 */ /* 0x040fe400078e02ff */
[----:B------:R-:W5:Y:S01]  /*21c0*/  LDG.E.U16 R18, desc[UR6][R18.64] ;  /* 0x0000000612127981 */ /* 0x000f62000c1e1500 */
[----:B------:R-:W-:Y:S01]  /*21d0*/  IMAD R37, R25, 0x9e, RZ ;  /* 0x0000009e19257824 */ /* 0x000fe200078e02ff */
[-C--:B------:R-:W-:Y:S01]  /*21e0*/  IADD3 R26, P3, R33, R240.reuse, RZ ;  /* 0x000000f0211a7210 */ /* 0x080fe20007f7e0ff */
[----:B------:R-:W-:Y:S01]  /*21f0*/  IMAD R31, R25, 0xde, RZ ;  /* 0x000000de191f7824 */ /* 0x000fe200078e02ff */
[----:B------:R-:W5:Y:S01]  /*2200*/  LDG.E.U16 R46, desc[UR6][R46.64] ;  /* 0x000000062e2e7981 */ /* 0x000f62000c1e1500 */
[----:B------:R-:W-:Y:S01]  /*2210*/  IADD3 R52, P5, R29, R240, RZ ;  /* 0x000000f01d347210 */ /* 0x000fe20007fbe0ff */
[----:B------:R-:W-:-:S02]  /*2220*/  IMAD R33, R25, 0xee, RZ ;  /* 0x000000ee19217824 */ /* 0x000fc400078e02ff */
[----:B------:R-:W5:Y:S01]  /*2230*/  LDG.E.U16 R82, desc[UR6][R82.64] ;  /* 0x0000000652527981 */ /* 0x000f62000c1e1500 */
[----:B------:R-:W-:-:S03]  /*2240*/  LEA.HI.X.SX32 R55, R29, R241, 0x1, P0 ;  /* 0x000000f11d377211 */ /* 0x000fc600000f0eff */
[----:B------:R-:W5:Y:S01]  /*2250*/  LDG.E.U16 R42, desc[UR6][R42.64] ;  /* 0x000000062a2a7981 */ /* 0x000f62000c1e1500 */
[----:B------:R-:W-:-:S03]  /*2260*/  LEA.HI.X.SX32 R53, R27, R241, 0x1, P5 ;  /* 0x000000f11b357211 */ /* 0x000fc600028f0eff */
[----:B------:R-:W5:Y:S01]  /*2270*/  LDG.E.U16 R62, desc[UR6][R62.64] ;  /* 0x000000063e3e7981 */ /* 0x000f62000c1e1500 */
[----:B------:R-:W-:-:S03]  /*2280*/  IADD3 R32, P6, R37, R240, RZ ;  /* 0x000000f025207210 */ /* 0x000fc60007fde0ff */
[----:B------:R-:W5:Y:S01]  /*2290*/  LDG.E.U16 R40, desc[UR6][R40.64] ;  /* 0x0000000628287981 */ /* 0x000f62000c1e1500 */
[----:B------:R-:W-:-:S03]  /*22a0*/  IADD3 R24, P5, R31, R240, RZ ;  /* 0x000000f01f187210 */ /* 0x000fc60007fbe0ff */
[----:B------:R-:W5:Y:S01]  /*22b0*/  LDG.E.U16 R58, desc[UR6][R58.64] ;  /* 0x000000063a3a7981 */ /* 0x000f62000c1e1500 */
[----:B0-----:R-:W-:Y:S01]  /*22c0*/  IADD3 R240, P0, R33, R240, RZ ;  /* 0x000000f021f07210 */ /* 0x001fe20007f1e0ff */
[C---:B------:R-:W-:Y:S02]  /*22d0*/  IMAD R33, R25.reuse, 0x47, RZ ;  /* 0x0000004719217824 */ /* 0x040fe400078e02ff */
[----:B------:R-:W5:Y:S01]  /*22e0*/  LDG.E.U16 R38, desc[UR6][R38.64] ;  /* 0x0000000626267981 */ /* 0x000f62000c1e1500 */
[----:B------:R-:W-:-:S03]  /*22f0*/  IMAD R31, R25, 0x4f, RZ ;  /* 0x0000004f191f7824 */ /* 0x000fc600078e02ff */
[----:B------:R-:W5:Y:S01]  /*2300*/  LDG.E.U16 R56, desc[UR6][R56.64] ;  /* 0x0000000638387981 */ /* 0x000f62000c1e1500 */
[----:B------:R-:W-:-:S03]  /*2310*/  IMAD R29, R25, 0x57, RZ ;  /* 0x00000057191d7824 */ /* 0x000fc600078e02ff */
[----:B------:R-:W5:Y:S01]  /*2320*/  LDG.E.U16 R54, desc[UR6][R54.64] ;  /* 0x0000000636367981 */ /* 0x000f62000c1e1500 */
[----:B------:R-:W-:-:S03]  /*2330*/  IMAD R27, R25, 0x5f, RZ ;  /* 0x0000005f191b7824 */ /* 0x000fc600078e02ff */
[----:B------:R-:W5:Y:S01]  /*2340*/  LDG.E.U16 R110, desc[UR6][R110.64] ;  /* 0x000000066e6e7981 */ /* 0x000f62000c1e1500 */
[----:B------:R-:W-:-:S03]  /*2350*/  IMAD R6, R25, 0x67, RZ ;  /* 0x0000006719067824 */ /* 0x000fc600078e02ff */
[----:B------:R-:W5:Y:S01]  /*2360*/  LDG.E.U16 R96, desc[UR6][R96.64] ;  /* 0x0000000660607981 */ /* 0x000f62000c1e1500 */
[----:B------:R-:W-:Y:S01]  /*2370*/  IMAD R0, R25, 0x6f, RZ ;  /* 0x0000006f19007824 */ /* 0x000fe200078e02ff */
[-C--:B------:R-:W-:Y:S02]  /*2380*/  LEA.HI.X.SX32 R37, R33, R241.reuse, 0x1, P1 ;  /* 0x000000f121257211 */ /* 0x080fe400008f0eff */
[----:B------:R-:W5:Y:S01]  /*2390*/  LDG.E.U16 R70, desc[UR6][R70.64] ;  /* 0x0000000646467981 */ /* 0x000f62000c1e1500 */
[----:B------:R-:W-:Y:S01]  /*23a0*/  IMAD R248, R25, 0x77, RZ ;  /* 0x0000007719f87824 */ /* 0x000fe200078e02ff */
[-C--:B------:R-:W-:Y:S02]  /*23b0*/  LEA.HI.X.SX32 R33, R31, R241.reuse, 0x1, P6 ;  /* 0x000000f11f217211 */ /* 0x080fe400030f0eff */
[----:B------:R-:W5:Y:S01]  /*23c0*/  LDG.E.U16 R66, desc[UR6][R66.64] ;  /* 0x0000000642427981 */ /* 0x000f62000c1e1500 */
[----:B------:R-:W-:-:S03]  /*23d0*/  LEA.HI.X.SX32 R31, R29, R241, 0x1, P4 ;  /* 0x000000f11d1f7211 */ /* 0x000fc600020f0eff */
        /* <DEDUP_REMOVED lines=8> */
[----:B------:R-:W5:Y:S04]  /*2460*/  LDG.E.U16 R44, desc[UR6][R44.64] ;  /* 0x000000062c2c7981 */ /* 0x000f68000c1e1500 */
[----:B------:R-:W5:Y:S04]  /*2470*/  LDG.E.U16 R36, desc[UR6][R36.64] ;  /* 0x0000000624247981 */ /* 0x000f68000c1e1500 */
[----:B------:R-:W5:Y:S04]  /*2480*/  LDG.E.U16 R32, desc[UR6][R32.64] ;  /* 0x0000000620207981 */ /* 0x000f68000c1e1500 */
[----:B------:R-:W5:Y:S04]  /*2490*/  LDG.E.U16 R30, desc[UR6][R30.64] ;  /* 0x000000061e1e7981 */ /* 0x000f68000c1e1500 */
[----:B------:R-:W5:Y:S04]  /*24a0*/  LDG.E.U16 R28, desc[UR6][R28.64] ;  /* 0x000000061c1c7981 */ /* 0x000f68000c1e1500 */
[----:B------:R-:W5:Y:S04]  /*24b0*/  LDG.E.U16 R26, desc[UR6][R26.64] ;  /* 0x000000061a1a7981 */ /* 0x000f68000c1e1500 */
[----:B------:R-:W5:Y:S04]  /*24c0*/  LDG.E.U16 R24, desc[UR6][R24.64] ;  /* 0x0000000618187981 */ /* 0x000f68000c1e1500 */
[----:B------:R-:W5:Y:S01]  /*24d0*/  LDG.E.U16 R240, desc[UR6][R240.64] ;  /* 0x00000006f0f07981 */ /* 0x000f62000c1e1500 */
[----:B------:R-:W0:Y:S01]  /*24e0*/  S2UR UR5, SR_CgaCtaId ;  /* 0x00000000000579c3 */ /* 0x000e220000008800 */
[----:B------:R-:W-:Y:S01]  /*24f0*/  IMAD.SHL.U32 R0, R252, 0x2, RZ ;  /* 0x00000002fc007824 */ /* 0x000fe200078e00ff */
[----:B------:R-:W-:-:S04]  /*2500*/  UMOV UR4, 0x400 ;  /* 0x0000040000047882 */ /* 0x000fc80000000000 */
[----:B------:R-:W-:-:S04]  /*2510*/  LEA R6, R252, R0, 0x8 ;  /* 0x00000000fc067211 */ /* 0x000fc800078e40ff */
[----:B------:R-:W-:-:S04]  /*2520*/  LOP3.LUT R6, R6, 0x407e, RZ, 0xc0, !PT ;  /* 0x0000407e06067812 */ /* 0x000fc800078ec0ff */
[----:B-1----:R-:W-:Y:S01]  /*2530*/  LOP3.LUT R238, R6, 0x10, RZ, 0x3c, !PT ;  /* 0x0000001006ee7812 */ /* 0x002fe200078e3cff */
[----:B0-----:R-:W-:-:S09]  /*2540*/  ULEA UR4, UR5, UR4, 0x18 ;  /* 0x0000000405047291 */ /* 0x001fd2000f8ec03f */
[----:B--2---:R-:W-:Y:S04]  /*2550*/  STS.U16 [R6+UR4+0x400], R243 ;  /* 0x000400f306007988 */ /* 0x004fe80008000404 */
[----:B----4-:R-:W-:Y:S04]  /*2560*/  STS.U16 [R6+UR4], R242 ;  /* 0x000000f206007988 */ /* 0x010fe80008000404 */
[----:B---3--:R-:W-:Y:S04]  /*2570*/  STS.U16 [R6+UR4+0x800], R244 ;  /* 0x000800f406007988 */ /* 0x008fe80008000404 */
[----:B------:R-:W-:Y:S04]  /*2580*/  STS.U16 [R6+UR4+0x1000], R247 ;  /* 0x001000f706007988 */ /* 0x000fe80008000404 */
[----:B------:R-:W-:Y:S04]  /*2590*/  STS.U16 [R6+UR4+0x2000], R246 ;  /* 0x002000f606007988 */ /* 0x000fe80008000404 */
[----:B-----5:R-:W-:Y:S04]  /*25a0*/  STS.U16 [R6+UR4+0x2400], R245 ;  /* 0x002400f506007988 */ /* 0x020fe80008000404 */
[----:B------:R-:W-:Y:S04]  /*25b0*/  STS.U16 [R6+UR4+0x1400], R239 ;  /* 0x001400ef06007988 */ /* 0x000fe80008000404 */
        /* <DEDUP_REMOVED lines=9> */
[----:B------:R0:W-:Y:S04]  /*2650*/  STS.U16 [R238+UR4+0x480], R9 ;  /* 0x00048009ee007988 */ /* 0x0001e80008000404 */
[----:B------:R-:W-:Y:S04]  /*2660*/  STS.U16 [R238+UR4+0x2080], R220 ;  /* 0x002080dcee007988 */ /* 0x000fe80008000404 */
[----:B------:R-:W-:Y:S04]  /*2670*/  STS.U16 [R238+UR4+0x2480], R218 ;  /* 0x002480daee007988 */ /* 0x000fe80008000404 */
[----:B------:R-:W-:Y:S04]  /*2680*/  STS.U16 [R238+UR4+0x2880], R216 ;  /* 0x002880d8ee007988 */ /* 0x000fe80008000404 */
[----:B------:R-:W-:Y:S04]  /*2690*/  STS.U16 [R238+UR4+0x2c80], R214 ;  /* 0x002c80d6ee007988 */ /* 0x000fe80008000404 */
[----:B------:R-:W-:Y:S04]  /*26a0*/  STS.U16 [R238+UR4+0x3080], R212 ;  /* 0x003080d4ee007988 */ /* 0x000fe80008000404 */
[----:B------:R-:W-:Y:S04]  /*26b0*/  STS.U16 [R238+UR4+0x3480], R210 ;  /* 0x003480d2ee007988 */ /* 0x000fe80008000404 */
[----:B------:R-:W-:Y:S01]  /*26c0*/  STS.U16 [R238+UR4+0x3880], R208 ;  /* 0x003880d0ee007988 */ /* 0x000fe20008000404 */
[----:B------:R-:W-:-:S03]  /*26d0*/  LOP3.LUT R251, R6, 0x20, RZ, 0x3c, !PT ;  /* 0x0000002006fb7812 */ /* 0x000fc600078e3cff */
        /* <DEDUP_REMOVED lines=9> */
[----:B------:R2:W-:Y:S04]  /*2770*/  STS.U16 [R251+UR4+0x900], R5 ;  /* 0x00090005fb007988 */ /* 0x0005e80008000404 */
[----:B------:R-:W-:Y:S04]  /*2780*/  STS.U16 [R251+UR4+0xd00], R108 ;  /* 0x000d006cfb007988 */ /* 0x000fe80008000404 */
[----:B------:R-:W-:Y:S04]  /*2790*/  STS.U16 [R251+UR4+0x100], R132 ;  /* 0x00010084fb007988 */ /* 0x000fe80008000404 */
[----:B------:R-:W-:Y:S04]  /*27a0*/  STS.U16 [R251+UR4+0x2100], R188 ;  /* 0x002100bcfb007988 */ /* 0x000fe80008000404 */
[----:B------:R-:W-:Y:S04]  /*27b0*/  STS.U16 [R251+UR4+0x2500], R186 ;  /* 0x002500bafb007988 */ /* 0x000fe80008000404 */
[----:B------:R-:W-:Y:S04]  /*27c0*/  STS.U16 [R251+UR4+0x2900], R184 ;  /* 0x002900b8fb007988 */ /* 0x000fe80008000404 */
[----:B------:R-:W-:Y:S01]  /*27d0*/  STS.U16 [R251+UR4+0x2d00], R182 ;  /* 0x002d00b6fb007988 */ /* 0x000fe20008000404 */
[----:B0-----:R-:W-:-:S03]  /*27e0*/  LOP3.LUT R9, R6, 0x30, RZ, 0x3c, !PT ;  /* 0x0000003006097812 */ /* 0x001fc600078e3cff */
        /* <DEDUP_REMOVED lines=15> */
[----:B------:R-:W-:Y:S01]  /*28e0*/  STS.U16 [R9+UR4+0x3d80], R152 ;  /* 0x003d809809007988 */ /* 0x000fe20008000404 */
[----:B-1----:R-:W-:-:S03]  /*28f0*/  LOP3.LUT R8, R6, 0x40, RZ, 0x3c, !PT ;  /* 0x0000004006087812 */ /* 0x002fc600078e3cff */
        /* <DEDUP_REMOVED lines=15> */
[----:B------:R-:W-:Y:S01]  /*29f0*/  STS.U16 [R8+UR4+0x200], R126 ;  /* 0x0002007e08007988 */ /* 0x000fe20008000404 */
[----:B--2---:R-:W-:-:S03]  /*2a00*/  LOP3.LUT R5, R6, 0x50, RZ, 0x3c, !PT ;  /* 0x0000005006057812 */ /* 0x004fc600078e3cff */
        /* <DEDUP_REMOVED lines=56> */
[----:B------:R-:W-:-:S03]  /*2d90*/  MOV R4, 0x3f800000 ;  /* 0x3f80000000047802 */ /* 0x000fc60000000f00 */
[----:B------:R-:W-:Y:S01]  /*2da0*/  STS.U16 [R2+UR4+0x3780], R24 ;  /* 0x0037801802007988 */ /* 0x000fe20008000404 */
[----:B0-----:R-:W-:-:S03]  /*2db0*/  MOV R3, 0x3f800000 ;  /* 0x3f80000000037802 */ /* 0x001fc60000000f00 */
[----:B------:R0:W-:Y:S02]  /*2dc0*/  STS.U16 [R2+UR4+0x3b80], R240 ;  /* 0x003b80f002007988 */ /* 0x0001e40008000404 */
[----:B0-----:R-:W-:-:S05]  /*2dd0*/  MOV R2, 0x3f800000 ;  /* 0x3f80000000027802 */ /* 0x001fca0000000f00 */
[----:B------:R-:W-:Y:S04]  /*2de0*/  STL [R1+0x3d8], R2 ;  /* 0x0003d80201007387 */ /* 0x000fe80000100800 */
[----:B------:R-:W-:Y:S04]  /*2df0*/  STL [R1+0x3d4], R4 ;  /* 0x0003d40401007387 */ /* 0x000fe80000100800 */
[----:B------:R-:W-:Y:S04]  /*2e00*/  STL [R1+0x3d0], R3 ;  /* 0x0003d00301007387 */ /* 0x000fe80000100800 */
[----:B------:R-:W-:Y:S04]  /*2e10*/  STL [R1], RZ ;  /* 0x000000ff01007387 */ /* 0x000fe80000100800 */
[----:B------:R0:W-:Y:S04]  /*2e20*/  STL [R1+0x1b8], R2 ;  /* 0x0001b80201007387 */ /* 0x0001e80000100800 */
[----:B------:R1:W-:Y:S04]  /*2e30*/  STL [R1+0x4], RZ ;  /* 0x000004ff01007387 */ /* 0x0003e80000100800 */
        /* <DEDUP_REMOVED lines=57> */
[----:B------:R1:W-:Y:S01]  /*31d0*/  STL [R1+0xec], RZ ;  /* 0x0000ecff01007387 */ /* 0x0003e20000100800 */
[----:B0-----:R-:W-:-:S03]  /*31e0*/  VIADD R2, R7, 0x80 ;  /* 0x0000008007027836 */ /* 0x001fc60000000000 */
[----:B------:R1:W-:Y:S04]  /*31f0*/  STL [R1+0xf0], RZ ;  /* 0x0000f0ff01007387 */ /* 0x0003e80000100800 */
[----:B------:R1:W-:Y:S04]  /*3200*/  STL [R1+0xf4], RZ ;  /* 0x0000f4ff01007387 */ /* 0x0003e80000100800 */
[----:B------:R1:W-:Y:S04]  /*3210*/  STL [R1+0xf8], RZ ;  /* 0x0000f8ff01007387 */ /* 0x0003e80000100800 */
[----:B------:R1:W-:Y:S01]  /*3220*/  STL [R1+0xfc], RZ ;  /* 0x0000fcff01007387 */ /* 0x0003e20000100800 */
[----:B------:R-:W-:Y:S01]  /*3230*/  ISETP.GE.AND P0, PT, R2, 0x1, PT ;  /* 0x000000010200780c */ /* 0x000fe20003f06270 */
[----:B------:R-:W-:Y:S01]  /*3240*/  IMAD.MOV.U32 R12, RZ, RZ, -0x800000 ;  /* 0xff800000ff0c7424 */ /* 0x000fe200078e00ff */
[----:B------:R-:W-:Y:S01]  /*3250*/  MOV R13, 0xff800000 ;  /* 0xff800000000d7802 */ /* 0x000fe20000000f00 */
[----:B------:R-:W-:Y:S01]  /*3260*/  IMAD.MOV.U32 R8, RZ, RZ, -0x800000 ;  /* 0xff800000ff087424 */ /* 0x000fe200078e00ff */
[----:B------:R-:W-:-:S02]  /*3270*/  MOV R9, 0xff800000 ;  /* 0xff80000000097802 */ /* 0x000fc40000000f00 */
[----:B------:R-:W-:Y:S02]  /*3280*/  CS2R R152, SRZ ;  /* 0x0000000000987805 */ /* 0x000fe4000001ff00 */
[----:B------:R-:W-:Y:S02]  /*3290*/  CS2R R154, SRZ ;  /* 0x00000000009a7805 */ /* 0x000fe4000001ff00 */
[----:B------:R-:W-:Y:S02]  /*32a0*/  CS2R R156, SRZ ;  /* 0x00000000009c7805 */ /* 0x000fe4000001ff00 */
[----:B------:R-:W-:Y:S02]  /*32b0*/  CS2R R158, SRZ ;  /* 0x00000000009e7805 */ /* 0x000fe4000001ff00 */
[----:B------:R-:W-:Y:S02]  /*32c0*/  CS2R R160, SRZ ;  /* 0x0000000000a07805 */ /* 0x000fe4000001ff00 */
[----:B------:R-:W-:-:S02]  /*32d0*/  CS2R R162, SRZ ;  /* 0x0000000000a27805 */ /* 0x000fc4000001ff00 */
        /* <DEDUP_REMOVED lines=26> */
[C---:B------:R-:W-:Y:S02]  /*3480*/  LOP3.LUT R10, R252.reuse, 0x7f, RZ, 0xc0, !PT ;  /* 0x0000007ffc0a7812 */ /* 0x040fe400078ec0ff */
[----:B------:R-:W-:Y:S01]  /*3490*/  LOP3.LUT R3, R252, 0x60, RZ, 0xc0, !PT ;  /* 0x00000060fc037812 */ /* 0x000fe200078ec0ff */
[----:B-1----:R-:W-:Y:S06]  /*34a0*/  @!P0 BRA `(.L_x_0) ;  /* 0x00000134009c8947 */ /* 0x002fec0003800000 */
[----:B------:R-:W0:Y:S01]  /*34b0*/  LDC.64 R8, c[0x0][0x260] ;  /* 0x00009800ff087b82 */ /* 0x000e220000000a00 */
[----:B------:R-:W-:Y:S01]  /*34c0*/  ULDC UR5, c[0x0][0x258] ;  /* 0x0000960000057ab9 */ /* 0x000fe20000000800 */
[----:B------:R-:W-:Y:S01]  /*34d0*/  STL [R1+0x820], R249 ;  /* 0x000820f901007387 */ /* 0x000fe20000100800 */
[----:B------:R-:W-:Y:S01]  /*34e0*/  ULDC.64 UR8, c[0x0][0x218] ;  /* 0x0000860000087ab9 */ /* 0x000fe20000000a00 */
[----:B------:R-:W-:Y:S02]  /*34f0*/  SHF.R.U32.HI R12, RZ, 0x1, R3 ;  /* 0x00000001ff0c7819 */ /* 0x000fe40000011603 */
[----:B------:R-:W-:Y:S01]  /*3500*/  CS2R R152, SRZ ;  /* 0x0000000000987805 */ /* 0x000fe2000001ff00 */
[----:B------:R-:W-:Y:S01]  /*3510*/  STL [R1+0x81c], R250 ;  /* 0x00081cfa01007387 */ /* 0x000fe20000100800 */
[----:B------:R-:W-:Y:S01]  /*3520*/  SHF.R.U32.HI R13, RZ, 0x2, R252 ;  /* 0x00000002ff0d7819 */ /* 0x000fe200000116fc */
[----:B------:R-:W1:Y:S01]  /*3530*/  LDC.64 R4, c[0x0][0x250] ;  /* 0x00009400ff047b82 */ /* 0x000e620000000a00 */
[----:B------:R-:W-:Y:S01]  /*3540*/  USHF.R.U32.HI UR36, URZ, 0x4, UR4 ;  /* 0x000000043f247899 */ /* 0x000fe20008011604 */
[----:B------:R-:W-:-:S02]  /*3550*/  CS2R R154, SRZ ;  /* 0x00000000009a7805 */ /* 0x000fc4000001ff00 */
[----:B------:R-:W-:Y:S02]  /*3560*/  SGXT.U32 R13, R13, 0x3 ;  /* 0x000000030d0d781a */ /* 0x000fe40000000000 */
[----:B------:R-:W-:Y:S01]  /*3570*/  CS2R R156, SRZ ;  /* 0x00000000009c7805 */ /* 0x000fe2000001ff00 */
[----:B------:R-:W-:Y:S01]  /*3580*/  USGXT.U32 UR36, UR36, 0xe ;  /* 0x0000000e2424789a */ /* 0x000fe20008000000 */
[----:B------:R-:W-:Y:S02]  /*3590*/  CS2R R158, SRZ ;  /* 0x00000000009e7805 */ /* 0x000fe4000001ff00 */
[----:B------:R-:W-:Y:S01]  /*35a0*/  LOP3.LUT R7, R7, R12, R13, 0xfe, !PT ;  /* 0x0000000c07077212 */ /* 0x000fe200078efe0d */
[----:B------:R-:W2:Y:S01]  /*35b0*/  S2UR UR10, SR_CTAID.Y ;  /* 0x00000000000a79c3 */ /* 0x000ea20000002600 */
[----:B------:R-:W-:Y:S01]  /*35c0*/  MOV R12, 0x3f800000 ;  /* 0x3f800000000c7802 */ /* 0x000fe20000000f00 */
[----:B------:R-:W-:Y:S01]  /*35d0*/  UIADD3 UR32, UP0, UR36, 0x80, URZ ;  /* 0x0000008024207890 */ /* 0x000fe2000ff1e03f */
[----:B------:R-:W-:-:S02]  /*35e0*/  CS2R R160, SRZ ;  /* 0x0000000000a07805 */ /* 0x000fc4000001ff00 */
[----:B------:R-:W-:Y:S02]  /*35f0*/  CS2R R162, SRZ ;  /* 0x0000000000a27805 */ /* 0x000fe4000001ff00 */
[----:B------:R-:W-:Y:S02]  /*3600*/  CS2R R164, SRZ ;  /* 0x0000000000a47805 */ /* 0x000fe4000001ff00 */
[----:B------:R-:W-:Y:S02]  /*3610*/  CS2R R166, SRZ ;  /* 0x0000000000a67805 */ /* 0x000fe4000001ff00 */
[----:B------:R-:W-:Y:S02]  /*3620*/  CS2R R168, SRZ ;  /* 0x0000000000a87805 */ /* 0x000fe4000001ff00 */
[----:B0-----:R-:W-:Y:S01]  /*3630*/  MOV R15, R8 ;  /* 0x00000008000f7202 */ /* 0x001fe20000000f00 */
[----:B------:R-:W-:Y:S01]  /*3640*/  IMAD R8, R10, UR5, RZ ;  /* 0x000000050a087c24 */ /* 0x000fe2000f8e02ff */
[----:B------:R0:W-:Y:S01]  /*3650*/  STL [R1+0x7e4], R9 ;  /* 0x0007e40901007387 */ /* 0x0001e20000100800 */
[----:B------:R-:W-:Y:S01]  /*3660*/  MOV R0, R9 ;  /* 0x0000000900007202 */ /* 0x000fe20000000f00 */
[----:B------:R-:W3:Y:S01]  /*3670*/  LDC R246, c[0x0][0x268] ;  /* 0x00009a00fff67b82 */ /* 0x000ee20000000800 */
[C---:B------:R-:W-:Y:S01]  /*3680*/  IMAD.HI R3, R8.reuse, 0x2, RZ ;  /* 0x0000000208037827 */ /* 0x040fe200078e02ff */
[----:B------:R-:W-:Y:S01]  /*3690*/  STL.64 [R1+0x800], R6 ;  /* 0x0008000601007387 */ /* 0x000fe20000100a00 */
[----:B------:R-:W-:Y:S01]  /*36a0*/  UMOV UR5, URZ ;  /* 0x0000003f00057c82 */ /* 0x000fe20008000000 */
[----:B------:R-:W-:Y:S01]  /*36b0*/  CS2R R170, SRZ ;  /* 0x0000000000aa7805 */ /* 0x000fe2000001ff00 */
[C---:B-1----:R-:W-:Y:S01]  /*36c0*/  IMAD R11, R5.reuse, 0x44, RZ ;  /* 0x00000044050b7824 */ /* 0x042fe200078e02ff */
[----:B------:R1:W-:Y:S01]  /*36d0*/  STL [R1+0x818], R7 ;  /* 0x0008180701007387 */ /* 0x0003e20000100800 */
[----:B------:R-:W-:Y:S01]  /*36e0*/  IMAD R13, R5, 0x4a, RZ ;  /* 0x0000004a050d7824 */ /* 0x000fe200078e02ff */
[----:B------:R-:W3:Y:S01]  /*36f0*/  LDC R247, c[0x0][0x268] ;  /* 0x00009a00fff77b82 */ /* 0x000ee20000000800 */
[----:B0-----:R-:W-:Y:S01]  /*3700*/  IMAD.SHL.U32 R9, R8, 0x2, RZ ;  /* 0x0000000208097824 */ /* 0x001fe200078e00ff */
[----:B------:R-:W-:Y:S01]  /*3710*/  UIADD3.X UR33, UR5, 0x40000040, URZ, UP0, !UPT ;  /* 0x4000004005217890 */ /* 0x000fe200087fe43f */
[----:B------:R-:W-:Y:S01]  /*3720*/  IMAD R8, R10, R0, RZ ;  /* 0x000000000a087224 */ /* 0x000fe200078e02ff */
[----:B------:R-:W-:Y:S01]  /*3730*/  MOV R0, 0xff800000 ;  /* 0xff80000000007802 */ /* 0x000fe20000000f00 */
[----:B--2---:R-:W-:Y:S01]  /*3740*/  IMAD R4, R4, UR10, RZ ;  /* 0x0000000a04047c24 */ /* 0x004fe2000f8e02ff */
[----:B------:R-:W-:Y:S01]  /*3750*/  CS2R R172, SRZ ;  /* 0x0000000000ac7805 */ /* 0x000fe2000001ff00 */
[----:B------:R-:W-:Y:S01]  /*3760*/  IMAD.HI R17, R8, 0x2, RZ ;  /* 0x0000000208117827 */ /* 0x000fe200078e02ff */
[----:B-1----:R-:W-:Y:S01]  /*3770*/  MOV R7, 0x3f800000 ;  /* 0x3f80000000077802 */ /* 0x002fe20000000f00 */
[----:B------:R-:W0:Y:S01]  /*3780*/  LDC R18, c[0x0][0x268] ;  /* 0x00009a00ff127b82 */ /* 0x000e220000000800 */
[C---:B------:R-:W-:Y:S01]  /*3790*/  SHF.L.U32 R2, R4.reuse, 0x1, RZ ;  /* 0x0000000104027819 */ /* 0x040fe200000006ff */
[----:B------:R-:W-:Y:S01]  /*37a0*/  IMAD.HI R4, R4, 0x2, RZ ;  /* 0x0000000204047827 */ /* 0x000fe200078e02ff */
[----:B------:R-:W-:-:S02]  /*37b0*/  CS2R R174, SRZ ;  /* 0x0000000000ae7805 */ /* 0x000fc4000001ff00 */
[----:B------:R-:W-:Y:S02]  /*37c0*/  CS2R R176, SRZ ;  /* 0x0000000000b07805 */ /* 0x000fe4000001ff00 */
[----:B------:R-:W-:Y:S01]  /*37d0*/  IADD3 R2, P0, P1, R9, UR8, R2 ;  /* 0x0000000809027c10 */ /* 0x000fe2000f91e002 */
[C---:B------:R-:W-:Y:S01]  /*37e0*/  IMAD R21, R5.reuse, 0xa, RZ ;  /* 0x0000000a05157824 */ /* 0x040fe200078e02ff */
[----:B------:R-:W-:Y:S01]  /*37f0*/  CS2R R178, SRZ ;  /* 0x0000000000b27805 */ /* 0x000fe2000001ff00 */
[----:B------:R-:W-:Y:S01]  /*3800*/  IMAD R9, R5, 0x42, RZ ;  /* 0x0000004205097824 */ /* 0x000fe200078e02ff */
[----:B------:R-:W-:Y:S01]  /*3810*/  IADD3.X R3, R3, UR9, R4, P0, P1 ;  /* 0x0000000903037c10 */ /* 0x000fe200087e2404 */
[----:B------:R-:W-:Y:S01]  /*3820*/  IMAD R4, R15, UR10, RZ ;  /* 0x0000000a0f047c24 */ /* 0x000fe2000f8e02ff */
[-C--:B------:R-:W-:Y:S01]  /*3830*/  IADD3 RZ, P3, R11, R2.reuse, RZ ;  /* 0x000000020bff7210 */ /* 0x080fe20007f7e0ff */
[----:B------:R-:W-:Y:S01]  /*3840*/  IMAD.SHL.U32 R15, R8, 0x2, RZ ;  /* 0x00000002080f7824 */ /* 0x000fe200078e00ff */
[----:B------:R-:W-:Y:S01]  /*3850*/  ULDC.64 UR8, c[0x0][0x220] ;  /* 0x0000880000087ab9 */ /* 0x000fe20000000a00 */
[----:B------:R-:W-:Y:S01]  /*3860*/  IMAD R11, R5, 0x48, RZ ;  /* 0x00000048050b7824 */ /* 0x000fe200078e02ff */
[C---:B------:R-:W-:Y:S01]  /*3870*/  SHF.L.U32 R10, R4.reuse, 0x1, RZ ;  /* 0x00000001040a7819 */ /* 0x040fe200000006ff */
[----:B------:R-:W-:Y:S01]  /*3880*/  IMAD.HI R4, R4, 0x2, RZ ;  /* 0x0000000204047827 */ /* 0x000fe200078e02ff */
[-C--:B------:R-:W-:Y:S01]  /*3890*/  IADD3 RZ, P0, R13, R2.reuse, RZ ;  /* 0x000000020dff7210 */ /* 0x080fe20007f1e0ff */
[----:B------:R-:W1:Y:S01]  /*38a0*/  LDC R20, c[0x0][0x268] ;  /* 0x00009a00ff147b82 */ /* 0x000e620000000800 */
[----:B------:R-:W-:Y:S01]  /*38b0*/  IADD3 R10, P4, P5, R15, UR8, R10 ;  /* 0x000000080f0a7c10 */ /* 0x000fe2000fd9e00a */
[----:B------:R-:W-:Y:S01]  /*38c0*/  IMAD R13, R5, 0x5, RZ ;  /* 0x00000005050d7824 */ /* 0x000fe200078e02ff */
[-C--:B------:R-:W-:Y:S01]  /*38d0*/  IADD3 RZ, P1, R11, R2.reuse, RZ ;  /* 0x000000020bff7210 */ /* 0x080fe20007f3e0ff */
[----:B------:R-:W-:Y:S01]  /*38e0*/  IMAD R29, R5, 0xe, RZ ;  /* 0x0000000e051d7824 */ /* 0x000fe200078e02ff */
[----:B------:R-:W-:Y:S01]  /*38f0*/  IADD3.X R11, R17, UR9, R4, P4, P5 ;  /* 0x00000009110b7c10 */ /* 0x000fe2000a7ea404 */
[----:B------:R-:W-:Y:S01]  /*3900*/  IMAD R17, R5, 0x7, RZ ;  /* 0x0000000705117824 */ /* 0x000fe200078e02ff */
[-C--:B------:R-:W-:Y:S01]  /*3910*/  IADD3 RZ, P4, R21, R2.reuse, RZ ;  /* 0x0000000215ff7210 */ /* 0x080fe20007f9e0ff */
[----:B------:R-:W-:Y:S01]  /*3920*/  IMAD R15, R5, 0x6, RZ ;  /* 0x00000006050f7824 */ /* 0x000fe200078e02ff */
[-C--:B------:R-:W-:Y:S01]  /*3930*/  IADD3 RZ, P6, R9, R2.reuse, RZ ;  /* 0x0000000209ff7210 */ /* 0x080fe20007fde0ff */
[----:B------:R-:W-:Y:S01]  /*3940*/  IMAD R9, R5, 0x46, RZ ;  /* 0x0000004605097824 */ /* 0x000fe200078e02ff */
[-C--:B------:R-:W-:Y:S01]  /*3950*/  LEA.HI.X.SX32 R137, R13, R3.reuse, 0x1, P4 ;  /* 0x000000030d897211 */ /* 0x080fe200020f0eff */
        /* <DEDUP_REMOVED lines=48> */
[----:B------:R-:W-:Y:S01]  /*3c60*/  STL [R1+0x3cc], R139 ;  /* 0x0003cc8b01007387 */ /* 0x000fe20000100800 */
[-C--:B------:R-:W-:Y:S01]  /*3c70*/  IADD3 RZ, P4, R65, R2.reuse, RZ ;  /* 0x0000000241ff7210 */ /* 0x080fe20007f9e0ff */
[----:B------:R-:W-:Y:S01]  /*3c80*/  IMAD R49, R5, 0x19, RZ ;  /* 0x0000001905317824 */ /* 0x000fe200078e02ff */
[-C--:B------:R-:W-:Y:S01]  /*3c90*/  LEA.HI.X.SX32 R121, R31, R3.reuse, 0x1, P5 ;  /* 0x000000031f797211 */ /* 0x080fe200028f0eff */
[----:B------:R-:W-:Y:S01]  /*3ca0*/  STL [R1+0x3c4], R137 ;  /* 0x0003c48901007387 */ /* 0x000fe20000100800 */
[-C--:B------:R-:W-:Y:S01]  /*3cb0*/  LEA.HI.X.SX32 R113, R41, R3.reuse, 0x1, P4 ;  /* 0x0000000329717211 */ /* 0x080fe200020f0eff */
[----:B------:R-:W-:Y:S01]  /*3cc0*/  IMAD R67, R5, 0x2c, RZ ;  /* 0x0000002c05437824 */ /* 0x000fe200078e02ff */
[-C--:B------:R-:W-:Y:S01]  /*3cd0*/  IADD3 RZ, P5, R59, R2.reuse, RZ ;  /* 0x000000023bff7210 */ /* 0x080fe20007fbe0ff */
[----:B------:R2:W-:Y:S01]  /*3ce0*/  STL [R1+0x3bc], R77 ;  /* 0x0003bc4d01007387 */ /* 0x0005e20000100800 */
[-C--:B------:R-:W-:Y:S01]  /*3cf0*/  IADD3 RZ, P4, R69, R2.reuse, RZ ;  /* 0x0000000245ff7210 */ /* 0x080fe20007f9e0ff */
[----:B------:R-:W-:Y:S01]  /*3d00*/  IMAD R9, R5, 0x1b, RZ ;  /* 0x0000001b05097824 */ /* 0x000fe200078e02ff */
[-C--:B------:R-:W-:Y:S01]  /*3d10*/  LEA.HI.X.SX32 R117, R35, R3.reuse, 0x1, P5 ;  /* 0x0000000323757211 */ /* 0x080fe200028f0eff */
[----:B------:R-:W-:Y:S01]  /*3d20*/  STL [R1+0x3b4], R135 ;  /* 0x0003b48701007387 */ /* 0x000fe20000100800 */
[-C--:B------:R-:W-:Y:S01]  /*3d30*/  LEA.HI.X.SX32 R109, R45, R3.reuse, 0x1, P4 ;  /* 0x000000032d6d7211 */ /* 0x080fe200020f0eff */
[----:B------:R-:W-:Y:S01]  /*3d40*/  IMAD R71, R5, 0x30, RZ ;  /* 0x0000003005477824 */ /* 0x000fe200078e02ff */
[-C--:B------:R-:W-:Y:S01]  /*3d50*/  IADD3 RZ, P5, R63, R2.reuse, RZ ;  /* 0x000000023fff7210 */ /* 0x080fe20007fbe0ff */
[----:B------:R-:W-:Y:S01]  /*3d60*/  STL [R1+0x3ac], R133 ;  /* 0x0003ac8501007387 */ /* 0x000fe20000100800 */
[-C--:B------:R-:W-:Y:S01]  /*3d70*/  IADD3 RZ, P4, R73, R2.reuse, RZ ;  /* 0x0000000249ff7210 */ /* 0x080fe20007f9e0ff */
[----:B--2---:R-:W-:Y:S01]  /*3d80*/  IMAD R77, R5, 0x36, RZ ;  /* 0x00000036054d7824 */ /* 0x004fe200078e02ff */
[-C--:B------:R-:W-:Y:S01]  /*3d90*/  LEA.HI.X.SX32 R25, R39, R3.reuse, 0x1, P5 ;  /* 0x0000000327197211 */ /* 0x080fe200028f0eff */
[----:B------:R-:W-:Y:S01]  /*3da0*/  STL [R1+0x3a4], R131 ;  /* 0x0003a48301007387 */ /* 0x000fe20000100800 */
        /* <DEDUP_REMOVED lines=20> */
[----:B------:R-:W-:Y:S01]  /*3ef0*/  IMAD R9, R5, 0x4e, RZ ;  /* 0x0000004e05097824 */ /* 0x000fe200078e02ff */
[-C--:B------:R-:W-:Y:S01]  /*3f00*/  LEA.HI.X.SX32 R85, R59, R3.reuse, 0x1, P1 ;  /* 0x000000033b557211 */ /* 0x080fe200008f0eff */
[----:B------:R-:W-:Y:S01]  /*3f10*/  IMAD R17, R5, 0x21, RZ ;  /* 0x0000002105117824 */ /* 0x000fe200078e02ff */
        /* <DEDUP_REMOVED lines=20> */
[----:B------:R-:W-:Y:S01]  /*4060*/  IMAD R17, R5, 0x5a, RZ ;  /* 0x0000005a05117824 */ /* 0x000fe200078e02ff */
[-C--:B------:R-:W-:Y:S01]  /*4070*/  IADD3 RZ, P5, R27, R2.reuse, RZ ;  /* 0x000000021bff7210 */ /* 0x080fe20007fbe0ff */
[----:B--2---:R-:W-:Y:S01]  /*4080*/  IMAD R25, R5, 0x3e, RZ ;  /* 0x0000003e05197824 */ /* 0x004fe200078e02ff */
[-C--:B------:R-:W-:Y:S01]  /*4090*/  IADD3 RZ, P3, R13, R2.reuse, RZ ;  /* 0x000000020dff7210 */ /* 0x080fe20007f7e0ff */
[----:B------:R-:W-:Y:S01]  /*40a0*/  IMAD R13, R5, 0x27, RZ ;  /* 0x00000027050d7824 */ /* 0x000fe200078e02ff */
[-C--:B------:R-:W-:Y:S01]  /*40b0*/  LEA.HI.X.SX32 R81, R61, R3.reuse, 0x1, P5 ;  /* 0x000000033d517211 */ /* 0x080fe200028f0eff */
[----:B------:R-:W-:Y:S01]  /*40c0*/  STL [R1+0x34c], R111 ;  /* 0x00034c6f01007387 */ /* 0x000fe20000100800 */
        /* <DEDUP_REMOVED lines=8> */
[----:B------:R-:W-:Y:S01]  /*4150*/  STL [R1+0x344], R109 ;  /* 0x0003446d01007387 */ /* 0x000fe20000100800 */
[-C--:B------:R-:W-:Y:S01]  /*4160*/  LEA.HI.X.SX32 R61, R63, R3.reuse, 0x1, P6 ;  /* 0x000000033f3d7211 */ /* 0x080fe200030f0eff */
[----:B------:R-:W2:Y:S01]  /*4170*/  LDC R22, c[0x0][0x268] ;  /* 0x00009a00ff167b82 */ /* 0x000ea20000000800 */
[-C--:B------:R-:W-:Y:S01]  /*4180*/  LEA.HI.X.SX32 R79, R13, R3.reuse, 0x1, P4 ;  /* 0x000000030d4f7211 */ /* 0x080fe200020f0eff */
[----:B------:R-:W-:Y:S01]  /*4190*/  IMAD R13, R5, 0x5e, RZ ;  /* 0x0000005e050d7824 */ /* 0x000fe200078e02ff */
[-C--:B------:R-:W-:Y:S01]  /*41a0*/  LEA.HI.X.SX32 R87, R9, R3.reuse, 0x1, P2 ;  /* 0x0000000309577211 */ /* 0x080fe200010f0eff */
[----:B------:R-:W-:Y:S01]  /*41b0*/  IMAD R9, R5, 0x25, RZ ;  /* 0x0000002505097824 */ /* 0x000fe200078e02ff */
[-C--:B------:R-:W-:Y:S01]  /*41c0*/  IADD3 RZ, P2, R15, R2.reuse, RZ ;  /* 0x000000020fff7210 */ /* 0x080fe20007f5e0ff */
[----:B------:R-:W-:Y:S01]  /*41d0*/  IMAD R15, R5, 0x58, RZ ;  /* 0x00000058050f7824 */ /* 0x000fe200078e02ff */
[----:B------:R-:W-:Y:S01]  /*41e0*/  STL [R1+0x33c], R107 ;  /* 0x00033c6b01007387 */ /* 0x000fe20000100800 */
[-C--:B------:R-:W-:Y:S01]  /*41f0*/  IADD3 RZ, P6, R13, R2.reuse, RZ ;  /* 0x000000020dff7210 */ /* 0x080fe20007fde0ff */
[----:B------:R-:W-:Y:S01]  /*4200*/  IMAD R13, R5, 0x2d, RZ ;  /* 0x0000002d050d7824 */ /* 0x000fe200078e02ff */
[-C--:B------:R-:W-:Y:S01]  /*4210*/  LEA.HI.X.SX32 R83, R9, R3.reuse, 0x1, P0 ;  /* 0x0000000309537211 */ /* 0x080fe200000f0eff */
[----:B------:R-:W-:Y:S01]  /*4220*/  IMAD R9, R5, 0x29, RZ ;  /* 0x0000002905097824 */ /* 0x000fe200078e02ff */
        /* <DEDUP_REMOVED lines=9> */
[----:B------:R-:W-:Y:S01]  /*42c0*/  STL [R1+0x32c], R103 ;  /* 0x00032c6701007387 */ /* 0x000fe20000100800 */
[----:B------:R-:W-:Y:S01]  /*42d0*/  IMAD R17, R5, 0x66, RZ ;  /* 0x0000006605117824 */ /* 0x000fe200078e02ff */
[-C--:B------:R-:W-:Y:S01]  /*42e0*/  LEA.HI.X.SX32 R55, R9, R3.reuse, 0x1, P1 ;  /* 0x0000000309377211 */ /* 0x080fe200008f0eff */
[----:B------:R-:W-:Y:S01]  /*42f0*/  IMAD R9, R5, 0x2f, RZ ;  /* 0x0000002f05097824 */ /* 0x000fe200078e02ff */
[----:B------:R-:W-:Y:S01]  /*4300*/  STL [R1+0x324], R101 ;  /* 0x0003246501007387 */ /* 0x000fe20000100800 */
[-C--:B------:R-:W-:Y:S01]  /*4310*/  IADD3 RZ, P1, R15, R2.reuse, RZ ;  /* 0x000000020fff7210 */ /* 0x080fe20007f3e0ff */
[----:B------:R-:W-:Y:S01]  /*4320*/  IMAD R15, R5, 0x6c, RZ ;  /* 0x0000006c050f7824 */ /* 0x000fe200078e02ff */
[-C--:B------:R-:W-:Y:S01]  /*4330*/  LEA.HI.X.SX32 R53, R67, R3.reuse, 0x1, P0 ;  /* 0x0000000343357211 */ /* 0x080fe200000f0eff */
        /* <DEDUP_REMOVED lines=9> */
[----:B------:R-:W-:Y:S01]  /*43d0*/  IMAD R27, R5, 0x68, RZ ;  /* 0x00000068051b7824 */ /* 0x000fe200078e02ff */
[-C--:B------:R-:W-:Y:S01]  /*43e0*/  IADD3 RZ, P6, R15, R2.reuse, RZ ;  /* 0x000000020fff7210 */ /* 0x080fe20007fde0ff */
[----:B------:R-:W-:Y:S01]  /*43f0*/  IMAD R9, R5, 0x31, RZ ;  /* 0x0000003105097824 */ /* 0x000fe200078e02ff */
[----:B------:R-:W-:Y:S01]  /*4400*/  STL [R1+0x304], R93 ;  /* 0x0003045d01007387 */ /* 0x000fe20000100800 */
[-C--:B------:R-:W-:Y:S01]  /*4410*/  LEA.HI.X.SX32 R45, R71, R3.reuse, 0x1, P3 ;  /* 0x00000003472d7211 */ /* 0x080fe200018f0eff */
[----:B------:R-:W-:Y:S01]  /*4420*/  IMAD R15, R5, 0x70, RZ ;  /* 0x00000070050f7824 */ /* 0x000fe200078e02ff */
[-C--:B------:R-:W-:Y:S01]  /*4430*/  LEA.HI.X.SX32 R49, R69, R3.reuse, 0x1, P4 ;  /* 0x0000000345317211 */ /* 0x080fe200020f0eff */
[----:B------:R-:W-:Y:S01]  /*4440*/  STL [R1+0x2fc], R91 ;  /* 0x0002fc5b01007387 */ /* 0x000fe20000100800 */
[-C--:B------:R-:W-:Y:S01]  /*4450*/  IADD3 RZ, P3, R17, R2.reuse, RZ ;  /* 0x0000000211ff7210 */ /* 0x080fe20007f7e0ff */
[----:B------:R-:W-:Y:S01]  /*4460*/  IMAD R17, R5, 0x72, RZ ;  /* 0x0000007205117824 */ /* 0x000fe200078e02ff */
[-C--:B------:R-:W-:Y:S01]  /*4470*/  IADD3 RZ, P4, R13, R2.reuse, RZ ;  /* 0x000000020dff7210 */ /* 0x080fe20007f9e0ff */
        /* <DEDUP_REMOVED lines=11> */
[-C--:B------:R-:W-:Y:S01]  /*4530*/  IADD3 RZ, P1, R17, R2.reuse, RZ ;  /* 0x0000000211ff7210 */ /* 0x080fe20007f3e0ff */
[----:B------:R-:W-:Y:S01]  /*4540*/  STL [R1+0x2dc], R83 ;  /* 0x0002dc5301007387 */ /* 0x000fe20000100800 */
[-C--:B------:R-:W-:Y:S01]  /*4550*/  LEA.HI.X.SX32 R17, R13, R3.reuse, 0x1, P0 ;  /* 0x000000030d117211 */ /* 0x080fe200000f0eff */
[----:B------:R-:W-:Y:S01]  /*4560*/  IMAD R13, R5, 0x76, RZ ;  /* 0x00000076050d7824 */ /* 0x000fe200078e02ff */
[-C--:B------:R-:W-:Y:S01]  /*4570*/  IADD3 RZ, P0, R27, R2.reuse, RZ ;  /* 0x000000021bff7210 */ /* 0x080fe20007f1e0ff */
[----:B------:R-:W-:Y:S01]  /*4580*/  STL [R1+0x2d4], R81 ;  /* 0x0002d45101007387 */ /* 0x000fe20000100800 */
[-C--:B------:R-:W-:Y:S01]  /*4590*/  LEA.HI.X.SX32 R39, R75, R3.reuse, 0x1, P5 ;  /* 0x000000034b277211 */ /* 0x080fe200028f0eff */
[----:B------:R-:W4:Y:S01]  /*45a0*/  LDC R24, c[0x0][0x268] ;  /* 0x00009a00ff187b82 */ /* 0x000f220000000800 */
[-C--:B------:R-:W-:Y:S01]  /*45b0*/  LEA.HI.X.SX32 R27, R9, R3.reuse, 0x1, P4 ;  /* 0x00000003091b7211 */ /* 0x080fe200020f0eff */
[----:B------:R-:W-:Y:S01]  /*45c0*/  STL [R1+0x2cc], R79 ;  /* 0x0002cc4f01007387 */ /* 0x000fe20000100800 */
[-C--:B------:R-:W-:Y:S01]  /*45d0*/  IADD3 RZ, P4, R15, R2.reuse, RZ ;  /* 0x000000020fff7210 */ /* 0x080fe20007f9e0ff */
[----:B------:R-:W-:Y:S01]  /*45e0*/  IMAD R9, R5, 0x37, RZ ;  /* 0x0000003705097824 */ /* 0x000fe200078e02ff */
[-C--:B------:R-:W-:Y:S01]  /*45f0*/  LEA.HI.X.SX32 R15, R77, R3.reuse, 0x1, P6 ;  /* 0x000000034d0f7211 */ /* 0x080fe200030f0eff */
[----:B------:R-:W-:Y:S01]  /*4600*/  STL [R1+0x2c4], R61 ;  /* 0x0002c43d01007387 */ /* 0x000fe20000100800 */
[----:B------:R-:W-:Y:S01]  /*4610*/  IADD3 RZ, P5, R13, R2, RZ ;  /* 0x000000020dff7210 */ /* 0x000fe20007fbe0ff */
[----:B------:R-:W-:Y:S01]  /*4620*/  IMAD R13, R5, 0x39, RZ ;  /* 0x00000039050d7824 */ /* 0x000fe200078e02ff */
[-C--:B------:R-:W-:Y:S01]  /*4630*/  LEA.HI.X.SX32 R29, R9, R3.reuse, 0x1, P3 ;  /* 0x00000003091d7211 */ /* 0x080fe200018f0eff */
[----:B------:R-:W-:Y:S01]  /*4640*/  STL [R1+0x2bc], R59 ;  /* 0x0002bc3b01007387 */ /* 0x000fe20000100800 */
[-C--:B------:R-:W-:Y:S01]  /*4650*/  LEA.HI.X.SX32 R9, R19, R3.reuse, 0x1, P2 ;  /* 0x0000000313097211 */ /* 0x080fe200010f0eff */
[----:B------:R-:W-:Y:S01]  /*4660*/  IMAD R19, R5, 0x3f, RZ ;  /* 0x0000003f05137824 */ /* 0x000fe200078e02ff */
[-C--:B------:R-:W-:Y:S01]  /*4670*/  LEA.HI.X.SX32 R13, R13, R3.reuse, 0x1, P1 ;  /* 0x000000030d0d7211 */ /* 0x080fe200008f0eff */
[----:B------:R-:W-:Y:S01]  /*4680*/  STL [R1+0x2b4], R57 ;  /* 0x0002b43901007387 */ /* 0x000fe20000100800 */
[----:B------:R-:W-:Y:S01]  /*4690*/  LEA.HI.X.SX32 R37, R21, R3, 0x1, P0 ;  /* 0x0000000315257211 */ /* 0x000fe200000f0eff */
[----:B------:R-:W4:Y:S01]  /*46a0*/  LDC R26, c[0x0][0x268] ;  /* 0x00009a00ff1a7b82 */ /* 0x000f220000000800 */
[----:B------:R-:W-:Y:S01]  /*46b0*/  IMAD R14, R5, 0x7b, RZ ;  /* 0x0000007b050e7824 */ /* 0x000fe200078e02ff */
[----:B------:R-:W-:Y:S01]  /*46c0*/  STL [R1+0x2ac], R55 ;  /* 0x0002ac3701007387 */ /* 0x000fe20000100800 */
[----:B------:R-:W-:Y:S01]  /*46d0*/  UIADD3 UR9, UR4, 0x8000, URZ ;  /* 0x0000800004097890 */ /* 0x000fe2000fffe03f */
[----:B------:R-:W-:Y:S01]  /*46e0*/  IMAD.MOV.U32 R4, RZ, RZ, RZ ;  /* 0x000000ffff047224 */ /* 0x000fe200078e00ff */
[----:B------:R-:W-:Y:S01]  /*46f0*/  UMOV UR8, URZ ;  /* 0x0000003f00087c82 */ /* 0x000fe20008000000 */
[----:B------:R-:W-:Y:S01]  /*4700*/  STL [R1+0x2a4], R53 ;  /* 0x0002a43501007387 */ /* 0x000fe20000100800 */
[----:B------:R-:W-:Y:S01]  /*4710*/  USHF.R.U32.HI UR9, URZ, 0x4, UR9 ;  /* 0x000000043f097899 */ /* 0x000fe20008011609 */
[----:B------:R-:W4:Y:S01]  /*4720*/  LDC R28, c[0x0][0x268] ;  /* 0x00009a00ff1c7b82 */ /* 0x000f220000000800 */
[----:B------:R-:W-:Y:S01]  /*4730*/  CS2R R180, SRZ ;  /* 0x0000000000b47805 */ /* 0x000fe2000001ff00 */
[----:B------:R-:W-:Y:S01]  /*4740*/  STL [R1+0x29c], R51 ;  /* 0x00029c3301007387 */ /* 0x000fe20000100800 */
[----:B------:R-:W-:Y:S01]  /*4750*/  USGXT.U32 UR38, UR9, 0xe ;  /* 0x0000000e0926789a */ /* 0x000fe20008000000 */
[----:B------:R-:W-:-:S02]  /*4760*/  CS2R R182, SRZ ;  /* 0x0000000000b67805 */ /* 0x000fc4000001ff00 */
[----:B------:R-:W-:Y:S01]  /*4770*/  CS2R R184, SRZ ;  /* 0x0000000000b87805 */ /* 0x000fe2000001ff00 */
[----:B------:R-:W-:Y:S01]  /*4780*/  STL [R1+0x294], R49 ;  /* 0x0002943101007387 */ /* 0x000fe20000100800 */
[----:B------:R-:W-:Y:S01]  /*4790*/  UIADD3 UR34, UP1, UR38, 0x2, URZ ;  /* 0x0000000226227890 */ /* 0x000fe2000ff3e03f */
[----:B------:R-:W4:Y:S01]  /*47a0*/  LDC R30, c[0x0][0x268] ;  /* 0x00009a00ff1e7b82 */ /* 0x000f220000000800 */
[----:B------:R-:W-:Y:S01]  /*47b0*/  UMOV UR61, URZ ;  /* 0x0000003f003d7c82 */ /* 0x000fe20008000000 */
[----:B------:R-:W-:Y:S01]  /*47c0*/  STL [R1+0x28c], R47 ;  /* 0x00028c2f01007387 */ /* 0x000fe20000100800 */
[----:B------:R-:W-:Y:S01]  /*47d0*/  UIADD3.X UR35, UR8, 0x40000040, URZ, UP1, !UPT ;  /* 0x4000004008237890 */ /* 0x000fe20008ffe43f */
[----:B------:R-:W-:Y:S02]  /*47e0*/  UMOV UR60, URZ ;  /* 0x0000003f003c7c82 */ /* 0x000fe40008000000 */
[----:B------:R-:W-:Y:S01]  /*47f0*/  STL [R1+0x284], R45 ;  /* 0x0002842d01007387 */ /* 0x000fe20000100800 */
[----:B------:R-:W-:Y:S01]  /*4800*/  ULDC UR5, c[0x0][0x238] ;  /* 0x00008e0000057ab9 */ /* 0x000fe20000000800 */
[----:B------:R-:W4:Y:S02]  /*4810*/  LDC R32, c[0x0][0x268] ;  /* 0x00009a00ff207b82 */ /* 0x000f240000000800 */
[----:B------:R-:W-:Y:S04]  /*4820*/  STL [R1+0x274], R43 ;  /* 0x0002742b01007387 */ /* 0x000fe80000100800 */
[----:B------:R-:W-:Y:S02]  /*4830*/  STL [R1+0x26c], R41 ;  /* 0x00026c2901007387 */ /* 0x000fe40000100800 */
[----:B------:R-:W4:Y:S02]  /*4840*/  LDC R34, c[0x0][0x268] ;  /* 0x00009a00ff227b82 */ /* 0x000f240000000800 */
[----:B------:R3:W-:Y:S04]  /*4850*/  STL [R1+0x264], R17 ;  /* 0x0002641101007387 */ /* 0x0007e80000100800 */
[----:B------:R-:W-:Y:S02]  /*4860*/  STL [R1+0x25c], R39 ;  /* 0x00025c2701007387 */ /* 0x000fe40000100800 */
[----:B------:R-:W4:Y:S02]  /*4870*/  LDC R36, c[0x0][0x268] ;  /* 0x00009a00ff247b82 */ /* 0x000f240000000800 */
[----:B------:R0:W-:Y:S01]  /*4880*/  STL [R1+0x254], R27 ;  /* 0x0002541b01007387 */ /* 0x0001e20000100800 */
[----:B---3--:R-:W-:-:S03]  /*4890*/  IMAD R17, R5, 0xf2, RZ ;  /* 0x000000f205117824 */ /* 0x008fc600078e02ff */
[----:B------:R3:W-:Y:S02]  /*48a0*/  STL [R1+0x24c], R15 ;  /* 0x00024c0f01007387 */ /* 0x0007e40000100800 */
[----:B------:R-:W4:Y:S01]  /*48b0*/  LDC R38, c[0x0][0x268] ;  /* 0x00009a00ff267b82 */ /* 0x000f220000000800 */
[-C--:B------:R-:W-:Y:S01]  /*48c0*/  IADD3 RZ, P6, R17, R2.reuse, RZ ;  /* 0x0000000211ff7210 */ /* 0x080fe20007fde0ff */
[----:B------:R-:W-:Y:S01]  /*48d0*/  STL [R1+0x244], R29 ;  /* 0x0002441d01007387 */ /* 0x000fe20000100800 */
[C---:B------:R-:W-:Y:S02]  /*48e0*/  IMAD R17, R5.reuse, 0xf6, RZ ;  /* 0x000000f605117824 */ /* 0x040fe400078e02ff */
[C---:B0-----:R-:W-:Y:S01]  /*48f0*/  IMAD R27, R5.reuse, 0xf8, RZ ;  /* 0x000000f8051b7824 */ /* 0x041fe200078e02ff */
[----:B------:R0:W-:Y:S01]  /*4900*/  STL [R1+0x23c], R9 ;  /* 0x00023c0901007387 */ /* 0x0001e20000100800 */
[----:B---3--:R-:W-:Y:S01]  /*4910*/  IMAD R15, R5, 0xf4, RZ ;  /* 0x000000f4050f7824 */ /* 0x008fe200078e02ff */
[----:B------:R-:W-:-:S02]  /*4920*/  IADD3 RZ, P2, R17, R2, RZ ;  /* 0x0000000211ff7210 */ /* 0x000fc40007f5e0ff */
[----:B------:R3:W-:Y:S01]  /*4930*/  STL [R1+0x234], R13 ;  /* 0x0002340d01007387 */ /* 0x0007e20000100800 */
[-C--:B------:R-:W-:Y:S01]  /*4940*/  IADD3 RZ, P1, R27, R2.reuse, RZ ;  /* 0x000000021bff7210 */ /* 0x080fe20007f3e0ff */
[----:B------:R-:W-:Y:S01]  /*4950*/  IMAD R27, R5, 0x78, RZ ;  /* 0x00000078051b7824 */ /* 0x000fe200078e02ff */
[-C--:B------:R-:W-:Y:S01]  /*4960*/  IADD3 RZ, P3, R15, R2.reuse, RZ ;  /* 0x000000020fff7210 */ /* 0x080fe20007f7e0ff */
[C---:B------:R-:W-:Y:S01]  /*4970*/  IMAD R15, R5.reuse, 0x7a, RZ ;  /* 0x0000007a050f7824 */ /* 0x040fe200078e02ff */
[----:B------:R1:W-:Y:S01]  /*4980*/  STL [R1+0x22c], R37 ;  /* 0x00022c2501007387 */ /* 0x0003e20000100800 */
[----:B0-----:R-:W-:Y:S01]  /*4990*/  IMAD R9, R5, 0x3b, RZ ;  /* 0x0000003b05097824 */ /* 0x001fe200078e02ff */
[-C--:B------:R-:W-:Y:S01]  /*49a0*/  IADD3 RZ, P0, R27, R2.reuse, RZ ;  /* 0x000000021bff7210 */ /* 0x080fe20007f1e0ff */
[C---:B------:R-:W-:Y:S01]  /*49b0*/  IMAD R17, R5.reuse, 0x3d, RZ ;  /* 0x0000003d05117824 */ /* 0x040fe200078e02ff */
[----:B------:R-:W0:Y:S01]  /*49c0*/  LDC R39, c[0x0][0x268] ;  /* 0x00009a00ff277b82 */ /* 0x000e220000000800 */
[----:B---3--:R-:W-:Y:S01]  /*49d0*/  IMAD R13, R5, 0x7c, RZ ;  /* 0x0000007c050d7824 */ /* 0x008fe200078e02ff */
[-C--:B------:R-:W-:Y:S01]  /*49e0*/  LEA.HI.X.SX32 R35, R9, R3.reuse, 0x1, P5 ;  /* 0x0000000309237211 */ /* 0x080fe200028f0eff */
[----:B------:R-:W-:Y:S01]  /*49f0*/  IMAD R9, R5, 0xfc, RZ ;  /* 0x000000fc05097824 */ /* 0x000fe200078e02ff */
[-C--:B------:R-:W-:Y:S01]  /*4a00*/  IADD3 RZ, P5, R15, R2.reuse, RZ ;  /* 0x000000020fff7210 */ /* 0x080fe20007fbe0ff */
[----:B------:R-:W-:Y:S01]  /*4a10*/  IMAD R29, R5, 0xfa, RZ ;  /* 0x000000fa051d7824 */ /* 0x000fe200078e02ff */
[-C--:B------:R-:W-:Y:S01]  /*4a20*/  LEA.HI.X.SX32 R33, R23, R3.reuse, 0x1, P0 ;  /* 0x0000000317217211 */ /* 0x080fe200000f0eff */
[----:B------:R-:W-:Y:S01]  /*4a30*/  STL [R1+0x224], R35 ;  /* 0x0002242301007387 */ /* 0x000fe20000100800 */
[-C--:B------:R-:W-:Y:S01]  /*4a40*/  IADD3 RZ, P0, R13, R2.reuse, RZ ;  /* 0x000000020dff7210 */ /* 0x080fe20007f1e0ff */
[----:B-1----:R-:W1:Y:S01]  /*4a50*/  LDC R37, c[0x0][0x268] ;  /* 0x00009a00ff257b82 */ /* 0x002e620000000800 */
[-C--:B------:R-:W-:Y:S01]  /*4a60*/  LEA.HI.X.SX32 R31, R17, R3.reuse, 0x1, P5 ;  /* 0x00000003111f7211 */ /* 0x080fe200028f0eff */
[----:B------:R-:W-:Y:S01]  /*4a70*/  STL [R1+0x21c], R33 ;  /* 0x00021c2101007387 */ /* 0x000fe20000100800 */
[-C--:B------:R-:W-:Y:S01]  /*4a80*/  IADD3 RZ, P5, R8, R2.reuse, RZ ;  /* 0x0000000208ff7210 */ /* 0x080fe20007fbe0ff */
[----:B------:R-:W-:Y:S01]  /*4a90*/  IMAD R17, R5, 0xfe, RZ ;  /* 0x000000fe05117824 */ /* 0x000fe200078e02ff */
[-C--:B------:R-:W-:Y:S01]  /*4aa0*/  LEA.HI.X.SX32 R23, R25, R3.reuse, 0x1, P0 ;  /* 0x0000000319177211 */ /* 0x080fe200000f0eff */
[----:B------:R-:W-:Y:S01]  /*4ab0*/  STL [R1+0x214], R31 ;  /* 0x0002141f01007387 */ /* 0x000fe20000100800 */
[-C--:B------:R-:W-:Y:S01]  /*4ac0*/  LEA.HI.X.SX32 R21, R19, R3.reuse, 0x1, P5 ;  /* 0x0000000313157211 */ /* 0x080fe200028f0eff */
[----:B------:R-:W3:Y:S01]  /*4ad0*/  LDC R25, c[0x0][0x268] ;  /* 0x00009a00ff197b82 */ /* 0x000ee20000000800 */
[----:B------:R-:W-:Y:S01]  /*4ae0*/  LEA.HI.X.SX32 R19, R27, R3, 0x1, P4 ;  /* 0x000000031b137211 */ /* 0x000fe200020f0eff */
[----:B------:R-:W-:Y:S01]  /*4af0*/  STL [R1+0x20c], R23 ;  /* 0x00020c1701007387 */ /* 0x000fe20000100800 */
[-C--:B------:R-:W-:Y:S01]  /*4b00*/  IADD3 RZ, P5, R9, R2.reuse, RZ ;  /* 0x0000000209ff7210 */ /* 0x080fe20007fbe0ff */
[----:B------:R-:W-:Y:S01]  /*4b10*/  IMAD.MOV.U32 R9, RZ, RZ, 0x3f800000 ;  /* 0x3f800000ff097424 */ /* 0x000fe200078e00ff */
[-C--:B------:R-:W-:Y:S01]  /*4b20*/  IADD3 RZ, P4, R17, R2.reuse, RZ ;  /* 0x0000000211ff7210 */ /* 0x080fe20007f9e0ff */
[----:B------:R2:W-:Y:S01]  /*4b30*/  STL [R1+0x204], R21 ;  /* 0x0002041501007387 */ /* 0x0005e20000100800 */
[----:B------:R-:W-:Y:S01]  /*4b40*/  IADD3 RZ, P0, R29, R2, RZ ;  /* 0x000000021dff7210 */ /* 0x000fe20007f1e0ff */
[----:B------:R-:W4:Y:S02]  /*4b50*/  LDC R17, c[0x0][0x268] ;  /* 0x00009a00ff117b82 */ /* 0x000f240000000800 */
[----:B------:R2:W-:Y:S04]  /*4b60*/  STL [R1+0x1fc], R19 ;  /* 0x0001fc1301007387 */ /* 0x0005e80000100800 */
[----:B------:R-:W-:Y:S02]  /*4b70*/  STL.64 [R1+0x808], R246 ;  /* 0x000808f601007387 */ /* 0x000fe40000100a00 */
[----:B--2---:R-:W2:Y:S02]  /*4b80*/  LDC R21, c[0x0][0x268] ;  /* 0x00009a00ff157b82 */ /* 0x004ea40000000800 */
[----:B------:R-:W-:Y:S01]  /*4b90*/  STL [R1+0x190], R0 ;  /* 0x0001900001007387 */ /* 0x000fe20000100800 */
[----:B------:R-:W-:-:S03]  /*4ba0*/  IMAD R19, R5, 0x79, RZ ;  /* 0x0000007905137824 */ /* 0x000fc600078e02ff */
[----:B------:R-:W-:Y:S02]  /*4bb0*/  STL [R1+0x3d8], R7 ;  /* 0x0003d80701007387 */ /* 0x000fe40000100800 */
[----:B------:R-:W0:Y:S01]  /*4bc0*/  LDC R23, c[0x0][0x268] ;  /* 0x00009a00ff177b82 */ /* 0x000e220000000800 */
[----:B------:R-:W-:Y:S01]  /*4bd0*/  LEA.HI.X.SX32 R249, R19, R3, 0x1, P6 ;  /* 0x0000000313f97211 */ /* 0x000fe200030f0eff */
[----:B------:R4:W-:Y:S06]  /*4be0*/  STL [R1+0x3d4], R12 ;  /* 0x0003d40c01007387 */ /* 0x0009ec0000100800 */
[----:B------:R-:W1:Y:S01]  /*4bf0*/  LDC R40, c[0x0][0x268] ;  /* 0x00009a00ff287b82 */ /* 0x000e620000000800 */
[----:B------:R3:W-:Y:S01]  /*4c00*/  STL [R1+0x3d0], R9 ;  /* 0x0003d00901007387 */ /* 0x0007e20000100800 */
[C---:B----4-:R-:W-:Y:S01]  /*4c10*/  SHF.L.U32 R16, R17.reuse, 0x1, RZ ;  /* 0x0000000111107819 */ /* 0x050fe200000006ff */
[C---:B------:R-:W-:Y:S01]  /*4c20*/  IMAD.SHL.U32 R76, R17.reuse, 0x8, RZ ;  /* 0x00000008114c7824 */ /* 0x040fe200078e00ff */
[----:B------:R-:W-:Y:S01]  /*4c30*/  MOV R12, 0xff800000 ;  /* 0xff800000000c7802 */ /* 0x000fe20000000f00 */
[----:B------:R4:W-:Y:S01]  /*4c40*/  STL [R1+0x1b8], R7 ;  /* 0x0001b80701007387 */ /* 0x0009e20000100800 */
[C---:B------:R-:W-:Y:S01]  /*4c50*/  SHF.L.U32 R75, R17.reuse, 0x2, RZ ;  /* 0x00000002114b7819 */ /* 0x040fe200000006ff */
[C---:B------:R-:W-:Y:S01]  /*4c60*/  IMAD R95, R17.reuse, 0x9, RZ ;  /* 0x00000009115f7824 */ /* 0x040fe200078e02ff */
[----:B------:R-:W1:Y:S01]  /*4c70*/  LDC R27, c[0x0][0x268] ;  /* 0x00009a00ff1b7b82 */ /* 0x000e620000000800 */
[----:B------:R1:W-:Y:S01]  /*4c80*/  STL [R1+0x1ac], R12 ;  /* 0x0001ac0c01007387 */ /* 0x0003e20000100800 */
[C---:B------:R-:W-:Y:S01]  /*4c90*/  SHF.L.U32 R78, R17.reuse, 0x4, RZ ;  /* 0x00000004114e7819 */ /* 0x040fe200000006ff */
[C---:B------:R-:W-:Y:S01]  /*4ca0*/  IMAD R111, R17.reuse, 0x5, RZ ;  /* 0x00000005116f7824 */ /* 0x040fe200078e02ff */
[----:B---3--:R-:W-:Y:S01]  /*4cb0*/  MOV R9, 0xff800000 ;  /* 0xff80000000097802 */ /* 0x008fe20000000f00 */
[----:B------:R-:W-:-:S03]  /*4cc0*/  IMAD R29, R17, 0xa, RZ ;  /* 0x0000000a111d7824 */ /* 0x000fc600078e02ff */
[----:B------:R-:W3:Y:S01]  /*4cd0*/  LDC R41, c[0x0][0x268] ;  /* 0x00009a00ff297b82 */ /* 0x000ee20000000800 */
[----:B----4-:R-:W-:Y:S01]  /*4ce0*/  IMAD.MOV.U32 R7, RZ, RZ, -0x800000 ;  /* 0xff800000ff077424 */ /* 0x010fe200078e00ff */
[----:B------:R4:W-:Y:S01]  /*4cf0*/  STL [R1+0x1b0], R9 ;  /* 0x0001b00901007387 */ /* 0x0009e20000100800 */
[----:B------:R-:W-:-:S05]  /*4d00*/  IMAD R128, R17, 0xb, RZ ;  /* 0x0000000b11807824 */ /* 0x000fca00078e02ff */
[----:B------:R-:W3:Y:S01]  /*4d10*/  LDC R42, c[0x0][0x268] ;  /* 0x00009a00ff2a7b82 */ /* 0x000ee20000000800 */
[----:B------:R-:W-:Y:S01]  /*4d20*/  STL [R1], RZ ;  /* 0x000000ff01007387 */ /* 0x000fe20000100800 */
[----:B------:R-:W-:-:S06]  /*4d30*/  IMAD R145, R17, 0x3, RZ ;  /* 0x0000000311917824 */ /* 0x000fcc00078e02ff */
[----:B------:R-:W3:Y:S01]  /*4d40*/  LDC R43, c[0x0][0x268] ;  /* 0x00009a00ff2b7b82 */ /* 0x000ee20000000800 */
[----:B------:R3:W-:Y:S01]  /*4d50*/  STL [R1+0x1b4], R7 ;  /* 0x0001b40701007387 */ /* 0x0007e20000100800 */
[----:B------:R-:W-:-:S06]  /*4d60*/  IMAD R44, R17, 0x6, RZ ;  /* 0x00000006112c7824 */ /* 0x000fcc00078e02ff */
[----:B------:R-:W3:Y:S01]  /*4d70*/  LDC R46, c[0x0][0x268] ;  /* 0x00009a00ff2e7b82 */ /* 0x000ee20000000800 */
[----:B------:R-:W-:Y:S01]  /*4d80*/  STL [R1+0x4], RZ ;  /* 0x000004ff01007387 */ /* 0x000fe20000100800 */
        /* <DEDUP_REMOVED lines=21> */
[----:B--2---:R-:W-:-:S06]  /*4ee0*/  IMAD R20, R21, 0x44, RZ ;  /* 0x0000004415147824 */ /* 0x004fcc00078e02ff */
[----:B------:R-:W2:Y:S01]  /*4ef0*/  LDC R54, c[0x0][0x268] ;  /* 0x00009a00ff367b82 */ /* 0x000ea20000000800 */
[----:B------:R-:W-:Y:S01]  /*4f00*/  STL [R1+0x24], RZ ;  /* 0x000024ff01007387 */ /* 0x000fe20000100800 */
[----:B------:R-:W-:-:S06]  /*4f10*/  IMAD R21, R22, 0x46, RZ ;  /* 0x0000004616157824 */ /* 0x000fcc00078e02ff */
[----:B------:R-:W2:Y:S01]  /*4f20*/  LDC R55, c[0x0][0x268] ;  /* 0x00009a00ff377b82 */ /* 0x000ea20000000800 */
[----:B------:R-:W-:Y:S01]  /*4f30*/  STL [R1+0x28], RZ ;  /* 0x000028ff01007387 */ /* 0x000fe20000100800 */
[----:B0-----:R-:W-:-:S06]  /*4f40*/  IMAD R22, R23, 0x12, RZ ;  /* 0x0000001217167824 */ /* 0x001fcc00078e02ff */
[----:B------:R-:W0:Y:S01]  /*4f50*/  LDC R56, c[0x0][0x268] ;  /* 0x00009a00ff387b82 */ /* 0x000e220000000800 */
[----:B------:R-:W-:Y:S01]  /*4f60*/  STL [R1+0x2c], RZ ;  /* 0x00002cff01007387 */ /* 0x000fe20000100800 */
[----:B------:R-:W-:-:S06]  /*4f70*/  IMAD R23, R24, 0x24, RZ ;  /* 0x0000002418177824 */ /* 0x000fcc00078e02ff */
        /* <DEDUP_REMOVED lines=8> */
[----:B-1----:R-:W-:-:S06]  /*5000*/  IMAD R26, R27, 0x26, RZ ;  /* 0x000000261b1a7824 */ /* 0x002fcc00078e02ff */
[----:B------:R-:W1:Y:S01]  /*5010*/  LDC R61, c[0x0][0x268] ;  /* 0x00009a00ff3d7b82 */ /* 0x000e620000000800 */
[----:B------:R-:W-:Y:S01]  /*5020*/  STL [R1+0x3c], RZ ;  /* 0x00003cff01007387 */ /* 0x000fe20000100800 */
[----:B------:R-:W-:-:S06]  /*5030*/  IMAD R27, R28, 0x4c, RZ ;  /* 0x0000004c1c1b7824 */ /* 0x000fcc00078e02ff */
[----:B------:R-:W1:Y:S01]  /*5040*/  LDC R62, c[0x0][0x268] ;  /* 0x00009a00ff3e7b82 */ /* 0x000e620000000800 */
[----:B------:R-:W-:Y:S01]  /*5050*/  STL [R1+0x40], RZ ;  /* 0x000040ff01007387 */ /* 0x000fe20000100800 */
[----:B------:R-:W-:-:S06]  /*5060*/  IMAD R28, R30, 0x4e, RZ ;  /* 0x0000004e1e1c7824 */ /* 0x000fcc00078e02ff */
[----:B------:R-:W1:Y:S01]  /*5070*/  LDC R63, c[0x0][0x268] ;  /* 0x00009a00ff3f7b82 */ /* 0x000e620000000800 */
[----:B------:R-:W-:Y:S07]  /*5080*/  STL [R1+0x44], RZ ;  /* 0x000044ff01007387 */ /* 0x000fee0000100800 */
        /* <DEDUP_REMOVED lines=25> */
[----:B------:R-:W-:Y:S01]  /*5220*/  STL [R1+0x78], RZ ;  /* 0x000078ff01007387 */ /* 0x000fe20000100800 */
[----:B------:R-:W-:Y:S01]  /*5230*/  LEA.HI.X.SX32 R251, R15, R3, 0x1, P3 ;  /* 0x000000030ffb7211 */ /* 0x000fe200018f0eff */
[C---:B------:R-:W-:Y:S01]  /*5240*/  IMAD R12, R5.reuse, 0x7d, RZ ;  /* 0x0000007d050c7824 */ /* 0x040fe200078e02ff */
[----:B------:R-:W-:Y:S01]  /*5250*/  MOV R0, RZ ;  /* 0x000000ff00007202 */ /* 0x000fe20000000f00 */
[----:B------:R-:W-:Y:S01]  /*5260*/  STL [R1+0x7c], RZ ;  /* 0x00007cff01007387 */ /* 0x000fe20000100800 */
[----:B----4-:R-:W-:-:S02]  /*5270*/  IMAD R9, R5, 0x7f, RZ ;  /* 0x0000007f05097824 */ /* 0x010fc400078e02ff */
[----:B------:R-:W4:Y:S01]  /*5280*/  LDC R31, c[0x0][0x268] ;  /* 0x00009a00ff1f7b82 */ /* 0x000f220000000800 */
[----:B------:R-:W-:Y:S04]  /*5290*/  STL [R1+0x80], RZ ;  /* 0x000080ff01007387 */ /* 0x000fe80000100800 */
[----:B------:R-:W-:Y:S03]  /*52a0*/  STL [R1+0x84], RZ ;  /* 0x000084ff01007387 */ /* 0x000fe60000100800 */
[----:B------:R-:W3:Y:S01]  /*52b0*/  LDC R33, c[0x0][0x268] ;  /* 0x00009a00ff217b82 */ /* 0x000ee20000000800 */
[----:B------:R-:W-:Y:S04]  /*52c0*/  STL [R1+0x88], RZ ;  /* 0x000088ff01007387 */ /* 0x000fe80000100800 */
[----:B------:R-:W-:Y:S03]  /*52d0*/  STL [R1+0x8c], RZ ;  /* 0x00008cff01007387 */ /* 0x000fe60000100800 */
[----:B------:R-:W2:Y:S01]  /*52e0*/  LDC R35, c[0x0][0x268] ;  /* 0x00009a00ff237b82 */ /* 0x000ea20000000800 */
[----:B------:R-:W-:Y:S04]  /*52f0*/  STL [R1+0x90], RZ ;  /* 0x000090ff01007387 */ /* 0x000fe80000100800 */
[----:B------:R-:W-:Y:S01]  /*5300*/  STL [R1+0x94], RZ ;  /* 0x000094ff01007387 */ /* 0x000fe20000100800 */
[----:B----4-:R-:W-:-:S03]  /*5310*/  IMAD R30, R31, 0x14, RZ ;  /* 0x000000141f1e7824 */ /* 0x010fc600078e02ff */
[----:B------:R-:W-:Y:S01]  /*5320*/  STL [R1+0x98], RZ ;  /* 0x000098ff01007387 */ /* 0x000fe20000100800 */
[----:B------:R-:W-:Y:S01]  /*5330*/  IMAD R31, R32, 0x28, RZ ;  /* 0x00000028201f7824 */ /* 0x000fe200078e02ff */
[----:B------:R-:W4:Y:S02]  /*5340*/  LDC R244, c[0x0][0x268] ;  /* 0x00009a00fff47b82 */ /* 0x000f240000000800 */
[----:B------:R-:W-:Y:S01]  /*5350*/  STL [R1+0x9c], RZ ;  /* 0x00009cff01007387 */ /* 0x000fe20000100800 */
[----:B---3--:R-:W-:-:S03]  /*5360*/  IMAD R32, R33, 0x50, RZ ;  /* 0x0000005021207824 */ /* 0x008fc600078e02ff */
[----:B------:R-:W-:Y:S01]  /*5370*/  STL [R1+0xa0], RZ ;  /* 0x0000a0ff01007387 */ /* 0x000fe20000100800 */
[----:B------:R-:W-:Y:S01]  /*5380*/  IMAD R33, R34, 0x52, RZ ;  /* 0x0000005222217824 */ /* 0x000fe200078e02ff */
[----:B------:R-:W3:Y:S02]  /*5390*/  LDC R242, c[0x0][0x268] ;  /* 0x00009a00fff27b82 */ /* 0x000ee40000000800 */
[----:B------:R-:W-:Y:S01]  /*53a0*/  STL [R1+0xa4], RZ ;  /* 0x0000a4ff01007387 */ /* 0x000fe20000100800 */
[----:B--2---:R-:W-:-:S03]  /*53b0*/  IMAD R34, R35, 0x2a, RZ ;  /* 0x0000002a23227824 */ /* 0x004fc600078e02ff */
[----:B------:R-:W-:Y:S01]  /*53c0*/  STL [R1+0xa8], RZ ;  /* 0x0000a8ff01007387 */ /* 0x000fe20000100800 */
[----:B------:R-:W-:Y:S01]  /*53d0*/  IMAD R35, R36, 0x54, RZ ;  /* 0x0000005424237824 */ /* 0x000fe200078e02ff */
[----:B------:R-:W2:Y:S01]  /*53e0*/  LDC R243, c[0x0][0x268] ;  /* 0x00009a00fff37b82 */ /* 0x000ea20000000800 */
[----:B------:R-:W-:Y:S01]  /*53f0*/  IMAD R36, R37, 0x56, RZ ;  /* 0x0000005625247824 */ /* 0x000fe200078e02ff */
[----:B------:R-:W-:Y:S01]  /*5400*/  STL [R1+0xac], RZ ;  /* 0x0000acff01007387 */ /* 0x000fe20000100800 */
[----:B------:R-:W-:Y:S02]  /*5410*/  IMAD R37, R38, 0x16, RZ ;  /* 0x0000001626257824 */ /* 0x000fe400078e02ff */
[----:B------:R-:W-:Y:S01]  /*5420*/  IMAD R38, R39, 0x2c, RZ ;  /* 0x0000002c27267824 */ /* 0x000fe200078e02ff */
[----:B------:R-:W-:Y:S01]  /*5430*/  STL [R1+0xb0], RZ ;  /* 0x0000b0ff01007387 */ /* 0x000fe20000100800 */
[----:B------:R-:W-:Y:S01]  /*5440*/  IMAD R39, R40, 0x58, RZ ;  /* 0x0000005828277824 */ /* 0x000fe200078e02ff */
[----:B------:R-:W2:Y:S01]  /*5450*/  LDC R245, c[0x0][0x268] ;  /* 0x00009a00fff57b82 */ /* 0x000ea20000000800 */
[----:B------:R-:W-:Y:S01]  /*5460*/  IMAD R40, R41, 0x5a, RZ ;  /* 0x0000005a29287824 */ /* 0x000fe200078e02ff */
[----:B------:R-:W-:Y:S01]  /*5470*/  STL [R1+0xb4], RZ ;  /* 0x0000b4ff01007387 */ /* 0x000fe20000100800 */
[----:B------:R-:W-:-:S02]  /*5480*/  IMAD R41, R42, 0x2e, RZ ;  /* 0x0000002e2a297824 */ /* 0x000fc400078e02ff */
[----:B------:R-:W-:Y:S01]  /*5490*/  IMAD R42, R43, 0x5c, RZ ;  /* 0x0000005c2b2a7824 */ /* 0x000fe200078e02ff */
[----:B------:R-:W-:Y:S01]  /*54a0*/  STL [R1+0xb8], RZ ;  /* 0x0000b8ff01007387 */ /* 0x000fe20000100800 */
[----:B------:R-:W-:Y:S01]  /*54b0*/  IMAD R43, R46, 0x5e, RZ ;  /* 0x0000005e2e2b7824 */ /* 0x000fe200078e02ff */
[----:B------:R-:W4:Y:S01]  /*54c0*/  LDC R77, c[0x0][0x268] ;  /* 0x00009a00ff4d7b82 */ /* 0x000f220000000800 */
[----:B------:R-:W-:Y:S01]  /*54d0*/  IMAD R46, R47, 0x18, RZ ;  /* 0x000000182f2e7824 */ /* 0x000fe200078e02ff */
[----:B------:R-:W-:Y:S01]  /*54e0*/  STL [R1+0xbc], RZ ;  /* 0x0000bcff01007387 */ /* 0x000fe20000100800 */
[----:B------:R-:W-:Y:S02]  /*54f0*/  IMAD R47, R48, 0x30, RZ ;  /* 0x00000030302f7824 */ /* 0x000fe400078e02ff */
[----:B------:R-:W-:Y:S01]  /*5500*/  IMAD R48, R49, 0x60, RZ ;  /* 0x0000006031307824 */ /* 0x000fe200078e02ff */
[----:B------:R-:W-:Y:S01]  /*5510*/  STL [R1+0xc0], RZ ;  /* 0x0000c0ff01007387 */ /* 0x000fe20000100800 */
[----:B------:R-:W-:Y:S01]  /*5520*/  IMAD R49, R50, 0x62, RZ ;  /* 0x0000006232317824 */ /* 0x000fe200078e02ff */
[----:B------:R-:W3:Y:S01]  /*5530*/  LDC R79, c[0x0][0x268] ;  /* 0x00009a00ff4f7b82 */ /* 0x000ee20000000800 */
[----:B------:R-:W-:Y:S01]  /*5540*/  IMAD R50, R51, 0x32, RZ ;  /* 0x0000003233327824 */ /* 0x000fe200078e02ff */
[----:B------:R-:W-:Y:S01]  /*5550*/  STL [R1+0xc4], RZ ;  /* 0x0000c4ff01007387 */ /* 0x000fe20000100800 */
[----:B------:R-:W-:-:S02]  /*5560*/  IMAD R51, R52, 0x64, RZ ;  /* 0x0000006434337824 */ /* 0x000fc400078e02ff */
[----:B------:R-:W-:Y:S01]  /*5570*/  IMAD R52, R53, 0x66, RZ ;  /* 0x0000006635347824 */ /* 0x000fe200078e02ff */
[----:B------:R-:W-:Y:S01]  /*5580*/  STL [R1+0xc8], RZ ;  /* 0x0000c8ff01007387 */ /* 0x000fe20000100800 */
[----:B------:R-:W-:Y:S01]  /*5590*/  IMAD R53, R54, 0x1a, RZ ;  /* 0x0000001a36357824 */ /* 0x000fe200078e02ff */
[----:B------:R-:W2:Y:S01]  /*55a0*/  LDC R83, c[0x0][0x268] ;  /* 0x00009a00ff537b82 */ /* 0x000ea20000000800 */
[----:B------:R-:W-:Y:S01]  /*55b0*/  IMAD R54, R55, 0x34, RZ ;  /* 0x0000003437367824 */ /* 0x000fe200078e02ff */
[----:B------:R-:W-:Y:S01]  /*55c0*/  STL [R1+0xcc], RZ ;  /* 0x0000ccff01007387 */ /* 0x000fe20000100800 */
[----:B0-----:R-:W-:Y:S02]  /*55d0*/  IMAD R55, R56, 0x68, RZ ;  /* 0x0000006838377824 */ /* 0x001fe400078e02ff */
[----:B------:R-:W-:Y:S01]  /*55e0*/  IMAD R56, R57, 0x6a, RZ ;  /* 0x0000006a39387824 */ /* 0x000fe200078e02ff */
[----:B------:R-:W-:Y:S01]  /*55f0*/  STL [R1+0xd0], RZ ;  /* 0x0000d0ff01007387 */ /* 0x000fe20000100800 */
[----:B------:R-:W-:Y:S01]  /*5600*/  IMAD R57, R58, 0x36, RZ ;  /* 0x000000363a397824 */ /* 0x000fe200078e02ff */
[----:B------:R-:W0:Y:S01]  /*5610*/  LDC R81, c[0x0][0x268] ;  /* 0x00009a00ff517b82 */ /* 0x000e220000000800 */
[----:B------:R-:W-:Y:S01]  /*5620*/  IMAD R58, R59, 0x6c, RZ ;  /* 0x0000006c3b3a7824 */ /* 0x000fe200078e02ff */
[----:B------:R-:W-:Y:S01]  /*5630*/  STL [R1+0xd4], RZ ;  /* 0x0000d4ff01007387 */ /* 0x000fe20000100800 */
[----:B-1----:R-:W-:Y:S01]  /*5640*/  IMAD R59, R61, 0x6e, RZ ;  /* 0x0000006e3d3b7824 */ /* 0x002fe200078e02ff */
[-C--:B------:R-:W-:Y:S01]  /*5650*/  LEA.HI.X.SX32 R15, R14, R3.reuse, 0x1, P2 ;  /* 0x000000030e0f7211 */ /* 0x080fe200010f0eff */
[----:B------:R-:W-:Y:S01]  /*5660*/  IMAD R61, R62, 0x1c, RZ ;  /* 0x0000001c3e3d7824 */ /* 0x000fe200078e02ff */
[----:B------:R-:W-:Y:S01]  /*5670*/  STL [R1+0xd8], RZ ;  /* 0x0000d8ff01007387 */ /* 0x000fe20000100800 */
[----:B------:R-:W-:Y:S01]  /*5680*/  IMAD R62, R63, 0x38, RZ ;  /* 0x000000383f3e7824 */ /* 0x000fe200078e02ff */
[-C--:B------:R-:W-:Y:S01]  /*5690*/  IADD3 R248, P3, R29, R10.reuse, RZ ;  /* 0x0000000a1df87210 */ /* 0x080fe20007f7e0ff */
[----:B------:R-:W-:Y:S01]  /*56a0*/  IMAD R63, R64, 0x70, RZ ;  /* 0x00000070403f7824 */ /* 0x000fe200078e02ff */
[----:B------:R-:W-:Y:S01]  /*56b0*/  STL [R1+0xdc], RZ ;  /* 0x0000dcff01007387 */ /* 0x000fe20000100800 */
[----:B------:R-:W-:Y:S01]  /*56c0*/  IMAD R64, R65, 0x72, RZ ;  /* 0x0000007241407824 */ /* 0x000fe200078e02ff */
[-C--:B------:R-:W-:Y:S01]  /*56d0*/  LEA.HI.X.SX32 R7, R8, R3.reuse, 0x1, P5 ;  /* 0x0000000308077211 */ /* 0x080fe200028f0eff */
[----:B------:R-:W-:Y:S01]  /*56e0*/  IMAD R65, R66, 0x3a, RZ ;  /* 0x0000003a42417824 */ /* 0x000fe200078e02ff */
[----:B------:R-:W-:Y:S01]  /*56f0*/  STL [R1+0xe0], RZ ;  /* 0x0000e0ff01007387 */ /* 0x000fe20000100800 */
[----:B------:R-:W-:Y:S01]  /*5700*/  IMAD R66, R67, 0x74, RZ ;  /* 0x0000007443427824 */ /* 0x000fe200078e02ff */
[----:B------:R-:W-:Y:S01]  /*5710*/  LEA.HI.X.SX32 R9, R9, R3, 0x1, P4 ;  /* 0x0000000309097211 */ /* 0x000fe200020f0eff */
[----:B------:R-:W-:Y:S01]  /*5720*/  IMAD R67, R68, 0x76, RZ ;  /* 0x0000007644437824 */ /* 0x000fe200078e02ff */
[----:B------:R-:W-:Y:S01]  /*5730*/  STL [R1+0xe4], RZ ;  /* 0x0000e4ff01007387 */ /* 0x000fe20000100800 */
[----:B------:R-:W-:Y:S01]  /*5740*/  IMAD R68, R69, 0x1e, RZ ;  /* 0x0000001e45447824 */ /* 0x000fe200078e02ff */
[----:B------:R-:W1:Y:S01]  /*5750*/  LDC R80, c[0x0][0x268] ;  /* 0x00009a00ff507b82 */ /* 0x000e620000000800 */
[----:B------:R-:W-:Y:S01]  /*5760*/  IMAD R69, R70, 0x3c, RZ ;  /* 0x0000003c46457824 */ /* 0x000fe200078e02ff */
[----:B------:R-:W-:Y:S01]  /*5770*/  STL [R1+0xe8], RZ ;  /* 0x0000e8ff01007387 */ /* 0x000fe20000100800 */
[----:B------:R-:W-:Y:S01]  /*5780*/  IMAD R70, R71, 0x78, RZ ;  /* 0x0000007847467824 */ /* 0x000fe200078e02ff */
[-C--:B------:R-:W-:Y:S01]  /*5790*/  LEA R246, P5, R241, R10.reuse, 0x2 ;  /* 0x0000000af1f67211 */ /* 0x080fe200078a10ff */
[----:B------:R-:W-:Y:S01]  /*57a0*/  IMAD R71, R72, 0x7a, RZ ;  /* 0x0000007a48477824 */ /* 0x000fe200078e02ff */
[----:B------:R-:W-:Y:S01]  /*57b0*/  STL [R1+0xec], RZ ;  /* 0x0000ecff01007387 */ /* 0x000fe20000100800 */
[----:B------:R-:W-:Y:S01]  /*57c0*/  IMAD R72, R232, 0x7e, RZ ;  /* 0x0000007ee8487824 */ /* 0x000fe200078e02ff */
[----:B------:R-:W1:Y:S01]  /*57d0*/  LDC R82, c[0x0][0x268] ;  /* 0x00009a00ff527b82 */ /* 0x000e620000000800 */
[----:B------:R-:W-:Y:S01]  /*57e0*/  IMAD R232, R233, 0xfc, RZ ;  /* 0x000000fce9e87824 */ /* 0x000fe200078e02ff */
[----:B------:R-:W-:Y:S01]  /*57f0*/  STL [R1+0xf0], RZ ;  /* 0x0000f0ff01007387 */ /* 0x000fe20000100800 */
[----:B------:R-:W-:Y:S01]  /*5800*/  IMAD R233, R240, 0xfe, RZ ;  /* 0x000000fef0e97824 */ /* 0x000fe200078e02ff */
[----:B---3--:R-:W-:Y:S01]  /*5810*/  SHF.L.U32 R79, R79, 0x5, RZ ;  /* 0x000000054f4f7819 */ /* 0x008fe200000006ff */
[----:B----4-:R-:W-:Y:S01]  /*5820*/  IMAD R77, R77, 0x82, RZ ;  /* 0x000000824d4d7824 */ /* 0x010fe200078e02ff */
[----:B------:R-:W-:Y:S01]  /*5830*/  STL [R1+0xf4], RZ ;  /* 0x0000f4ff01007387 */ /* 0x000fe20000100800 */
[----:B--2---:R-:W-:Y:S01]  /*5840*/  IMAD R83, R83, 0x41, RZ ;  /* 0x0000004153537824 */ /* 0x004fe200078e02ff */
[----:B------:R-:W2:Y:S01]  /*5850*/  LDC R84, c[0x0][0x268] ;  /* 0x00009a00ff547b82 */ /* 0x000ea20000000800 */
[----:B0-----:R-:W-:Y:S01]  /*5860*/  IMAD.SHL.U32 R81, R81, 0x40, RZ ;  /* 0x0000004051517824 */ /* 0x001fe200078e00ff */
[----:B------:R-:W-:Y:S04]  /*5870*/  STL [R1+0xf8], RZ ;  /* 0x0000f8ff01007387 */ /* 0x000fe80000100800 */
[----:B------:R-:W-:Y:S01]  /*5880*/  STL [R1+0xfc], RZ ;  /* 0x0000fcff01007387 */ /* 0x000fe20000100800 */
[----:B------:R-:W-:Y:S01]  /*5890*/  LEA R6, P4, R242, R10, 0x3 ;  /* 0x0000000af2067211 */ /* 0x000fe200078818ff */
[----:B------:R-:W0:Y:S01]  /*58a0*/  LDC R86, c[0x0][0x268] ;  /* 0x00009a00ff567b82 */ /* 0x000e220000000800 */
[----:B-1----:R-:W-:Y:S01]  /*58b0*/  IMAD R80, R80, 0x84, RZ ;  /* 0x0000008450507824 */ /* 0x002fe200078e02ff */
[----:B------:R1:W-:Y:S04]  /*58c0*/  STL.64 [R1+0x810], R152 ;  /* 0x0008109801007387 */ /* 0x0003e80000100a00 */
[----:B------:R3:W-:Y:S01]  /*58d0*/  STL [R1+0x1f4], R249 ;  /* 0x0001f4f901007387 */ /* 0x0007e20000100800 */
[----:B------:R-:W-:Y:S01]  /*58e0*/  MOV R241, R153 ;  /* 0x0000009900f17202 */ /* 0x000fe20000000f00 */
[----:B------:R-:W4:Y:S01]  /*58f0*/  LDC R85, c[0x0][0x268] ;  /* 0x00009a00ff557b82 */ /* 0x000f220000000800 */
[----:B------:R-:W-:Y:S01]  /*5900*/  MOV R8, R246 ;  /* 0x000000f600087202 */ /* 0x000fe20000000f00 */
[----:B------:R-:W-:Y:S01]  /*5910*/  IMAD R82, R82, 0x86, RZ ;  /* 0x0000008652527824 */ /* 0x000fe200078e02ff */
[----:B-1----:R-:W-:Y:S01]  /*5920*/  IADD3 R152, P6, R16, R10, RZ ;  /* 0x0000000a10987210 */ /* 0x002fe20007fde0ff */
[----:B---3--:R-:W3:Y:S04]  /*5930*/  LDL.LU R249, [R1+0x820] ;  /* 0x0008200001f97983 */ /* 0x008ee80000300800 */
[----:B------:R-:W1:Y:S01]  /*5940*/  LDC R88, c[0x0][0x268] ;  /* 0x00009a00ff587b82 */ /* 0x000e620000000800 */
[----:B--2---:R-:W-:Y:S01]  /*5950*/  IMAD R84, R84, 0x21, RZ ;  /* 0x0000002154547824 */ /* 0x004fe200078e02ff */
[----:B------:R2:W-:Y:S04]  /*5960*/  STL [R1+0x1ec], R251 ;  /* 0x0001ecfb01007387 */ /* 0x0005e80000100800 */
[----:B------:R0:W3:Y:S01]  /*5970*/  LDL.LU R250, [R1+0x81c] ;  /* 0x00081c0001fa7983 */ /* 0x0000e20000300800 */
[----:B------:R-:W-:Y:S01]  /*5980*/  MOV R242, R6 ;  /* 0x0000000600f27202 */ /* 0x000fe20000000f00 */
[----:B------:R-:W1:Y:S01]  /*5990*/  LDC R87, c[0x0][0x268] ;  /* 0x00009a00ff577b82 */ /* 0x000e620000000800 */
[----:B0-----:R-:W-:Y:S01]  /*59a0*/  IMAD R86, R86, 0x43, RZ ;  /* 0x0000004356567824 */ /* 0x001fe200078e02ff */
[----:B------:R-:W-:Y:S01]  /*59b0*/  STL [R1+0x7d0], R152 ;  /* 0x0007d09801007387 */ /* 0x000fe20000100800 */
[----:B--2---:R-:W-:-:S02]  /*59c0*/  LEA.HI.X.SX32 R251, R13, R3, 0x1, P1 ;  /* 0x000000030dfb7211 */ /* 0x004fc400008f0eff */
[----:B------:R-:W-:Y:S01]  /*59d0*/  LEA.HI.X.SX32 R13, R12, R3, 0x1, P0 ;  /* 0x000000030c0d7211 */ /* 0x000fe200000f0eff */
[----:B------:R-:W-:Y:S02]  /*59e0*/  STL [R1+0x1e4], R15 ;  /* 0x0001e40f01007387 */ /* 0x000fe40000100800 */
[----:B------:R-:W0:Y:S01]  /*59f0*/  LDC R89, c[0x0][0x268] ;  /* 0x00009a00ff597b82 */ /* 0x000e220000000800 */
[----:B----4-:R-:W-:Y:S01]  /*5a00*/  IMAD R85, R85, 0x88, RZ ;  /* 0x0000008855557824 */ /* 0x010fe200078e02ff */
[----:B------:R-:W-:Y:S04]  /*5a10*/  STL [R1+0x7b0], R248 ;  /* 0x0007b0f801007387 */ /* 0x000fe80000100800 */
[----:B------:R-:W-:Y:S01]  /*5a20*/  STL [R1+0x1dc], R251 ;  /* 0x0001dcfb01007387 */ /* 0x000fe20000100800 */
[----:B------:R-:W-:Y:S01]  /*5a30*/  IMAD.MOV.U32 R240, RZ, RZ, R152 ;  /* 0x000000fffff07224 */ /* 0x000fe200078e0098 */
[----:B------:R-:W-:Y:S01]  /*5a40*/  LEA.HI.X.SX32 R241, R244, R11, 0x1, P6 ;  /* 0x0000000bf4f17211 */ /* 0x000fe200030f0eff */
[----:B------:R-:W2:Y:S01]  /*5a50*/  LDC R92, c[0x0][0x268] ;  /* 0x00009a00ff5c7b82 */ /* 0x000ea20000000800 */
[----:B------:R-:W-:Y:S01]  /*5a60*/  STL [R1+0x1d4], R13 ;  /* 0x0001d40d01007387 */ /* 0x000fe20000100800 */
[----:B-1----:R-:W-:-:S03]  /*5a70*/  IMAD R88, R88, 0x11, RZ ;  /* 0x0000001158587824 */ /* 0x002fc600078e02ff */
[----:B------:R1:W-:Y:S01]  /*5a80*/  STL [R1+0x1cc], R7 ;  /* 0x0001cc0701007387 */ /* 0x0003e20000100800 */
[----:B------:R-:W-:Y:S02]  /*5a90*/  IMAD R87, R87, 0x8a, RZ ;  /* 0x0000008a57577824 */ /* 0x000fe400078e02ff */
[----:B------:R-:W4:Y:S01]  /*5aa0*/  LDC R91, c[0x0][0x268] ;  /* 0x00009a00ff5b7b82 */ /* 0x000f220000000800 */
[----:B0-----:R-:W-:Y:S01]  /*5ab0*/  IMAD R89, R89, 0x8c, RZ ;  /* 0x0000008c59597824 */ /* 0x001fe200078e02ff */
[----:B-1----:R-:W3:Y:S06]  /*5ac0*/  LDL.LU R7, [R1+0x818] ;  /* 0x0008180001077983 */ /* 0x002eec0000300800 */
[----:B------:R-:W0:Y:S01]  /*5ad0*/  LDC R90, c[0x0][0x268] ;  /* 0x00009a00ff5a7b82 */ /* 0x000e220000000800 */
[----:B------:R1:W5:Y:S04]  /*5ae0*/  LDL.LU.64 R152, [R1+0x810] ;  /* 0x0008100001987983 */ /* 0x0003680000300a00 */
[----:B------:R-:W-:Y:S01]  /*5af0*/  STL [R1+0x7c8], R246 ;  /* 0x0007c8f601007387 */ /* 0x000fe20000100800 */
[----:B------:R-:W-:-:S02]  /*5b00*/  LEA R240, P6, R243, R10, 0x4 ;  /* 0x0000000af3f07211 */ /* 0x000fc400078c20ff */
[----:B------:R-:W1:Y:S01]  /*5b10*/  LDC R93, c[0x0][0x268] ;  /* 0x00009a00ff5d7b82 */ /* 0x000e620000000800 */
[----:B--2---:R-:W-:Y:S01]  /*5b20*/  IMAD R92, R92, 0x23, RZ ;  /* 0x000000235c5c7824 */ /* 0x004fe200078e02ff */
[----:B------:R2:W-:Y:S01]  /*5b30*/  STL [R1+0x1c4], R9 ;  /* 0x0001c40901007387 */ /* 0x0005e20000100800 */
[----:B----4-:R-:W-:-:S05]  /*5b40*/  IMAD R91, R91, 0x45, RZ ;  /* 0x000000455b5b7824 */ /* 0x010fca00078e02ff */
[----:B------:R-:W4:Y:S01]  /*5b50*/  LDC R94, c[0x0][0x268] ;  /* 0x00009a00ff5e7b82 */ /* 0x000f220000000800 */
[----:B--2---:R-:W-:Y:S02]  /*5b60*/  IMAD.MOV.U32 R9, RZ, RZ, R247 ;  /* 0x000000ffff097224 */ /* 0x004fe400078e00f7 */
[----:B------:R-:W2:Y:S01]  /*5b70*/  LDL.LU.64 R246, [R1+0x808] ;  /* 0x0008080001f67983 */ /* 0x000ea20000300a00 */
[----:B------:R-:W-:-:S04]  /*5b80*/  LEA.HI.X.SX32 R9, R16, R11, 0x1, P5 ;  /* 0x0000000b10097211 */ /* 0x000fc800028f0eff */
[----:B------:R-:W4:Y:S01]  /*5b90*/  LDC R96, c[0x0][0x268] ;  /* 0x00009a00ff607b82 */ /* 0x000f220000000800 */
[----:B------:R-:W-:Y:S01]  /*5ba0*/  LEA R8, P5, R245, R10, 0x5 ;  /* 0x0000000af5087211 */ /* 0x000fe200078a28ff */
[----:B------:R1:W-:Y:S01]  /*5bb0*/  STL [R1+0x7d4], R241 ;  /* 0x0007d4f101007387 */ /* 0x0003e20000100800 */
[----:B0-----:R-:W-:-:S03]  /*5bc0*/  IMAD R90, R90, 0x8e, RZ ;  /* 0x0000008e5a5a7824 */ /* 0x001fc600078e02ff */
[----:B------:R0:W-:Y:S02]  /*5bd0*/  STL [R1+0x7b8], R6 ;  /* 0x0007b80601007387 */ /* 0x0001e40000100800 */
[----:B------:R-:W0:Y:S01]  /*5be0*/  LDC R99, c[0x0][0x268] ;  /* 0x00009a00ff637b82 */ /* 0x000e220000000800 */
[----:B-1----:R-:W-:Y:S01]  /*5bf0*/  IMAD R93, R93, 0x47, RZ ;  /* 0x000000475d5d7824 */ /* 0x002fe200078e02ff */
[----:B------:R-:W-:-:S06]  /*5c00*/  LEA.HI.X.SX32 R241, R76, R11, 0x1, P6 ;  /* 0x0000000b4cf17211 */ /* 0x000fcc00030f0eff */
[----:B------:R-:W1:Y:S01]  /*5c10*/  LDC R100, c[0x0][0x268] ;  /* 0x00009a00ff647b82 */ /* 0x000e620000000800 */
[----:B------:R-:W-:Y:S01]  /*5c20*/  MOV R12, R248 ;  /* 0x000000f8000c7202 */ /* 0x000fe20000000f00 */
[----:B----4-:R-:W-:-:S06]  /*5c30*/  IMAD R94, R94, 0x90, RZ ;  /* 0x000000905e5e7824 */ /* 0x010fcc00078e02ff */
[----:B------:R-:W4:Y:S01]  /*5c40*/  LDC R97, c[0x0][0x268] ;  /* 0x00009a00ff617b82 */ /* 0x000f220000000800 */
[----:B------:R-:W-:-:S07]  /*5c50*/  IMAD R96, R96, 0x92, RZ ;  /* 0x0000009260607824 */ /* 0x000fce00078e02ff */
[----:B------:R-:W4:Y:S01]  /*5c60*/  LDC R98, c[0x0][0x268] ;  /* 0x00009a00ff627b82 */ /* 0x000f220000000800 */
[----:B0-----:R-:W-:-:S07]  /*5c70*/  IMAD R99, R99, 0x49, RZ ;  /* 0x0000004963637824 */ /* 0x001fce00078e02ff */
[----:B------:R-:W0:Y:S01]  /*5c80*/  LDC R102, c[0x0][0x268] ;  /* 0x00009a00ff667b82 */ /* 0x000e220000000800 */
[----:B-1----:R-:W-:-:S07]  /*5c90*/  IMAD R100, R100, 0x25, RZ ;  /* 0x0000002564647824 */ /* 0x002fce00078e02ff */
[----:B------:R-:W1:Y:S01]  /*5ca0*/  LDC R104, c[0x0][0x268] ;  /* 0x00009a00ff687b82 */ /* 0x000e620000000800 */
[----:B----4-:R-:W-:-:S07]  /*5cb0*/  IMAD R97, R97, 0x94, RZ ;  /* 0x0000009461617824 */ /* 0x010fce00078e02ff */
        /* <DEDUP_REMOVED lines=18> */
[----:B------:R-:W3:Y:S01]  /*5de0*/  LDC R113, c[0x0][0x268] ;  /* 0x00009a00ff717b82 */ /* 0x000ee20000000800 */
[----:B0-----:R-:W-:-:S07]  /*5df0*/  IMAD R109, R109, 0x4f, RZ ;  /* 0x0000004f6d6d7824 */ /* 0x001fce00078e02ff */
[----:B------:R-:W0:Y:S01]  /*5e00*/  LDC R115, c[0x0][0x268] ;  /* 0x00009a00ff737b82 */ /* 0x000e220000000800 */
[----:B-1----:R-:W-:-:S07]  /*5e10*/  IMAD R110, R110, 0xa0, RZ ;  /* 0x000000a06e6e7824 */ /* 0x002fce00078e02ff */
[----:B------:R-:W1:Y:S01]  /*5e20*/  LDC R116, c[0x0][0x268] ;  /* 0x00009a00ff747b82 */ /* 0x000e620000000800 */
[----:B----4-:R-:W-:-:S07]  /*5e30*/  IMAD R112, R112, 0xa2, RZ ;  /* 0x000000a270707824 */ /* 0x010fce00078e02ff */
[----:B------:R-:W4:Y:S01]  /*5e40*/  LDC R114, c[0x0][0x268] ;  /* 0x00009a00ff727b82 */ /* 0x000f220000000800 */
[----:B---3--:R-:W-:-:S07]  /*5e50*/  IMAD R113, R113, 0xa4, RZ ;  /* 0x000000a471717824 */ /* 0x008fce00078e02ff */
        /* <DEDUP_REMOVED lines=17> */
[----:B0-----:R-:W-:Y:S01]  /*5f70*/  IMAD R123, R123, 0x55, RZ ;  /* 0x000000557b7b7824 */ /* 0x001fe200078e02ff */
[----:B------:R-:W-:-:S06]  /*5f80*/  MOV R13, R249 ;  /* 0x000000f9000d7202 */ /* 0x000fcc0000000f00 */
        /* <DEDUP_REMOVED lines=11> */
[----:B----4-:R-:W-:Y:S01]  /*6040*/  IMAD R129, R129, 0xb4, RZ ;  /* 0x000000b481817824 */ /* 0x010fe200078e02ff */
[----:B------:R-:W-:Y:S02]  /*6050*/  MOV R243, R7 ;  /* 0x0000000700f37202 */ /* 0x000fe40000000f00 */
[----:B------:R4:W5:Y:S01]  /*6060*/  LDL.LU.64 R6, [R1+0x800] ;  /* 0x0008000001067983 */ /* 0x0009620000300a00 */
[----:B------:R-:W-:-:S03]  /*6070*/  LEA.HI.X.SX32 R243, R75, R11, 0x1, P4 ;  /* 0x0000000b4bf37211 */ /* 0x000fc600020f0eff */
[----:B------:R2:W-:Y:S01]  /*6080*/  STL [R1+0x7cc], R9 ;  /* 0x0007cc0901007387 */ /* 0x0005e20000100800 */
[----:B------:R-:W4:Y:S01]  /*6090*/  LDC R135, c[0x0][0x268] ;  /* 0x00009a00ff877b82 */ /* 0x000f220000000800 */
[----:B---3--:R-:W-:Y:S02]  /*60a0*/  IMAD R131, R131, 0x59, RZ ;  /* 0x0000005983837824 */ /* 0x008fe400078e02ff */
[----:B------:R3:W-:Y:S01]  /*60b0*/  STL [R1+0x7bc], R243 ;  /* 0x0007bcf301007387 */ /* 0x0007e20000100800 */
[----:B0-----:R-:W-:-:S04]  /*60c0*/  IMAD R130, R130, 0xb6, RZ ;  /* 0x000000b682827824 */ /* 0x001fc800078e02ff */
[----:B------:R-:W0:Y:S01]  /*60d0*/  LDC R133, c[0x0][0x268] ;  /* 0x00009a00ff857b82 */ /* 0x000e220000000800 */
[----:B--2---:R-:W-:Y:S01]  /*60e0*/  LEA.HI.X.SX32 R9, R78, R11, 0x1, P5 ;  /* 0x0000000b4e097211 */ /* 0x004fe200028f0eff */
[----:B------:R-:W-:Y:S04]  /*60f0*/  STL.64 [R1+0x798], R240 ;  /* 0x000798f001007387 */ /* 0x000fe80000100a00 */
[----:B------:R2:W-:Y:S01]  /*6100*/  STL.64 [R1+0x758], R8 ;  /* 0x0007580801007387 */ /* 0x0005e20000100a00 */
[----:B-1----:R-:W-:Y:S01]  /*6110*/  IMAD R132, R132, 0x2d, RZ ;  /* 0x0000002d84847824 */ /* 0x002fe200078e02ff */
[----:B------:R-:W1:Y:S01]  /*6120*/  LDC R136, c[0x0][0x268] ;  /* 0x00009a00ff887b82 */ /* 0x000e620000000800 */
[----:B------:R-:W-:-:S04]  /*6130*/  LEA R242, P4, R246, R10, 0x6 ;  /* 0x0000000af6f27211 */ /* 0x000fc800078830ff */
[----:B---3--:R-:W-:-:S03]  /*6140*/  LEA.HI.X.SX32 R243, R79, R11, 0x1, P4 ;  /* 0x0000000b4ff37211 */ /* 0x008fc600020f0eff */
[----:B------:R-:W3:Y:S01]  /*6150*/  LDC R134, c[0x0][0x268] ;  /* 0x00009a00ff867b82 */ /* 0x000ee20000000800 */
[----:B----4-:R-:W-:Y:S01]  /*6160*/  IMAD R135, R135, 0x5b, RZ ;  /* 0x0000005b87877824 */ /* 0x010fe200078e02ff */
[-C--:B--2---:R-:W-:Y:S02]  /*6170*/  IADD3 R8, P5, R77, R10.reuse, RZ ;  /* 0x0000000a4d087210 */ /* 0x084fe40007fbe0ff */
[-C--:B------:R-:W-:Y:S02]  /*6180*/  LEA R240, P6, R247, R10.reuse, 0x7 ;  /* 0x0000000af7f07211 */ /* 0x080fe400078c38ff */
[-C--:B------:R-:W-:Y:S01]  /*6190*/  LEA.HI.X.SX32 R9, R83, R11.reuse, 0x1, P5 ;  /* 0x0000000b53097211 */ /* 0x080fe200028f0eff */
[----:B------:R-:W-:Y:S01]  /*61a0*/  STL.64 [R1+0x6d8], R242 ;  /* 0x0006d8f201007387 */ /* 0x000fe20000100a00 */
[-C--:B------:R-:W-:Y:S01]  /*61b0*/  IADD3 R76, P4, R17, R10.reuse, RZ ;  /* 0x0000000a114c7210 */ /* 0x080fe20007f9e0ff */
[----:B------:R-:W2:Y:S01]  /*61c0*/  LDC R139, c[0x0][0x268] ;  /* 0x00009a00ff8b7b82 */ /* 0x000ea20000000800 */
[-C--:B------:R-:W-:Y:S01]  /*61d0*/  LEA.HI.X.SX32 R241, R81, R11.reuse, 0x1, P6 ;  /* 0x0000000b51f17211 */ /* 0x080fe200030f0eff */
[----:B------:R4:W-:Y:S01]  /*61e0*/  STL.64 [R1+0x5d0], R8 ;  /* 0x0005d00801007387 */ /* 0x0009e20000100a00 */
[----:B------:R-:W-:Y:S01]  /*61f0*/  IADD3 R78, P6, R80, R10, RZ ;  /* 0x0000000a504e7210 */ /* 0x000fe20007fde0ff */
[----:B0-----:R-:W-:Y:S01]  /*6200*/  IMAD R133, R133, 0xb8, RZ ;  /* 0x000000b885857824 */ /* 0x001fe200078e02ff */
[----:B------:R-:W-:-:S02]  /*6210*/  LEA.HI.X.SX32 R77, R84, R11, 0x1, P4 ;  /* 0x0000000b544d7211 */ /* 0x000fc400020f0eff */
[----:B------:R-:W-:Y:S01]  /*6220*/  LEA.HI.X.SX32 R79, R17, R11, 0x1, P6 ;  /* 0x0000000b114f7211 */ /* 0x000fe200030f0eff */
[----:B------:R-:W-:Y:S01]  /*6230*/  STL.64 [R1+0x5d8], R240 ;  /* 0x0005d8f001007387 */ /* 0x000fe20000100a00 */
[----:B------:R-:W0:Y:S01]  /*6240*/  LDC R137, c[0x0][0x268] ;  /* 0x00009a00ff897b82 */ /* 0x000e220000000800 */
[----:B-1----:R-:W-:Y:S01]  /*6250*/  IMAD R136, R136, 0x17, RZ ;  /* 0x0000001788887824 */ /* 0x002fe200078e02ff */
[----:B----4-:R-:W-:Y:S01]  /*6260*/  IADD3 R8, P5, R82, R10, RZ ;  /* 0x0000000a52087210 */ /* 0x010fe20007fbe0ff */
[----:B------:R1:W-:Y:S01]  /*6270*/  STL.64 [R1+0x6d0], R76 ;  /* 0x0006d04c01007387 */ /* 0x0003e20000100a00 */
[----:B---3--:R-:W-:-:S04]  /*6280*/  IMAD R134, R134, 0xba, RZ ;  /* 0x000000ba86867824 */ /* 0x008fc800078e02ff */
[----:B------:R-:W3:Y:S01]  /*6290*/  LDC R138, c[0x0][0x268] ;  /* 0x00009a00ff8a7b82 */ /* 0x000ee20000000800 */
[----:B------:R-:W-:Y:S01]  /*62a0*/  LEA.HI.X.SX32 R9, R86, R11, 0x1, P5 ;  /* 0x0000000b56097211 */ /* 0x000fe200028f0eff */
[----:B------:R4:W-:Y:S04]  /*62b0*/  STL.64 [R1+0x5c8], R78 ;  /* 0x0005c84e01007387 */ /* 0x0009e80000100a00 */
[----:B------:R4:W-:Y:S01]  /*62c0*/  STL.64 [R1+0x5c0], R8 ;  /* 0x0005c00801007387 */ /* 0x0009e20000100a00 */
[----:B--2---:R-:W-:Y:S01]  /*62d0*/  IMAD R139, R139, 0x5d, RZ ;  /* 0x0000005d8b8b7824 */ /* 0x004fe200078e02ff */
[----:B------:R-:W2:Y:S01]  /*62e0*/  LDC R140, c[0x0][0x268] ;  /* 0x00009a00ff8c7b82 */ /* 0x000ea20000000800 */
[-C--:B-1----:R-:W-:Y:S02]  /*62f0*/  IADD3 R76, P4, R18, R10.reuse, RZ ;  /* 0x0000000a124c7210 */ /* 0x082fe40007f9e0ff */
[----:B----4-:R-:W-:Y:S01]  /*6300*/  IADD3 R78, P6, R20, R10, RZ ;  /* 0x0000000a144e7210 */ /* 0x010fe20007fde0ff */
[----:B------:R-:W-:Y:S01]  /*6310*/  IMAD.MOV.U32 R240, RZ, RZ, R12 ;  /* 0x000000fffff07224 */ /* 0x000fe200078e000c */
[----:B------:R-:W-:-:S03]  /*6320*/  MOV R241, R13 ;  /* 0x0000000d00f17202 */ /* 0x000fc60000000f00 */
[----:B------:R-:W1:Y:S01]  /*6330*/  LDC R142, c[0x0][0x268] ;  /* 0x00009a00ff8e7b82 */ /* 0x000e620000000800 */
[-C--:B------:R-:W-:Y:S01]  /*6340*/  IADD3 R8, P5, R85, R10.reuse, RZ ;  /* 0x0000000a55087210 */ /* 0x080fe20007fbe0ff */
[----:B0-----:R-:W-:Y:S01]  /*6350*/  IMAD R137, R137, 0xbc, RZ ;  /* 0x000000bc89897824 */ /* 0x001fe200078e02ff */
[-C--:B------:R-:W-:Y:S02]  /*6360*/  LEA.HI.X.SX32 R77, R88, R11.reuse, 0x1, P4 ;  /* 0x0000000b584d7211 */ /* 0x080fe400020f0eff */
[-C--:B------:R-:W-:Y:S02]  /*6370*/  LEA.HI.X.SX32 R9, R20, R11.reuse, 0x1, P5 ;  /* 0x0000000b14097211 */ /* 0x080fe400028f0eff */
[-C--:B------:R-:W-:Y:S01]  /*6380*/  LEA.HI.X.SX32 R79, R18, R11.reuse, 0x1, P6 ;  /* 0x0000000b124f7211 */ /* 0x080fe200030f0eff */
[----:B------:R0:W-:Y:S01]  /*6390*/  STL.64 [R1+0x750], R76 ;  /* 0x0007504c01007387 */ /* 0x0001e20000100a00 */
[----:B------:R-:W-:Y:S01]  /*63a0*/  IADD3 R16, P6, R21, R10, RZ ;  /* 0x0000000a15107210 */ /* 0x000fe20007fde0ff */
[----:B------:R-:W4:Y:S01]  /*63b0*/  LDC R141, c[0x0][0x268] ;  /* 0x00009a00ff8d7b82 */ /* 0x000f220000000800 */
[----:B---3--:R-:W-:Y:S01]  /*63c0*/  IMAD R138, R138, 0xbe, RZ ;  /* 0x000000be8a8a7824 */ /* 0x008fe200078e02ff */
[----:B------:R3:W-:Y:S01]  /*63d0*/  STL.64 [R1+0x5b8], R8 ;  /* 0x0005b80801007387 */ /* 0x0007e20000100a00 */
[----:B------:R-:W-:Y:S01]  /*63e0*/  LEA.HI.X.SX32 R17, R92, R11, 0x1, P6 ;  /* 0x0000000b5c117211 */ /* 0x000fe200030f0eff */
[----:B--2---:R-:W-:-:S04]  /*63f0*/  IMAD R140, R140, 0x2f, RZ ;  /* 0x0000002f8c8c7824 */ /* 0x004fc800078e02ff */
[----:B------:R-:W2:Y:S01]  /*6400*/  LDC R143, c[0x0][0x268] ;  /* 0x00009a00ff8f7b82 */ /* 0x000ea20000000800 */
[-C--:B0-----:R-:W-:Y:S02]  /*6410*/  IADD3 R76, P4, R87, R10.reuse, RZ ;  /* 0x0000000a574c7210 */ /* 0x081fe40007f9e0ff */
[----:B---3--:R-:W-:Y:S01]  /*6420*/  IADD3 R8, P5, R89, R10, RZ ;  /* 0x0000000a59087210 */ /* 0x008fe20007fbe0ff */
[----:B-1----:R-:W-:Y:S01]  /*6430*/  IMAD R142, R142, 0x5f, RZ ;  /* 0x0000005f8e8e7824 */ /* 0x002fe200078e02ff */
[----:B------:R-:W-:-:S03]  /*6440*/  LEA.HI.X.SX32 R77, R91, R11, 0x1, P4 ;  /* 0x0000000b5b4d7211 */ /* 0x000fc600020f0eff */
[----:B------:R-:W0:Y:S01]  /*6450*/  LDC R144, c[0x0][0x268] ;  /* 0x00009a00ff907b82 */ /* 0x000e220000000800 */
[----:B------:R-:W-:Y:S01]  /*6460*/  LEA.HI.X.SX32 R9, R21, R11, 0x1, P5 ;  /* 0x0000000b15097211 */ /* 0x000fe200028f0eff */
[----:B------:R-:W-:Y:S01]  /*6470*/  STL.64 [R1+0x6c8], R78 ;  /* 0x0006c84e01007387 */ /* 0x000fe20000100a00 */
[----:B------:R-:W-:-:S03]  /*6480*/  IADD3 R18, P4, R90, R10, RZ ;  /* 0x0000000a5a127210 */ /* 0x000fc60007f9e0ff */
[----:B------:R1:W-:Y:S01]  /*6490*/  STL.64 [R1+0x6c0], R16 ;  /* 0x0006c01001007387 */ /* 0x0003e20000100a00 */
[-C--:B------:R-:W-:Y:S01]  /*64a0*/  LEA.HI.X.SX32 R19, R93, R11.reuse, 0x1, P4 ;  /* 0x0000000b5d137211 */ /* 0x080fe200020f0eff */
[----:B------:R-:W3:Y:S01]  /*64b0*/  LDC R148, c[0x0][0x268] ;  /* 0x00009a00ff947b82 */ /* 0x000ee20000000800 */
[-C--:B------:R-:W-:Y:S01]  /*64c0*/  LEA.HI.X.SX32 R241, R111, R11.reuse, 0x1, P3 ;  /* 0x0000000b6ff17211 */ /* 0x080fe200018f0eff */
[----:B------:R-:W-:Y:S01]  /*64d0*/  STL.64 [R1+0x5b0], R76 ;  /* 0x0005b04c01007387 */ /* 0x000fe20000100a00 */
[-C--:B------:R-:W-:Y:S01]  /*64e0*/  IADD3 R12, P4, R24, R10.reuse, RZ ;  /* 0x0000000a180c7210 */ /* 0x080fe20007f9e0ff */
[----:B----4-:R-:W-:Y:S02]  /*64f0*/  IMAD R141, R141, 0xc0, RZ ;  /* 0x000000c08d8d7824 */ /* 0x010fe400078e02ff */
[----:B------:R4:W-:Y:S02]  /*6500*/  STL.64 [R1+0x5a8], R8 ;  /* 0x0005a80801007387 */ /* 0x0009e40000100a00 */
[----:B------:R-:W3:Y:S08]  /*6510*/  LDC R150, c[0x0][0x268] ;  /* 0x00009a00ff967b82 */ /* 0x000ef00000000800 */
[----:B------:R-:W3:Y:S01]  /*6520*/  LDC R146, c[0x0][0x268] ;  /* 0x00009a00ff927b82 */ /* 0x000ee20000000800 */
[-C--:B-1----:R-:W-:Y:S01]  /*6530*/  IADD3 R16, P6, R22, R10.reuse, RZ ;  /* 0x0000000a16107210 */ /* 0x082fe20007fde0ff */
[----:B--2---:R-:W-:Y:S01]  /*6540*/  IMAD R143, R143, 0xc2, RZ ;  /* 0x000000c28f8f7824 */ /* 0x004fe200078e02ff */
[----:B----4-:R-:W-:Y:S01]  /*6550*/  IADD3 R8, P5, R23, R10, RZ ;  /* 0x0000000a17087210 */ /* 0x010fe20007fbe0ff */
[----:B0-----:R-:W-:Y:S01]  /*6560*/  IMAD R144, R144, 0xc4, RZ ;  /* 0x000000c490907824 */ /* 0x001fe200078e02ff */
[----:B------:R-:W-:-:S02]  /*6570*/  LEA.HI.X.SX32 R17, R95, R11, 0x1, P6 ;  /* 0x0000000b5f117211 */ /* 0x000fc400030f0eff */
[-C--:B------:R-:W-:Y:S01]  /*6580*/  LEA.HI.X.SX32 R9, R22, R11.reuse, 0x1, P5 ;  /* 0x0000000b16097211 */ /* 0x080fe200028f0eff */
[----:B------:R-:W-:Y:S01]  /*6590*/  STL.64 [R1+0x5a0], R18 ;  /* 0x0005a01201007387 */ /* 0x000fe20000100a00 */
[-C--:B------:R-:W-:Y:S01]  /*65a0*/  LEA.HI.X.SX32 R13, R23, R11.reuse, 0x1, P4 ;  /* 0x0000000b170d7211 */ /* 0x080fe200020f0eff */
[----:B------:R-:W0:Y:S08]  /*65b0*/  LDC R147, c[0x0][0x268] ;  /* 0x00009a00ff937b82 */ /* 0x000e300000000800 */
[----:B------:R-:W1:Y:S01]  /*65c0*/  LDC R186, c[0x0][0x268] ;  /* 0x00009a00ffba7b82 */ /* 0x000e620000000800 */
[----:B------:R2:W-:Y:S07]  /*65d0*/  STL.64 [R1+0x790], R16 ;  /* 0x0007901001007387 */ /* 0x0005ee0000100a00 */
[----:B------:R-:W4:Y:S01]  /*65e0*/  LDC R149, c[0x0][0x268] ;  /* 0x00009a00ff957b82 */ /* 0x000f220000000800 */
[----:B------:R3:W-:Y:S07]  /*65f0*/  STL.64 [R1+0x748], R8 ;  /* 0x0007480801007387 */ /* 0x0007ee0000100a00 */
[----:B------:R-:W4:Y:S01]  /*6600*/  LDC R188, c[0x0][0x268] ;  /* 0x00009a00ffbc7b82 */ /* 0x000f220000000800 */
[-C--:B--2---:R-:W-:Y:S01]  /*6610*/  IADD3 R16, P6, R94, R10.reuse, RZ ;  /* 0x0000000a5e107210 */ /* 0x084fe20007fde0ff */
[----:B------:R2:W-:Y:S01]  /*6620*/  STL.64 [R1+0x6b8], R12 ;  /* 0x0006b80c01007387 */ /* 0x0005e20000100a00 */
[-C--:B------:R-:W-:Y:S01]  /*6630*/  IADD3 R18, P3, R110, R10.reuse, RZ ;  /* 0x0000000a6e127210 */ /* 0x080fe20007f7e0ff */
[----:B---3--:R-:W-:Y:S01]  /*6640*/  IMAD R148, R148, 0x61, RZ ;  /* 0x0000006194947824 */ /* 0x008fe200078e02ff */
[-C--:B------:R-:W-:Y:S01]  /*6650*/  IADD3 R8, P5, R96, R10.reuse, RZ ;  /* 0x0000000a60087210 */ /* 0x080fe20007fbe0ff */
[----:B------:R-:W-:Y:S01]  /*6660*/  IMAD R150, R150, 0x31, RZ ;  /* 0x0000003196967824 */ /* 0x000fe200078e02ff */
[-C--:B------:R-:W-:Y:S01]  /*6670*/  LEA.HI.X.SX32 R17, R24, R11.reuse, 0x1, P6 ;  /* 0x0000000b18117211 */ /* 0x080fe200030f0eff */
[----:B------:R-:W3:Y:S01]  /*6680*/  LDC R189, c[0x0][0x268] ;  /* 0x00009a00ffbd7b82 */ /* 0x000ee20000000800 */
[-C--:B------:R-:W-:Y:S01]  /*6690*/  LEA.HI.X.SX32 R9, R99, R11.reuse, 0x1, P5 ;  /* 0x0000000b63097211 */ /* 0x080fe200028f0eff */
[----:B------:R-:W-:Y:S01]  /*66a0*/  IMAD R146, R146, 0xc6, RZ ;  /* 0x000000c692927824 */ /* 0x000fe200078e02ff */
[-C--:B------:R-:W-:Y:S01]  /*66b0*/  IADD3 R14, P2, R44, R10.reuse, RZ ;  /* 0x0000000a2c0e7210 */ /* 0x080fe20007f5e0ff */
[----:B0-----:R-:W-:Y:S01]  /*66c0*/  IMAD R147, R147, 0xc8, RZ ;  /* 0x000000c893937824 */ /* 0x001fe200078e02ff */
[-C--:B--2---:R-:W-:Y:S01]  /*66d0*/  IADD3 R12, P4, R25, R10.reuse, RZ ;  /* 0x0000000a190c7210 */ /* 0x084fe20007f9e0ff */
[----:B------:R0:W-:Y:S02]  /*66e0*/  STL.64 [R1+0x598], R16 ;  /* 0x0005981001007387 */ /* 0x0001e40000100a00 */
[----:B------:R-:W2:Y:S08]  /*66f0*/  LDC R191, c[0x0][0x268] ;  /* 0x00009a00ffbf7b82 */ /* 0x000eb00000000800 */
[----:B------:R-:W2:Y:S01]  /*6700*/  LDC R151, c[0x0][0x268] ;  /* 0x00009a00ff977b82 */ /* 0x000ea20000000800 */
[----:B------:R-:W-:Y:S01]  /*6710*/  LEA.HI.X.SX32 R13, R100, R11, 0x1, P4 ;  /* 0x0000000b640d7211 */ /* 0x000fe200020f0eff */
[----:B------:R4:W-:Y:S01]  /*6720*/  STL.64 [R1+0x590], R8 ;  /* 0x0005900801007387 */ /* 0x0009e20000100a00 */
[----:B0-----:R-:W-:Y:S01]  /*6730*/  IADD3 R16, P6, R97, R10, RZ ;  /* 0x0000000a61107210 */ /* 0x001fe20007fde0ff */
[----:B-1----:R-:W-:-:S02]  /*6740*/  IMAD R186, R186, 0x63, RZ ;  /* 0x00000063baba7824 */ /* 0x002fc400078e02ff */
[----:B------:R0:W-:Y:S01]  /*6750*/  STL.64 [R1+0x6b0], R12 ;  /* 0x0006b00c01007387 */ /* 0x0001e20000100a00 */
[-C--:B------:R-:W-:Y:S01]  /*6760*/  LEA.HI.X.SX32 R17, R25, R11.reuse, 0x1, P6 ;  /* 0x0000000b19117211 */ /* 0x080fe200030f0eff */
[----:B------:R-:W1:Y:S01]  /*6770*/  LDC R187, c[0x0][0x268] ;  /* 0x00009a00ffbb7b82 */ /* 0x000e620000000800 */
[-C--:B------:R-:W-:Y:S01]  /*6780*/  LEA.HI.X.SX32 R19, R32, R11.reuse, 0x1, P3 ;  /* 0x0000000b20137211 */ /* 0x080fe200018f0eff */
[----:B----4-:R-:W-:Y:S01]  /*6790*/  IMAD R149, R149, 0xca, RZ ;  /* 0x000000ca95957824 */ /* 0x010fe200078e02ff */
[-C--:B------:R-:W-:Y:S01]  /*67a0*/  IADD3 R250, P1, R45, R10.reuse, RZ ;  /* 0x0000000a2dfa7210 */ /* 0x080fe20007f3e0ff */
[----:B------:R-:W-:Y:S01]  /*67b0*/  IMAD R188, R188, 0x19, RZ ;  /* 0x00000019bcbc7824 */ /* 0x000fe200078e02ff */
[-C--:B------:R-:W-:Y:S01]  /*67c0*/  IADD3 R8, P5, R98, R10.reuse, RZ ;  /* 0x0000000a62087210 */ /* 0x080fe20007fbe0ff */
[----:B---3--:R-:W-:Y:S02]  /*67d0*/  IMAD R189, R189, 0x65, RZ ;  /* 0x00000065bdbd7824 */ /* 0x008fe400078e02ff */
[----:B------:R-:W3:Y:S01]  /*67e0*/  LDC R193, c[0x0][0x268] ;  /* 0x00009a00ffc17b82 */ /* 0x000ee20000000800 */
[----:B------:R-:W-:Y:S01]  /*67f0*/  LEA.HI.X.SX32 R15, R145, R11, 0x1, P2 ;  /* 0x0000000b910f7211 */ /* 0x000fe200010f0eff */
[----:B--2---:R-:W-:Y:S01]  /*6800*/  IMAD R191, R191, 0x33, RZ ;  /* 0x00000033bfbf7824 */ /* 0x004fe200078e02ff */
[----:B0-----:R-:W-:-:S02]  /*6810*/  IADD3 R12, P4, R26, R10, RZ ;  /* 0x0000000a1a0c7210 */ /* 0x001fc40007f9e0ff */
[-C--:B------:R-:W-:Y:S02]  /*6820*/  LEA.HI.X.SX32 R9, R102, R11.reuse, 0x1, P5 ;  /* 0x0000000b66097211 */ /* 0x080fe400028f0eff */
[----:B------:R-:W-:Y:S01]  /*6830*/  LEA.HI.X.SX32 R13, R104, R11, 0x1, P4 ;  /* 0x0000000b680d7211 */ /* 0x000fe200020f0eff */
[----:B------:R0:W-:Y:S01]  /*6840*/  STL.64 [R1+0x588], R16 ;  /* 0x0005881001007387 */ /* 0x0001e20000100a00 */
[----:B------:R-:W2:Y:S01]  /*6850*/  LDC R190, c[0x0][0x268] ;  /* 0x00009a00ffbe7b82 */ /* 0x000ea20000000800 */
[----:B------:R-:W-:Y:S02]  /*6860*/  IMAD R151, R151, 0xcc, RZ ;  /* 0x000000cc97977824 */ /* 0x000fe400078e02ff */
[----:B------:R4:W-:Y:S04]  /*6870*/  STL.64 [R1+0x580], R8 ;  /* 0x0005800801007387 */ /* 0x0009e80000100a00 */
[----:B------:R3:W-:Y:S01]  /*6880*/  STL.64 [R1+0x740], R12 ;  /* 0x0007400c01007387 */ /* 0x0007e20000100a00 */
[----:B------:R-:W2:Y:S01]  /*6890*/  LDC R192, c[0x0][0x268] ;  /* 0x00009a00ffc07b82 */ /* 0x000ea20000000800 */
[----:B-1----:R-:W-:Y:S01]  /*68a0*/  IMAD R187, R187, 0xce, RZ ;  /* 0x000000cebbbb7824 */ /* 0x002fe200078e02ff */
[----:B0-----:R-:W-:-:S02]  /*68b0*/  IADD3 R16, P6, R27, R10, RZ ;  /* 0x0000000a1b107210 */ /* 0x001fc40007fde0ff */
[----:B----4-:R-:W-:-:S04]  /*68c0*/  IADD3 R8, P5, R101, R10, RZ ;  /* 0x0000000a65087210 */ /* 0x010fc80007fbe0ff */
[----:B------:R-:W0:Y:S01]  /*68d0*/  LDC R194, c[0x0][0x268] ;  /* 0x00009a00ffc27b82 */ /* 0x000e220000000800 */
[-C--:B------:R-:W-:Y:S01]  /*68e0*/  LEA.HI.X.SX32 R17, R26, R11.reuse, 0x1, P6 ;  /* 0x0000000b1a117211 */ /* 0x080fe200030f0eff */
[----:B---3--:R-:W-:Y:S01]  /*68f0*/  IMAD R193, R193, 0x67, RZ ;  /* 0x00000067c1c17824 */ /* 0x008fe200078e02ff */
[-C--:B------:R-:W-:Y:S02]  /*6900*/  IADD3 R12, P4, R103, R10.reuse, RZ ;  /* 0x0000000a670c7210 */ /* 0x080fe40007f9e0ff */
[-C--:B------:R-:W-:Y:S02]  /*6910*/  LEA.HI.X.SX32 R9, R27, R11.reuse, 0x1, P5 ;  /* 0x0000000b1b097211 */ /* 0x080fe400028f0eff */
[-C--:B------:R-:W-:Y:S01]  /*6920*/  LEA.HI.X.SX32 R13, R107, R11.reuse, 0x1, P4 ;  /* 0x0000000b6b0d7211 */ /* 0x080fe200020f0eff */
[----:B------:R1:W-:Y:S01]  /*6930*/  STL.64 [R1+0x6a8], R16 ;  /* 0x0006a81001007387 */ /* 0x0003e20000100a00 */
[----:B------:R-:W-:Y:S01]  /*6940*/  LEA.HI.X.SX32 R251, R44, R11, 0x1, P1 ;  /* 0x0000000b2cfb7211 */ /* 0x000fe200008f0eff */
[----:B------:R-:W3:Y:S01]  /*6950*/  LDC R195, c[0x0][0x268] ;  /* 0x00009a00ffc37b82 */ /* 0x000ee20000000800 */
[----:B--2---:R-:W-:Y:S01]  /*6960*/  IMAD R190, R190, 0xd0, RZ ;  /* 0x000000d0bebe7824 */ /* 0x004fe200078e02ff */
[----:B------:R2:W-:Y:S04]  /*6970*/  STL.64 [R1+0x578], R8 ;  /* 0x0005780801007387 */ /* 0x0005e80000100a00 */
[----:B------:R4:W-:Y:S01]  /*6980*/  STL.64 [R1+0x570], R12 ;  /* 0x0005700c01007387 */ /* 0x0009e20000100a00 */
[----:B------:R-:W-:Y:S01]  /*6990*/  IMAD R192, R192, 0xd2, RZ ;  /* 0x000000d2c0c07824 */ /* 0x000fe200078e02ff */
[----:B------:R-:W3:Y:S01]  /*69a0*/  LDC R197, c[0x0][0x268] ;  /* 0x00009a00ffc57b82 */ /* 0x000ee20000000800 */
[----:B-1----:R-:W-:-:S02]  /*69b0*/  IADD3 R16, P6, R28, R10, RZ ;  /* 0x0000000a1c107210 */ /* 0x002fc40007fde0ff */
[----:B--2---:R-:W-:Y:S01]  /*69c0*/  IADD3 R8, P5, R105, R10, RZ ;  /* 0x0000000a69087210 */ /* 0x004fe20007fbe0ff */
[----:B0-----:R-:W-:Y:S01]  /*69d0*/  IMAD R194, R194, 0xd4, RZ ;  /* 0x000000d4c2c27824 */ /* 0x001fe200078e02ff */
[----:B------:R-:W-:-:S03]  /*69e0*/  LEA.HI.X.SX32 R17, R108, R11, 0x1, P6 ;  /* 0x0000000b6c117211 */ /* 0x000fc600030f0eff */
[----:B------:R-:W0:Y:S01]  /*69f0*/  LDC R199, c[0x0][0x268] ;  /* 0x00009a00ffc77b82 */ /* 0x000e220000000800 */
[-C--:B----4-:R-:W-:Y:S02]  /*6a00*/  IADD3 R12, P4, R106, R10.reuse, RZ ;  /* 0x0000000a6a0c7210 */ /* 0x090fe40007f9e0ff */
[-C--:B------:R-:W-:Y:S02]  /*6a10*/  LEA.HI.X.SX32 R9, R28, R11.reuse, 0x1, P5 ;  /* 0x0000000b1c097211 */ /* 0x080fe400028f0eff */
[----:B------:R-:W-:Y:S01]  /*6a20*/  LEA.HI.X.SX32 R13, R109, R11, 0x1, P4 ;  /* 0x0000000b6d0d7211 */ /* 0x000fe200020f0eff */
[----:B------:R1:W-:Y:S01]  /*6a30*/  STL.64 [R1+0x6a0], R16 ;  /* 0x0006a01001007387 */ /* 0x0003e20000100a00 */
[----:B---3--:R-:W-:Y:S01]  /*6a40*/  IMAD R195, R195, 0xd6, RZ ;  /* 0x000000d6c3c37824 */ /* 0x008fe200078e02ff */
[----:B------:R-:W2:Y:S02]  /*6a50*/  LDC R201, c[0x0][0x268] ;  /* 0x00009a00ffc97b82 */ /* 0x000ea40000000800 */
[----:B------:R3:W-:Y:S04]  /*6a60*/  STL.64 [R1+0x568], R8 ;  /* 0x0005680801007387 */ /* 0x0007e80000100a00 */
[----:B------:R4:W-:Y:S01]  /*6a70*/  STL.64 [R1+0x560], R12 ;  /* 0x0005600c01007387 */ /* 0x0009e20000100a00 */
[----:B------:R-:W-:Y:S01]  /*6a80*/  IMAD R197, R197, 0x69, RZ ;  /* 0x00000069c5c57824 */ /* 0x000fe200078e02ff */
[----:B------:R-:W2:Y:S01]  /*6a90*/  LDC R203, c[0x0][0x268] ;  /* 0x00009a00ffcb7b82 */ /* 0x000ea20000000800 */
[----:B-1----:R-:W-:-:S02]  /*6aa0*/  IADD3 R16, P6, R30, R10, RZ ;  /* 0x0000000a1e107210 */ /* 0x002fc40007fde0ff */
[----:B---3--:R-:W-:Y:S02]  /*6ab0*/  IADD3 R8, P5, R31, R10, RZ ;  /* 0x0000000a1f087210 */ /* 0x008fe40007fbe0ff */
[----:B------:R-:W-:-:S03]  /*6ac0*/  LEA.HI.X.SX32 R17, R29, R11, 0x1, P6 ;  /* 0x0000000b1d117211 */ /* 0x000fc600030f0eff */
[----:B------:R-:W1:Y:S01]  /*6ad0*/  LDC R196, c[0x0][0x268] ;  /* 0x00009a00ffc47b82 */ /* 0x000e620000000800 */
[-C--:B----4-:R-:W-:Y:S01]  /*6ae0*/  IADD3 R12, P4, R32, R10.reuse, RZ ;  /* 0x0000000a200c7210 */ /* 0x090fe20007f9e0ff */
[----:B0-----:R-:W-:Y:S01]  /*6af0*/  IMAD R199, R199, 0x35, RZ ;  /* 0x00000035c7c77824 */ /* 0x001fe200078e02ff */
[-C--:B------:R-:W-:Y:S02]  /*6b00*/  LEA.HI.X.SX32 R9, R30, R11.reuse, 0x1, P5 ;  /* 0x0000000b1e097211 */ /* 0x080fe400028f0eff */
[-C--:B------:R-:W-:Y:S01]  /*6b10*/  LEA.HI.X.SX32 R13, R31, R11.reuse, 0x1, P4 ;  /* 0x0000000b1f0d7211 */ /* 0x080fe200020f0eff */
[----:B------:R0:W-:Y:S01]  /*6b20*/  STL.64 [R1+0x788], R16 ;  /* 0x0007881001007387 */ /* 0x0001e20000100a00 */
[----:B--2---:R-:W-:Y:S01]  /*6b30*/  IMAD R201, R201, 0x6b, RZ ;  /* 0x0000006bc9c97824 */ /* 0x004fe200078e02ff */
[----:B------:R-:W2:Y:S02]  /*6b40*/  LDC R198, c[0x0][0x268] ;  /* 0x00009a00ffc67b82 */ /* 0x000ea40000000800 */
[----:B------:R-:W-:Y:S04]  /*6b50*/  STL [R1+0x7b4], R241 ;  /* 0x0007b4f101007387 */ /* 0x000fe80000100800 */
[----:B------:R3:W-:Y:S01]  /*6b60*/  STL.64 [R1+0x738], R8 ;  /* 0x0007380801007387 */ /* 0x0007e20000100a00 */
[----:B------:R-:W-:Y:S01]  /*6b70*/  IMAD R203, R203, 0x1b, RZ ;  /* 0x0000001bcbcb7824 */ /* 0x000fe200078e02ff */
[----:B------:R-:W4:Y:S01]  /*6b80*/  LDC R200, c[0x0][0x268] ;  /* 0x00009a00ffc87b82 */ /* 0x000f220000000800 */
[----:B0-----:R-:W-:Y:S01]  /*6b90*/  IADD3 R16, P6, R112, R10, RZ ;  /* 0x0000000a70107210 */ /* 0x001fe20007fde0ff */
[----:B------:R0:W-:Y:S03]  /*6ba0*/  STL.64 [R1+0x698], R12 ;  /* 0x0006980c01007387 */ /* 0x0001e60000100a00 */
[----:B------:R-:W-:-:S03]  /*6bb0*/  LEA.HI.X.SX32 R17, R115, R11, 0x1, P6 ;  /* 0x0000000b73117211 */ /* 0x000fc600030f0eff */
[----:B------:R-:W4:Y:S01]  /*6bc0*/  LDC R202, c[0x0][0x268] ;  /* 0x00009a00ffca7b82 */ /* 0x000f220000000800 */
[----:B-1----:R-:W-:Y:S01]  /*6bd0*/  IMAD R196, R196, 0xd8, RZ ;  /* 0x000000d8c4c47824 */ /* 0x002fe200078e02ff */
[-C--:B---3--:R-:W-:Y:S02]  /*6be0*/  IADD3 R8, P5, R33, R10.reuse, RZ ;  /* 0x0000000a21087210 */ /* 0x088fe40007fbe0ff */
[----:B0-----:R-:W-:-:S04]  /*6bf0*/  IADD3 R12, P4, R113, R10, RZ ;  /* 0x0000000a710c7210 */ /* 0x001fc80007f9e0ff */
[----:B------:R-:W0:Y:S01]  /*6c00*/  LDC R204, c[0x0][0x268] ;  /* 0x00009a00ffcc7b82 */ /* 0x000e220000000800 */
[-C--:B------:R-:W-:Y:S01]  /*6c10*/  LEA.HI.X.SX32 R9, R116, R11.reuse, 0x1, P5 ;  /* 0x0000000b74097211 */ /* 0x080fe200028f0eff */
[----:B------:R1:W-:Y:S01]  /*6c20*/  STL.64 [R1+0x558], R18 ;  /* 0x0005581201007387 */ /* 0x0003e20000100a00 */
[----:B------:R-:W-:Y:S01]  /*6c30*/  LEA.HI.X.SX32 R13, R33, R11, 0x1, P4 ;  /* 0x0000000b210d7211 */ /* 0x000fe200020f0eff */
[----:B--2---:R-:W-:Y:S02]  /*6c40*/  IMAD R198, R198, 0xda, RZ ;  /* 0x000000dac6c67824 */ /* 0x004fe400078e02ff */
[----:B------:R2:W-:Y:S02]  /*6c50*/  STL.64 [R1+0x550], R16 ;  /* 0x0005501001007387 */ /* 0x0005e40000100a00 */
[----:B------:R-:W3:Y:S01]  /*6c60*/  LDC R206, c[0x0][0x268] ;  /* 0x00009a00ffce7b82 */ /* 0x000ee20000000800 */
[----:B----4-:R-:W-:Y:S01]  /*6c70*/  IMAD R200, R200, 0xdc, RZ ;  /* 0x000000dcc8c87824 */ /* 0x010fe200078e02ff */
[----:B------:R4:W-:Y:S01]  /*6c80*/  STL.64 [R1+0x690], R8 ;  /* 0x0006900801007387 */ /* 0x0009e20000100a00 */
[----:B-1----:R-:W-:-:S03]  /*6c90*/  IADD3 R18, P3, R114, R10, RZ ;  /* 0x0000000a72127210 */ /* 0x002fc60007f7e0ff */
[----:B------:R1:W-:Y:S02]  /*6ca0*/  STL.64 [R1+0x548], R12 ;  /* 0x0005480c01007387 */ /* 0x0003e40000100a00 */
[----:B------:R-:W3:Y:S01]  /*6cb0*/  LDC R209, c[0x0][0x268] ;  /* 0x00009a00ffd17b82 */ /* 0x000ee20000000800 */
[----:B------:R-:W-:Y:S01]  /*6cc0*/  IMAD R202, R202, 0xde, RZ ;  /* 0x000000decaca7824 */ /* 0x000fe200078e02ff */
[-C--:B--2---:R-:W-:Y:S02]  /*6cd0*/  IADD3 R16, P6, R34, R10.reuse, RZ ;  /* 0x0000000a22107210 */ /* 0x084fe40007fde0ff */
[-C--:B------:R-:W-:Y:S02]  /*6ce0*/  LEA.HI.X.SX32 R19, R119, R11.reuse, 0x1, P3 ;  /* 0x0000000b77137211 */ /* 0x080fe400018f0eff */
[-C--:B----4-:R-:W-:Y:S02]  /*6cf0*/  IADD3 R8, P5, R35, R10.reuse, RZ ;  /* 0x0000000a23087210 */ /* 0x090fe40007fbe0ff */
[----:B------:R-:W-:Y:S01]  /*6d00*/  LEA.HI.X.SX32 R17, R120, R11, 0x1, P6 ;  /* 0x0000000b78117211 */ /* 0x000fe200030f0eff */
[----:B------:R-:W2:Y:S01]  /*6d10*/  LDC R205, c[0x0][0x268] ;  /* 0x00009a00ffcd7b82 */ /* 0x000ea20000000800 */
[----:B0-----:R-:W-:Y:S01]  /*6d20*/  IMAD R204, R204, 0x6d, RZ ;  /* 0x0000006dcccc7824 */ /* 0x001fe200078e02ff */
[----:B-1----:R-:W-:-:S02]  /*6d30*/  IADD3 R12, P4, R117, R10, RZ ;  /* 0x0000000a750c7210 */ /* 0x002fc40007f9e0ff */
[-C--:B------:R-:W-:Y:S01]  /*6d40*/  LEA.HI.X.SX32 R9, R34, R11.reuse, 0x1, P5 ;  /* 0x0000000b22097211 */ /* 0x080fe200028f0eff */
[----:B------:R0:W-:Y:S01]  /*6d50*/  STL.64 [R1+0x540], R18 ;  /* 0x0005401201007387 */ /* 0x0001e20000100a00 */
[----:B------:R-:W-:Y:S01]  /*6d60*/  LEA.HI.X.SX32 R13, R35, R11, 0x1, P4 ;  /* 0x0000000b230d7211 */ /* 0x000fe200020f0eff */
[----:B---3--:R-:W-:Y:S01]  /*6d70*/  IMAD R206, R206, 0x37, RZ ;  /* 0x00000037cece7824 */ /* 0x008fe200078e02ff */
[----:B------:R-:W1:Y:S01]  /*6d80*/  LDC R208, c[0x0][0x268] ;  /* 0x00009a00ffd07b82 */ /* 0x000e620000000800 */
[----:B------:R3:W-:Y:S04]  /*6d90*/  STL.64 [R1+0x730], R16 ;  /* 0x0007301001007387 */ /* 0x0007e80000100a00 */
[----:B------:R4:W-:Y:S01]  /*6da0*/  STL.64 [R1+0x688], R8 ;  /* 0x0006880801007387 */ /* 0x0009e20000100a00 */
[----:B------:R-:W-:-:S02]  /*6db0*/  IMAD R209, R209, 0x6f, RZ ;  /* 0x0000006fd1d17824 */ /* 0x000fc400078e02ff */
[----:B------:R-:W1:Y:S01]  /*6dc0*/  LDC R210, c[0x0][0x268] ;  /* 0x00009a00ffd27b82 */ /* 0x000e620000000800 */
[-C--:B0-----:R-:W-:Y:S01]  /*6dd0*/  IADD3 R18, P3, R118, R10.reuse, RZ ;  /* 0x0000000a76127210 */ /* 0x081fe20007f7e0ff */
[----:B------:R0:W-:Y:S01]  /*6de0*/  STL.64 [R1+0x538], R12 ;  /* 0x0005380c01007387 */ /* 0x0001e20000100a00 */
[----:B---3--:R-:W-:Y:S02]  /*6df0*/  IADD3 R16, P6, R36, R10, RZ ;  /* 0x0000000a24107210 */ /* 0x008fe40007fde0ff */
[----:B------:R-:W-:-:S03]  /*6e00*/  LEA.HI.X.SX32 R19, R123, R11, 0x1, P3 ;  /* 0x0000000b7b137211 */ /* 0x000fc600018f0eff */
[----:B------:R-:W3:Y:S01]  /*6e10*/  LDC R211, c[0x0][0x268] ;  /* 0x00009a00ffd37b82 */ /* 0x000ee20000000800 */
[-C--:B----4-:R-:W-:Y:S01]  /*6e20*/  IADD3 R8, P5, R121, R10.reuse, RZ ;  /* 0x0000000a79087210 */ /* 0x090fe20007fbe0ff */
[----:B--2---:R-:W-:Y:S01]  /*6e30*/  IMAD R205, R205, 0xe0, RZ ;  /* 0x000000e0cdcd7824 */ /* 0x004fe200078e02ff */
[-C--:B------:R-:W-:Y:S02]  /*6e40*/  LEA.HI.X.SX32 R17, R124, R11.reuse, 0x1, P6 ;  /* 0x0000000b7c117211 */ /* 0x080fe400030f0eff */
[-C--:B0-----:R-:W-:Y:S02]  /*6e50*/  IADD3 R12, P4, R122, R10.reuse, RZ ;  /* 0x0000000a7a0c7210 */ /* 0x081fe40007f9e0ff */
[-C--:B------:R-:W-:Y:S01]  /*6e60*/  LEA.HI.X.SX32 R9, R36, R11.reuse, 0x1, P5 ;  /* 0x0000000b24097211 */ /* 0x080fe200028f0eff */
[----:B------:R0:W-:Y:S01]  /*6e70*/  STL.64 [R1+0x530], R18 ;  /* 0x0005301201007387 */ /* 0x0001e20000100a00 */
[-C--:B------:R-:W-:Y:S01]  /*6e80*/  LEA.HI.X.SX32 R13, R126, R11.reuse, 0x1, P4 ;  /* 0x0000000b7e0d7211 */ /* 0x080fe200020f0eff */
[----:B------:R-:W2:Y:S01]  /*6e90*/  LDC R214, c[0x0][0x268] ;  /* 0x00009a00ffd67b82 */ /* 0x000ea20000000800 */
[----:B-1----:R-:W-:Y:S01]  /*6ea0*/  IMAD R208, R208, 0xe2, RZ ;  /* 0x000000e2d0d07824 */ /* 0x002fe200078e02ff */
[----:B------:R1:W-:Y:S06]  /*6eb0*/  STL.64 [R1+0x680], R16 ;  /* 0x0006801001007387 */ /* 0x0003ec0000100a00 */
[----:B------:R-:W4:Y:S08]  /*6ec0*/  LDC R215, c[0x0][0x268] ;  /* 0x00009a00ffd77b82 */ /* 0x000f300000000800 */
[----:B------:R-:W4:Y:S01]  /*6ed0*/  LDC R218, c[0x0][0x268] ;  /* 0x00009a00ffda7b82 */ /* 0x000f220000000800 */
[CC--:B0-----:R-:W-:Y:S01]  /*6ee0*/  IADD3 R18, P3, R37.reuse, R10.reuse, RZ ;  /* 0x0000000a25127210 */ /* 0x0c1fe20007f7e0ff */
[----:B------:R0:W-:Y:S01]  /*6ef0*/  STL.64 [R1+0x528], R8 ;  /* 0x0005280801007387 */ /* 0x0001e20000100a00 */
[-C--:B-1----:R-:W-:Y:S01]  /*6f00*/  IADD3 R16, P6, R38, R10.reuse, RZ ;  /* 0x0000000a26107210 */ /* 0x082fe20007fde0ff */
[----:B------:R-:W-:Y:S01]  /*6f10*/  IMAD R210, R210, 0xe4, RZ ;  /* 0x000000e4d2d27824 */ /* 0x000fe200078e02ff */
[-C--:B------:R-:W-:Y:S01]  /*6f20*/  LEA.HI.X.SX32 R19, R128, R11.reuse, 0x1, P3 ;  /* 0x0000000b80137211 */ /* 0x080fe200018f0eff */
[----:B------:R1:W-:Y:S01]  /*6f30*/  STL.64 [R1+0x520], R12 ;  /* 0x0005200c01007387 */ /* 0x0003e20000100a00 */
[-C--:B------:R-:W-:Y:S01]  /*6f40*/  LEA.HI.X.SX32 R17, R37, R11.reuse, 0x1, P6 ;  /* 0x0000000b25117211 */ /* 0x080fe200030f0eff */
[----:B------:R-:W4:Y:S08]  /*6f50*/  LDC R212, c[0x0][0x268] ;  /* 0x00009a00ffd47b82 */ /* 0x000f300000000800 */
[----:B------:R-:W4:Y:S01]  /*6f60*/  LDC R213, c[0x0][0x268] ;  /* 0x00009a00ffd57b82 */ /* 0x000f220000000800 */
[-C--:B0-----:R-:W-:Y:S01]  /*6f70*/  IADD3 R8, P5, R39, R10.reuse, RZ ;  /* 0x0000000a27087210 */ /* 0x081fe20007fbe0ff */
[----:B---3--:R-:W-:Y:S01]  /*6f80*/  IMAD R211, R211, 0xe6, RZ ;  /* 0x000000e6d3d37824 */ /* 0x008fe200078e02ff */
[-C--:B-1----:R-:W-:Y:S01]  /*6f90*/  IADD3 R12, P4, R125, R10.reuse, RZ ;  /* 0x0000000a7d0c7210 */ /* 0x082fe20007f9e0ff */
[----:B--2---:R-:W-:Y:S01]  /*6fa0*/  IMAD R214, R214, 0x71, RZ ;  /* 0x00000071d6d67824 */ /* 0x004fe200078e02ff */
[-C--:B------:R-:W-:Y:S01]  /*6fb0*/  LEA.HI.X.SX32 R9, R38, R11.reuse, 0x1, P5 ;  /* 0x0000000b26097211 */ /* 0x080fe200028f0eff */
[----:B------:R0:W-:Y:S01]  /*6fc0*/  STL.64 [R1+0x780], R18 ;  /* 0x0007801201007387 */ /* 0x0001e20000100a00 */
[----:B------:R-:W-:Y:S01]  /*6fd0*/  LEA.HI.X.SX32 R13, R39, R11, 0x1, P4 ;  /* 0x0000000b270d7211 */ /* 0x000fe200020f0eff */
[----:B------:R-:W1:Y:S08]  /*6fe0*/  LDC R219, c[0x0][0x268] ;  /* 0x00009a00ffdb7b82 */ /* 0x000e700000000800 */
[----:B------:R-:W2:Y:S01]  /*6ff0*/  LDC R216, c[0x0][0x268] ;  /* 0x00009a00ffd87b82 */ /* 0x000ea20000000800 */
[----:B------:R3:W-:Y:S01]  /*7000*/  STL.64 [R1+0x728], R16 ;  /* 0x0007281001007387 */ /* 0x0007e20000100a00 */
[----:B0-----:R-:W-:Y:S01]  /*7010*/  IADD3 R18, P3, R127, R10, RZ ;  /* 0x0000000a7f127210 */ /* 0x001fe20007f7e0ff */
[----:B----4-:R-:W-:-:S02]  /*7020*/  IMAD R215, R215, 0x39, RZ ;  /* 0x00000039d7d77824 */ /* 0x010fc400078e02ff */
[----:B------:R0:W-:Y:S01]  /*7030*/  STL.64 [R1+0x678], R8 ;  /* 0x0006780801007387 */ /* 0x0001e20000100a00 */
[-C--:B------:R-:W-:Y:S01]  /*7040*/  LEA.HI.X.SX32 R19, R131, R11.reuse, 0x1, P3 ;  /* 0x0000000b83137211 */ /* 0x080fe200018f0eff */
[----:B------:R-:W-:Y:S01]  /*7050*/  IMAD R218, R218, 0x73, RZ ;  /* 0x00000073dada7824 */ /* 0x000fe200078e02ff */
[----:B------:R-:W4:Y:S01]  /*7060*/  LDC R217, c[0x0][0x268] ;  /* 0x00009a00ffd97b82 */ /* 0x000f220000000800 */
[----:B------:R0:W-:Y:S07]  /*7070*/  STL.64 [R1+0x518], R12 ;  /* 0x0005180c01007387 */ /* 0x0001ee0000100a00 */
[----:B------:R-:W4:Y:S01]  /*7080*/  LDC R221, c[0x0][0x268] ;  /* 0x00009a00ffdd7b82 */ /* 0x000f220000000800 */
[-C--:B---3--:R-:W-:Y:S01]  /*7090*/  IADD3 R16, P6, R40, R10.reuse, RZ ;  /* 0x0000000a28107210 */ /* 0x088fe20007fde0ff */
[----:B------:R-:W-:Y:S01]  /*70a0*/  IMAD R212, R212, 0xe8, RZ ;  /* 0x000000e8d4d47824 */ /* 0x000fe200078e02ff */
[-C--:B0-----:R-:W-:Y:S01]  /*70b0*/  IADD3 R8, P5, R129, R10.reuse, RZ ;  /* 0x0000000a81087210 */ /* 0x081fe20007fbe0ff */
[----:B------:R-:W-:Y:S01]  /*70c0*/  IMAD R213, R213, 0xea, RZ ;  /* 0x000000ead5d57824 */ /* 0x000fe200078e02ff */
[----:B------:R-:W-:Y:S01]  /*70d0*/  IADD3 R12, P4, R130, R10, RZ ;  /* 0x0000000a820c7210 */ /* 0x000fe20007f9e0ff */
[----:B-1----:R-:W-:Y:S01]  /*70e0*/  IMAD R219, R219, 0x1d, RZ ;  /* 0x0000001ddbdb7824 */ /* 0x002fe200078e02ff */
[-C--:B------:R-:W-:Y:S01]  /*70f0*/  LEA.HI.X.SX32 R17, R132, R11.reuse, 0x1, P6 ;  /* 0x0000000b84117211 */ /* 0x080fe200030f0eff */
[----:B------:R-:W0:Y:S01]  /*7100*/  LDC R223, c[0x0][0x268] ;  /* 0x00009a00ffdf7b82 */ /* 0x000e220000000800 */
[-C--:B------:R-:W-:Y:S01]  /*7110*/  LEA.HI.X.SX32 R9, R40, R11.reuse, 0x1, P5 ;  /* 0x0000000b28097211 */ /* 0x080fe200028f0eff */
[----:B------:R1:W-:Y:S01]  /*7120*/  STL.64 [R1+0x510], R18 ;  /* 0x0005101201007387 */ /* 0x0003e20000100a00 */
[----:B------:R-:W-:Y:S01]  /*7130*/  LEA.HI.X.SX32 R13, R135, R11, 0x1, P4 ;  /* 0x0000000b870d7211 */ /* 0x000fe200020f0eff */
[----:B--2---:R-:W-:-:S02]  /*7140*/  IMAD R216, R216, 0xec, RZ ;  /* 0x000000ecd8d87824 */ /* 0x004fc400078e02ff */
[----:B------:R2:W-:Y:S02]  /*7150*/  STL.64 [R1+0x670], R16 ;  /* 0x0006701001007387 */ /* 0x0005e40000100a00 */
[----:B------:R-:W3:Y:S01]  /*7160*/  LDC R225, c[0x0][0x268] ;  /* 0x00009a00ffe17b82 */ /* 0x000ee20000000800 */
[-C--:B------:R-:W-:Y:S01]  /*7170*/  IADD3 R248, P0, R60, R10.reuse, RZ ;  /* 0x0000000a3cf87210 */ /* 0x080fe20007f1e0ff */
[----:B------:R2:W-:Y:S01]  /*7180*/  STL.64 [R1+0x508], R8 ;  /* 0x0005080801007387 */ /* 0x0005e20000100a00 */
[----:B----4-:R-:W-:Y:S01]  /*7190*/  IMAD R217, R217, 0xee, RZ ;  /* 0x000000eed9d97824 */ /* 0x010fe200078e02ff */
[-C--:B-1----:R-:W-:Y:S02]  /*71a0*/  IADD3 R18, P3, R41, R10.reuse, RZ ;  /* 0x0000000a29127210 */ /* 0x082fe40007f7e0ff */
[----:B------:R1:W-:Y:S02]  /*71b0*/  STL.64 [R1+0x500], R12 ;  /* 0x0005000c01007387 */ /* 0x0003e40000100a00 */
[----:B------:R-:W4:Y:S01]  /*71c0*/  LDC R220, c[0x0][0x268] ;  /* 0x00009a00ffdc7b82 */ /* 0x000f220000000800 */
[----:B------:R-:W-:Y:S01]  /*71d0*/  IMAD R221, R221, 0x75, RZ ;  /* 0x00000075dddd7824 */ /* 0x000fe200078e02ff */
[----:B--2---:R-:W-:-:S02]  /*71e0*/  IADD3 R16, P6, R42, R10, RZ ;  /* 0x0000000a2a107210 */ /* 0x004fc40007fde0ff */
[-C--:B------:R-:W-:Y:S02]  /*71f0*/  LEA.HI.X.SX32 R19, R136, R11.reuse, 0x1, P3 ;  /* 0x0000000b88137211 */ /* 0x080fe400018f0eff */
[-C--:B------:R-:W-:Y:S02]  /*7200*/  IADD3 R8, P5, R133, R10.reuse, RZ ;  /* 0x0000000a85087210 */ /* 0x080fe40007fbe0ff */
[-C--:B------:R-:W-:Y:S01]  /*7210*/  LEA.HI.X.SX32 R17, R41, R11.reuse, 0x1, P6 ;  /* 0x0000000b29117211 */ /* 0x080fe200030f0eff */
[----:B------:R-:W2:Y:S01]  /*7220*/  LDC R222, c[0x0][0x268] ;  /* 0x00009a00ffde7b82 */ /* 0x000ea20000000800 */
[----:B0-----:R-:W-:Y:S01]  /*7230*/  IMAD R223, R223, 0x3b, RZ ;  /* 0x0000003bdfdf7824 */ /* 0x001fe200078e02ff */
[-C--:B-1----:R-:W-:Y:S02]  /*7240*/  IADD3 R12, P4, R134, R10.reuse, RZ ;  /* 0x0000000a860c7210 */ /* 0x082fe40007f9e0ff */
[-C--:B------:R-:W-:Y:S01]  /*7250*/  LEA.HI.X.SX32 R9, R42, R11.reuse, 0x1, P5 ;  /* 0x0000000b2a097211 */ /* 0x080fe200028f0eff */
[----:B------:R0:W-:Y:S01]  /*7260*/  STL.64 [R1+0x720], R18 ;  /* 0x0007201201007387 */ /* 0x0001e20000100a00 */
[-C--:B------:R-:W-:Y:S01]  /*7270*/  LEA.HI.X.SX32 R13, R139, R11.reuse, 0x1, P4 ;  /* 0x0000000b8b0d7211 */ /* 0x080fe200020f0eff */
[----:B---3--:R-:W-:Y:S01]  /*7280*/  IMAD R225, R225, 0x77, RZ ;  /* 0x00000077e1e17824 */ /* 0x008fe200078e02ff */
[----:B------:R-:W1:Y:S01]  /*7290*/  LDC R224, c[0x0][0x268] ;  /* 0x00009a00ffe07b82 */ /* 0x000e620000000800 */
[----:B------:R3:W-:Y:S04]  /*72a0*/  STL.64 [R1+0x668], R16 ;  /* 0x0006681001007387 */ /* 0x0007e80000100a00 */
[----:B------:R2:W-:Y:S03]  /*72b0*/  STL.64 [R1+0x4f8], R8 ;  /* 0x0004f80801007387 */ /* 0x0005e60000100a00 */
[----:B------:R-:W1:Y:S01]  /*72c0*/  LDC R229, c[0x0][0x268] ;  /* 0x00009a00ffe57b82 */ /* 0x000e620000000800 */
[-C--:B0-----:R-:W-:Y:S01]  /*72d0*/  IADD3 R18, P3, R43, R10.reuse, RZ ;  /* 0x0000000a2b127210 */ /* 0x081fe20007f7e0ff */
[----:B------:R0:W-:Y:S01]  /*72e0*/  STL.64 [R1+0x4f0], R12 ;  /* 0x0004f00c01007387 */ /* 0x0001e20000100a00 */
[----:B------:R-:W-:Y:S01]  /*72f0*/  LEA.HI.X.SX32 R249, R231, R11, 0x1, P0 ;  /* 0x0000000be7f97211 */ /* 0x000fe200000f0eff */
[----:B----4-:R-:W-:Y:S01]  /*7300*/  IMAD R220, R220, 0xf0, RZ ;  /* 0x000000f0dcdc7824 */ /* 0x010fe200078e02ff */
[----:B---3--:R-:W-:-:S02]  /*7310*/  IADD3 R16, P6, R137, R10, RZ ;  /* 0x0000000a89107210 */ /* 0x008fc40007fde0ff */
[-C--:B------:R-:W-:Y:S01]  /*7320*/  LEA.HI.X.SX32 R19, R140, R11.reuse, 0x1, P3 ;  /* 0x0000000b8c137211 */ /* 0x080fe200018f0eff */
[----:B------:R-:W3:Y:S01]  /*7330*/  LDC R230, c[0x0][0x268] ;  /* 0x00009a00ffe67b82 */ /* 0x000ee20000000800 */
[-C--:B--2---:R-:W-:Y:S01]  /*7340*/  IADD3 R8, P5, R138, R10.reuse, RZ ;  /* 0x0000000a8a087210 */ /* 0x084fe20007fbe0ff */
[----:B------:R-:W-:Y:S01]  /*7350*/  IMAD R222, R222, 0xf2, RZ ;  /* 0x000000f2dede7824 */ /* 0x000fe200078e02ff */
[-C--:B------:R-:W-:Y:S02]  /*7360*/  LEA.HI.X.SX32 R17, R43, R11.reuse, 0x1, P6 ;  /* 0x0000000b2b117211 */ /* 0x080fe400030f0eff */
[-C--:B0-----:R-:W-:Y:S02]  /*7370*/  IADD3 R12, P4, R46, R10.reuse, RZ ;  /* 0x0000000a2e0c7210 */ /* 0x081fe40007f9e0ff */
[-C--:B------:R-:W-:Y:S01]  /*7380*/  LEA.HI.X.SX32 R9, R142, R11.reuse, 0x1, P5 ;  /* 0x0000000b8e097211 */ /* 0x080fe200028f0eff */
[----:B------:R0:W-:Y:S01]  /*7390*/  STL.64 [R1+0x660], R18 ;  /* 0x0006601201007387 */ /* 0x0001e20000100a00 */
[----:B------:R-:W-:Y:S01]  /*73a0*/  LEA.HI.X.SX32 R13, R45, R11, 0x1, P4 ;  /* 0x0000000b2d0d7211 */ /* 0x000fe200020f0eff */
[----:B------:R-:W2:Y:S01]  /*73b0*/  LDC R226, c[0x0][0x268] ;  /* 0x00009a00ffe27b82 */ /* 0x000ea20000000800 */
[----:B------:R-:W-:Y:S01]  /*73c0*/  IADD3 R20, P3, R47, R10, RZ ;  /* 0x0000000a2f147210 */ /* 0x000fe20007f7e0ff */
[----:B------:R4:W-:Y:S01]  /*73d0*/  STL.64 [R1+0x4e8], R16 ;  /* 0x0004e81001007387 */ /* 0x0009e20000100a00 */
[----:B-1----:R-:W-:-:S02]  /*73e0*/  IMAD R224, R224, 0xf4, RZ ;  /* 0x000000f4e0e07824 */ /* 0x002fc400078e02ff */
[----:B------:R-:W-:Y:S01]  /*73f0*/  IMAD R229, R229, 0x79, RZ ;  /* 0x00000079e5e57824 */ /* 0x000fe200078e02ff */
[----:B------:R1:W-:Y:S01]  /*7400*/  STL.64 [R1+0x7c0], R14 ;  /* 0x0007c00e01007387 */ /* 0x0003e20000100a00 */
[-C--:B------:R-:W-:Y:S01]  /*7410*/  LEA.HI.X.SX32 R21, R46, R11.reuse, 0x1, P3 ;  /* 0x0000000b2e157211 */ /* 0x080fe200018f0eff */
[----:B------:R-:W2:Y:S01]  /*7420*/  LDC R74, c[0x0][0x268] ;  /* 0x00009a00ff4a7b82 */ /* 0x000ea20000000800 */
[-C--:B0-----:R-:W-:Y:S01]  /*7430*/  IADD3 R18, P6, R48, R10.reuse, RZ ;  /* 0x0000000a30127210 */ /* 0x081fe20007fde0ff */
[----:B------:R0:W-:Y:S01]  /*7440*/  STL.64 [R1+0x4e0], R8 ;  /* 0x0004e00801007387 */ /* 0x0001e20000100a00 */
[----:B---3--:R-:W-:Y:S01]  /*7450*/  IMAD R230, R230, 0x3d, RZ ;  /* 0x0000003de6e67824 */ /* 0x008fe200078e02ff */
[-C--:B----4-:R-:W-:Y:S02]  /*7460*/  IADD3 R16, P5, R141, R10.reuse, RZ ;  /* 0x0000000a8d107210 */ /* 0x090fe40007fbe0ff */
[----:B------:R3:W-:Y:S01]  /*7470*/  STL.64 [R1+0x778], R12 ;  /* 0x0007780c01007387 */ /* 0x0007e20000100a00 */
[----:B------:R-:W-:Y:S01]  /*7480*/  LEA.HI.X.SX32 R19, R47, R11, 0x1, P6 ;  /* 0x0000000b2f137211 */ /* 0x000fe200030f0eff */
[----:B------:R-:W4:Y:S01]  /*7490*/  LDC R73, c[0x0][0x268] ;  /* 0x00009a00ff497b82 */ /* 0x000f220000000800 */
[----:B-1----:R-:W-:-:S02]  /*74a0*/  IADD3 R14, P2, R143, R10, RZ ;  /* 0x0000000a8f0e7210 */ /* 0x002fc40007f5e0ff */
[-C--:B------:R-:W-:Y:S02]  /*74b0*/  LEA.HI.X.SX32 R17, R48, R11.reuse, 0x1, P5 ;  /* 0x0000000b30117211 */ /* 0x080fe400028f0eff */
[CC--:B0-----:R-:W-:Y:S01]  /*74c0*/  IADD3 R8, P1, R49.reuse, R10.reuse, RZ ;  /* 0x0000000a31087210 */ /* 0x0c1fe20007f3e0ff */
[----:B------:R-:W-:Y:S01]  /*74d0*/  STL.64 [R1+0x7a8], R250 ;  /* 0x0007a8fa01007387 */ /* 0x000fe20000100a00 */
[-C--:B------:R-:W-:Y:S01]  /*74e0*/  LEA.HI.X.SX32 R15, R148, R11.reuse, 0x1, P2 ;  /* 0x0000000b940f7211 */ /* 0x080fe200010f0eff */
[----:B------:R-:W0:Y:S01]  /*74f0*/  LDC R227, c[0x0][0x268] ;  /* 0x00009a00ffe37b82 */ /* 0x000e220000000800 */
[-C--:B---3--:R-:W-:Y:S01]  /*7500*/  IADD3 R12, P4, R144, R10.reuse, RZ ;  /* 0x0000000a900c7210 */ /* 0x088fe20007f9e0ff */
[----:B------:R1:W-:Y:S01]  /*7510*/  STL.64 [R1+0x718], R20 ;  /* 0x0007181401007387 */ /* 0x0003e20000100a00 */
[-C--:B------:R-:W-:Y:S01]  /*7520*/  LEA.HI.X.SX32 R9, R150, R11.reuse, 0x1, P1 ;  /* 0x0000000b96097211 */ /* 0x080fe200008f0eff */
[----:B--2---:R-:W-:Y:S01]  /*7530*/  IMAD R226, R226, 0xf6, RZ ;  /* 0x000000f6e2e27824 */ /* 0x004fe200078e02ff */
[----:B------:R-:W-:Y:S01]  /*7540*/  LEA.HI.X.SX32 R13, R49, R11, 0x1, P4 ;  /* 0x0000000b310d7211 */ /* 0x000fe200020f0eff */
[----:B------:R2:W-:Y:S01]  /*7550*/  STL.64 [R1+0x658], R18 ;  /* 0x0006581201007387 */ /* 0x0005e20000100a00 */
[----:B------:R-:W-:Y:S01]  /*7560*/  IMAD R74, R74, 0x3e, RZ ;  /* 0x0000003e4a4a7824 */ /* 0x000fe200078e02ff */
[----:B------:R-:W3:Y:S02]  /*7570*/  LDC R234, c[0x0][0x268] ;  /* 0x00009a00ffea7b82 */ /* 0x000ee40000000800 */
[----:B------:R0:W-:Y:S01]  /*7580*/  STL.64 [R1+0x4d8], R16 ;  /* 0x0004d81001007387 */ /* 0x0001e20000100a00 */
[----:B-1----:R-:W-:-:S03]  /*7590*/  IADD3 R20, P3, R146, R10, RZ ;  /* 0x0000000a92147210 */ /* 0x002fc60007f7e0ff */
[----:B------:R1:W-:Y:S02]  /*75a0*/  STL.64 [R1+0x4d0], R14 ;  /* 0x0004d00e01007387 */ /* 0x0003e40000100a00 */
[----:B------:R-:W3:Y:S01]  /*75b0*/  LDC R228, c[0x0][0x268] ;  /* 0x00009a00ffe47b82 */ /* 0x000ee20000000800 */
[----:B----4-:R-:W-:Y:S01]  /*75c0*/  IMAD R73, R73, 0x7c, RZ ;  /* 0x0000007c49497824 */ /* 0x010fe200078e02ff */
[-C--:B--2---:R-:W-:Y:S01]  /*75d0*/  IADD3 R18, P6, R50, R10.reuse, RZ ;  /* 0x0000000a32127210 */ /* 0x084fe20007fde0ff */
[----:B------:R2:W-:Y:S01]  /*75e0*/  STL.64 [R1+0x650], R8 ;  /* 0x0006500801007387 */ /* 0x0005e20000100a00 */
[-C--:B------:R-:W-:Y:S02]  /*75f0*/  LEA.HI.X.SX32 R21, R186, R11.reuse, 0x1, P3 ;  /* 0x0000000bba157211 */ /* 0x080fe400018f0eff */
[-C--:B0-----:R-:W-:Y:S01]  /*7600*/  IADD3 R16, P5, R51, R10.reuse, RZ ;  /* 0x0000000a33107210 */ /* 0x081fe20007fbe0ff */
[----:B------:R0:W-:Y:S01]  /*7610*/  STL.64 [R1+0x4c8], R12 ;  /* 0x0004c80c01007387 */ /* 0x0001e20000100a00 */
[----:B------:R-:W-:Y:S01]  /*7620*/  LEA.HI.X.SX32 R19, R188, R11, 0x1, P6 ;  /* 0x0000000bbc137211 */ /* 0x000fe200030f0eff */
[----:B------:R-:W4:Y:S01]  /*7630*/  LDC R238, c[0x0][0x268] ;  /* 0x00009a00ffee7b82 */ /* 0x000f220000000800 */
[----:B------:R-:W-:Y:S01]  /*7640*/  IMAD R227, R227, 0xf8, RZ ;  /* 0x000000f8e3e37824 */ /* 0x000fe200078e02ff */
[----:B-1----:R-:W-:-:S02]  /*7650*/  IADD3 R14, P2, R147, R10, RZ ;  /* 0x0000000a930e7210 */ /* 0x002fc40007f5e0ff */
[-C--:B------:R-:W-:Y:S02]  /*7660*/  LEA.HI.X.SX32 R17, R50, R11.reuse, 0x1, P5 ;  /* 0x0000000b32117211 */ /* 0x080fe400028f0eff */
[-C--:B--2---:R-:W-:Y:S01]  /*7670*/  IADD3 R8, P1, R149, R10.reuse, RZ ;  /* 0x0000000a95087210 */ /* 0x084fe20007f3e0ff */
[----:B---3--:R-:W-:Y:S01]  /*7680*/  IMAD R234, R234, 0x7b, RZ ;  /* 0x0000007beaea7824 */ /* 0x008fe200078e02ff */
[-C--:B------:R-:W-:Y:S01]  /*7690*/  LEA.HI.X.SX32 R15, R51, R11.reuse, 0x1, P2 ;  /* 0x0000000b330f7211 */ /* 0x080fe200010f0eff */
[----:B------:R-:W1:Y:S01]  /*76a0*/  LDC R236, c[0x0][0x268] ;  /* 0x00009a00ffec7b82 */ /* 0x000e620000000800 */
[-C--:B0-----:R-:W-:Y:S01]  /*76b0*/  IADD3 R12, P4, R52, R10.reuse, RZ ;  /* 0x0000000a340c7210 */ /* 0x081fe20007f9e0ff */
[----:B------:R0:W-:Y:S01]  /*76c0*/  STL.64 [R1+0x4c0], R20 ;  /* 0x0004c01401007387 */ /* 0x0001e20000100a00 */
[-C--:B------:R-:W-:Y:S02]  /*76d0*/  LEA.HI.X.SX32 R9, R189, R11.reuse, 0x1, P1 ;  /* 0x0000000bbd097211 */ /* 0x080fe400008f0eff */
[----:B------:R-:W-:Y:S01]  /*76e0*/  LEA.HI.X.SX32 R13, R191, R11, 0x1, P4 ;  /* 0x0000000bbf0d7211 */ /* 0x000fe200020f0eff */
[----:B------:R2:W-:Y:S01]  /*76f0*/  STL.64 [R1+0x710], R18 ;  /* 0x0007101201007387 */ /* 0x0005e20000100a00 */
[----:B------:R-:W-:Y:S01]  /*7700*/  IMAD R228, R228, 0xfa, RZ ;  /* 0x000000fae4e47824 */ /* 0x000fe200078e02ff */
[----:B------:R-:W3:Y:S02]  /*7710*/  LDC R237, c[0x0][0x268] ;  /* 0x00009a00ffed7b82 */ /* 0x000ee40000000800 */
[----:B------:R2:W-:Y:S01]  /*7720*/  STL.64 [R1+0x648], R16 ;  /* 0x0006481001007387 */ /* 0x0005e20000100a00 */
[----:B0-----:R-:W-:-:S03]  /*7730*/  IADD3 R20, P3, R151, R10, RZ ;  /* 0x0000000a97147210 */ /* 0x001fc60007f7e0ff */
[----:B------:R0:W-:Y:S02]  /*7740*/  STL.64 [R1+0x4b8], R14 ;  /* 0x0004b80e01007387 */ /* 0x0001e40000100a00 */
[----:B------:R-:W3:Y:S01]  /*7750*/  LDC R235, c[0x0][0x268] ;  /* 0x00009a00ffeb7b82 */ /* 0x000ee20000000800 */
[----:B----4-:R-:W-:Y:S01]  /*7760*/  IMAD R238, R238, 0x1f, RZ ;  /* 0x0000001feeee7824 */ /* 0x010fe200078e02ff */
[-C--:B--2---:R-:W-:Y:S01]  /*7770*/  IADD3 R18, P6, R187, R10.reuse, RZ ;  /* 0x0000000abb127210 */ /* 0x084fe20007fde0ff */
[----:B------:R2:W-:Y:S01]  /*7780*/  STL.64 [R1+0x4b0], R8 ;  /* 0x0004b00801007387 */ /* 0x0005e20000100a00 */
[-C--:B------:R-:W-:Y:S02]  /*7790*/  LEA.HI.X.SX32 R21, R52, R11.reuse, 0x1, P3 ;  /* 0x0000000b34157211 */ /* 0x080fe400018f0eff */
[-C--:B------:R-:W-:Y:S01]  /*77a0*/  IADD3 R16, P5, R53, R10.reuse, RZ ;  /* 0x0000000a35107210 */ /* 0x080fe20007fbe0ff */
[----:B------:R4:W-:Y:S01]  /*77b0*/  STL.64 [R1+0x640], R12 ;  /* 0x0006400c01007387 */ /* 0x0009e20000100a00 */
[----:B------:R-:W-:Y:S01]  /*77c0*/  LEA.HI.X.SX32 R19, R193, R11, 0x1, P6 ;  /* 0x0000000bc1137211 */ /* 0x000fe200030f0eff */
[----:B-1----:R-:W-:Y:S01]  /*77d0*/  IMAD R236, R236, 0x7d, RZ ;  /* 0x0000007decec7824 */ /* 0x002fe200078e02ff */
[----:B0-----:R-:W-:-:S02]  /*77e0*/  IADD3 R14, P2, R54, R10, RZ ;  /* 0x0000000a360e7210 */ /* 0x001fc40007f5e0ff */
[-C--:B------:R-:W-:Y:S02]  /*77f0*/  LEA.HI.X.SX32 R17, R207, R11.reuse, 0x1, P5 ;  /* 0x0000000bcf117211 */ /* 0x080fe400028f0eff */
[-C--:B--2---:R-:W-:Y:S01]  /*7800*/  IADD3 R8, P1, R55, R10.reuse, RZ ;  /* 0x0000000a37087210 */ /* 0x084fe20007f3e0ff */
[----:B---3--:R-:W-:Y:S01]  /*7810*/  IMAD R237, R237, 0x3f, RZ ;  /* 0x0000003feded7824 */ /* 0x008fe200078e02ff */
[-C--:B------:R-:W-:Y:S02]  /*7820*/  LEA.HI.X.SX32 R15, R53, R11.reuse, 0x1, P2 ;  /* 0x0000000b350f7211 */ /* 0x080fe400010f0eff */
[----:B----4-:R-:W-:Y:S01]  /*7830*/  IADD3 R12, P4, R190, R10, RZ ;  /* 0x0000000abe0c7210 */ /* 0x010fe20007f9e0ff */
[----:B------:R0:W-:Y:S01]  /*7840*/  STL.64 [R1+0x4a8], R20 ;  /* 0x0004a81401007387 */ /* 0x0001e20000100a00 */
[-C--:B------:R-:W-:Y:S02]  /*7850*/  LEA.HI.X.SX32 R9, R54, R11.reuse, 0x1, P1 ;  /* 0x0000000b36097211 */ /* 0x080fe400008f0eff */
[----:B------:R-:W-:Y:S01]  /*7860*/  LEA.HI.X.SX32 R13, R55, R11, 0x1, P4 ;  /* 0x0000000b370d7211 */ /* 0x000fe200020f0eff */
[----:B------:R1:W-:Y:S01]  /*7870*/  STL.64 [R1+0x4a0], R18 ;  /* 0x0004a01201007387 */ /* 0x0003e20000100a00 */
[----:B------:R-:W-:-:S03]  /*7880*/  IMAD R235, R235, 0x7f, RZ ;  /* 0x0000007febeb7824 */ /* 0x000fc600078e02ff */
[----:B------:R2:W-:Y:S01]  /*7890*/  STL.64 [R1+0x770], R16 ;  /* 0x0007701001007387 */ /* 0x0005e20000100a00 */
[----:B0-----:R-:W-:-:S03]  /*78a0*/  IADD3 R20, P3, R192, R10, RZ ;  /* 0x0000000ac0147210 */ /* 0x001fc60007f7e0ff */
[----:B------:R0:W-:Y:S01]  /*78b0*/  STL.64 [R1+0x708], R14 ;  /* 0x0007080e01007387 */ /* 0x0001e20000100a00 */
[----:B-1----:R-:W-:-:S03]  /*78c0*/  IADD3 R18, P6, R56, R10, RZ ;  /* 0x0000000a38127210 */ /* 0x002fc60007fde0ff */
[----:B------:R1:W-:Y:S01]  /*78d0*/  STL.64 [R1+0x638], R8 ;  /* 0x0006380801007387 */ /* 0x0003e20000100a00 */
[-C--:B------:R-:W-:Y:S02]  /*78e0*/  LEA.HI.X.SX32 R21, R197, R11.reuse, 0x1, P3 ;  /* 0x0000000bc5157211 */ /* 0x080fe400018f0eff */
[-C--:B--2---:R-:W-:Y:S01]  /*78f0*/  IADD3 R16, P5, R194, R10.reuse, RZ ;  /* 0x0000000ac2107210 */ /* 0x084fe20007fbe0ff */
[----:B------:R2:W-:Y:S01]  /*7900*/  STL.64 [R1+0x498], R12 ;  /* 0x0004980c01007387 */ /* 0x0005e20000100a00 */
[-C--:B------:R-:W-:Y:S02]  /*7910*/  LEA.HI.X.SX32 R19, R199, R11.reuse, 0x1, P6 ;  /* 0x0000000bc7137211 */ /* 0x080fe400030f0eff */
[-C--:B0-----:R-:W-:Y:S02]  /*7920*/  IADD3 R14, P2, R195, R10.reuse, RZ ;  /* 0x0000000ac30e7210 */ /* 0x081fe40007f5e0ff */
[----:B------:R-:W-:Y:S02]  /*7930*/  LEA.HI.X.SX32 R17, R56, R11, 0x1, P5 ;  /* 0x0000000b38117211 */ /* 0x000fe400028f0eff */
[----:B-1----:R-:W-:-:S02]  /*7940*/  IADD3 R8, P1, R57, R10, RZ ;  /* 0x0000000a39087210 */ /* 0x002fc40007f3e0ff */
[-C--:B------:R-:W-:Y:S02]  /*7950*/  LEA.HI.X.SX32 R15, R201, R11.reuse, 0x1, P2 ;  /* 0x0000000bc90f7211 */ /* 0x080fe400010f0eff */
[-C--:B--2---:R-:W-:Y:S01]  /*7960*/  IADD3 R12, P4, R58, R10.reuse, RZ ;  /* 0x0000000a3a0c7210 */ /* 0x084fe20007f9e0ff */
[----:B------:R0:W-:Y:S01]  /*7970*/  STL.64 [R1+0x490], R20 ;  /* 0x0004901401007387 */ /* 0x0001e20000100a00 */
[-C--:B------:R-:W-:Y:S02]  /*7980*/  LEA.HI.X.SX32 R9, R203, R11.reuse, 0x1, P1 ;  /* 0x0000000bcb097211 */ /* 0x080fe400008f0eff */
[----:B------:R-:W-:Y:S01]  /*7990*/  LEA.HI.X.SX32 R13, R57, R11, 0x1, P4 ;  /* 0x0000000b390d7211 */ /* 0x000fe200020f0eff */
[----:B------:R1:W-:Y:S04]  /*79a0*/  STL.64 [R1+0x630], R18 ;  /* 0x0006301201007387 */ /* 0x0003e80000100a00 */
        /* <DEDUP_REMOVED lines=16> */
[----:B------:R-:W-:Y:S01]  /*7ab0*/  IADD3 R22, P3, R62, R10, RZ ;  /* 0x0000000a3e167210 */ /* 0x000fe20007f7e0ff */
[----:B------:R1:W-:Y:S01]  /*7ac0*/  STL.64 [R1+0x470], R18 ;  /* 0x0004701201007387 */ /* 0x0003e20000100a00 */
[----:B------:R-:W-:-:S03]  /*7ad0*/  LEA.HI.X.SX32 R13, R60, R11, 0x1, P4 ;  /* 0x0000000b3c0d7211 */ /* 0x000fc600020f0eff */
[----:B------:R2:W-:Y:S01]  /*7ae0*/  STL.64 [R1+0x620], R16 ;  /* 0x0006201001007387 */ /* 0x0005e20000100a00 */
[----:B------:R-:W-:Y:S02]  /*7af0*/  LEA.HI.X.SX32 R23, R61, R11, 0x1, P3 ;  /* 0x0000000b3d177211 */ /* 0x000fe400018f0eff */
[-C--:B0-----:R-:W-:Y:S01]  /*7b00*/  IADD3 R20, P6, R63, R10.reuse, RZ ;  /* 0x0000000a3f147210 */ /* 0x081fe20007fde0ff */
[----:B------:R0:W-:Y:S01]  /*7b10*/  STL.64 [R1+0x468], R14 ;  /* 0x0004680e01007387 */ /* 0x0001e20000100a00 */
[----:B-1----:R-:W-:-:S03]  /*7b20*/  IADD3 R18, P5, R205, R10, RZ ;  /* 0x0000000acd127210 */ /* 0x002fc60007fbe0ff */
[----:B------:R1:W-:Y:S01]  /*7b30*/  STL.64 [R1+0x460], R8 ;  /* 0x0004600801007387 */ /* 0x0003e20000100a00 */
[-C--:B------:R-:W-:Y:S02]  /*7b40*/  LEA.HI.X.SX32 R21, R62, R11.reuse, 0x1, P6 ;  /* 0x0000000b3e157211 */ /* 0x080fe400030f0eff */
[-C--:B--2---:R-:W-:Y:S01]  /*7b50*/  IADD3 R16, P2, R208, R10.reuse, RZ ;  /* 0x0000000ad0107210 */ /* 0x084fe20007f5e0ff */
[----:B------:R2:W-:Y:S01]  /*7b60*/  STL.64 [R1+0x768], R12 ;  /* 0x0007680c01007387 */ /* 0x0005e20000100a00 */
[-C--:B------:R-:W-:Y:S02]  /*7b70*/  LEA.HI.X.SX32 R19, R63, R11.reuse, 0x1, P5 ;  /* 0x0000000b3f137211 */ /* 0x080fe400028f0eff */
[-C--:B0-----:R-:W-:Y:S01]  /*7b80*/  IADD3 R14, P1, R64, R10.reuse, RZ ;  /* 0x0000000a400e7210 */ /* 0x081fe20007f3e0ff */
[----:B------:R-:W-:Y:S01]  /*7b90*/  STL.64 [R1+0x7a0], R248 ;  /* 0x0007a0f801007387 */ /* 0x000fe20000100a00 */
[-C--:B------:R-:W-:Y:S02]  /*7ba0*/  LEA.HI.X.SX32 R17, R214, R11.reuse, 0x1, P2 ;  /* 0x0000000bd6117211 */ /* 0x080fe400010f0eff */
[----:B-1----:R-:W-:Y:S01]  /*7bb0*/  IADD3 R8, P0, R210, R10, RZ ;  /* 0x0000000ad2087210 */ /* 0x002fe20007f1e0ff */
[----:B------:R0:W-:Y:S01]  /*7bc0*/  STL.64 [R1+0x6f8], R22 ;  /* 0x0006f81601007387 */ /* 0x0001e20000100a00 */
[----:B------:R-:W-:-:S02]  /*7bd0*/  LEA.HI.X.SX32 R15, R215, R11, 0x1, P1 ;  /* 0x0000000bd70f7211 */ /* 0x000fc400008f0eff */
[-C--:B--2---:R-:W-:Y:S01]  /*7be0*/  IADD3 R12, P4, R211, R10.reuse, RZ ;  /* 0x0000000ad30c7210 */ /* 0x084fe20007f9e0ff */
[----:B------:R1:W-:Y:S01]  /*7bf0*/  STL.64 [R1+0x618], R20 ;  /* 0x0006181401007387 */ /* 0x0003e20000100a00 */
[-C--:B------:R-:W-:Y:S02]  /*7c00*/  LEA.HI.X.SX32 R9, R64, R11.reuse, 0x1, P0 ;  /* 0x0000000b40097211 */ /* 0x080fe400000f0eff */
[----:B------:R-:W-:Y:S01]  /*7c10*/  LEA.HI.X.SX32 R13, R218, R11, 0x1, P4 ;  /* 0x0000000bda0d7211 */ /* 0x000fe200020f0eff */
        /* <DEDUP_REMOVED lines=10> */
[----:B------:R0:W-:Y:S01]  /*7cc0*/  STL.64 [R1+0x440], R12 ;  /* 0x0004400c01007387 */ /* 0x0001e20000100a00 */
[----:B------:R-:W-:Y:S02]  /*7cd0*/  LEA.HI.X.SX32 R19, R66, R11, 0x1, P5 ;  /* 0x0000000b42137211 */ /* 0x000fe400028f0eff */
[----:B-1----:R-:W-:-:S02]  /*7ce0*/  IADD3 R14, P1, R67, R10, RZ ;  /* 0x0000000a430e7210 */ /* 0x002fc40007f3e0ff */
[-C--:B------:R-:W-:Y:S02]  /*7cf0*/  LEA.HI.X.SX32 R17, R221, R11.reuse, 0x1, P2 ;  /* 0x0000000bdd117211 */ /* 0x080fe400010f0eff */
[-C--:B--2---:R-:W-:Y:S01]  /*7d00*/  IADD3 R8, P0, R216, R10.reuse, RZ ;  /* 0x0000000ad8087210 */ /* 0x084fe20007f1e0ff */
[----:B------:R1:W-:Y:S01]  /*7d10*/  STL.64 [R1+0x6f0], R22 ;  /* 0x0006f01601007387 */ /* 0x0003e20000100a00 */
[-C--:B------:R-:W-:Y:S02]  /*7d20*/  LEA.HI.X.SX32 R15, R223, R11.reuse, 0x1, P1 ;  /* 0x0000000bdf0f7211 */ /* 0x080fe400008f0eff */
[-C--:B0-----:R-:W-:Y:S01]  /*7d30*/  IADD3 R12, P4, R217, R10.reuse, RZ ;  /* 0x0000000ad90c7210 */ /* 0x081fe20007f9e0ff */
[----:B------:R0:W-:Y:S01]  /*7d40*/  STL.64 [R1+0x608], R20 ;  /* 0x0006081401007387 */ /* 0x0001e20000100a00 */
[-C--:B------:R-:W-:Y:S02]  /*7d50*/  LEA.HI.X.SX32 R9, R67, R11.reuse, 0x1, P0 ;  /* 0x0000000b43097211 */ /* 0x080fe400000f0eff */
[----:B------:R-:W-:Y:S01]  /*7d60*/  LEA.HI.X.SX32 R13, R225, R11, 0x1, P4 ;  /* 0x0000000be10d7211 */ /* 0x000fe200020f0eff */
[----:B------:R2:W-:Y:S01]  /*7d70*/  STL.64 [R1+0x438], R18 ;  /* 0x0004381201007387 */ /* 0x0005e20000100a00 */
[----:B-1----:R-:W-:-:S03]  /*7d80*/  IADD3 R22, P3, R68, R10, RZ ;  /* 0x0000000a44167210 */ /* 0x002fc60007f7e0ff */
[----:B------:R1:W-:Y:S01]  /*7d90*/  STL.64 [R1+0x430], R16 ;  /* 0x0004301001007387 */ /* 0x0003e20000100a00 */
[----:B0-----:R-:W-:-:S03]  /*7da0*/  IADD3 R20, P6, R69, R10, RZ ;  /* 0x0000000a45147210 */ /* 0x001fc60007fde0ff */
[----:B------:R0:W-:Y:S01]  /*7db0*/  STL.64 [R1+0x600], R14 ;  /* 0x0006000e01007387 */ /* 0x0001e20000100a00 */
[-C--:B------:R-:W-:Y:S02]  /*7dc0*/  LEA.HI.X.SX32 R23, R239, R11.reuse, 0x1, P3 ;  /* 0x0000000bef177211 */ /* 0x080fe400018f0eff */
[-C--:B--2---:R-:W-:Y:S01]  /*7dd0*/  IADD3 R18, P5, R70, R10.reuse, RZ ;  /* 0x0000000a46127210 */ /* 0x084fe20007fbe0ff */
[----:B------:R2:W-:Y:S01]  /*7de0*/  STL.64 [R1+0x428], R8 ;  /* 0x0004280801007387 */ /* 0x0005e20000100a00 */
[-C--:B------:R-:W-:Y:S02]  /*7df0*/  LEA.HI.X.SX32 R21, R68, R11.reuse, 0x1, P6 ;  /* 0x0000000b44157211 */ /* 0x080fe400030f0eff */
[-C--:B-1----:R-:W-:Y:S01]  /*7e00*/  IADD3 R16, P2, R220, R10.reuse, RZ ;  /* 0x0000000adc107210 */ /* 0x082fe20007f5e0ff */
[----:B------:R1:W-:Y:S01]  /*7e10*/  STL.64 [R1+0x420], R12 ;  /* 0x0004200c01007387 */ /* 0x0003e20000100a00 */
[----:B------:R-:W-:Y:S02]  /*7e20*/  LEA.HI.X.SX32 R19, R69, R11, 0x1, P5 ;  /* 0x0000000b45137211 */ /* 0x000fe400028f0eff */
[----:B0-----:R-:W-:-:S02]  /*7e30*/  IADD3 R14, P1, R222, R10, RZ ;  /* 0x0000000ade0e7210 */ /* 0x001fc40007f3e0ff */
[-C--:B------:R-:W-:Y:S02]  /*7e40*/  LEA.HI.X.SX32 R17, R70, R11.reuse, 0x1, P2 ;  /* 0x0000000b46117211 */ /* 0x080fe400010f0eff */
[-C--:B--2---:R-:W-:Y:S01]  /*7e50*/  IADD3 R8, P0, R71, R10.reuse, RZ ;  /* 0x0000000a47087210 */ /* 0x084fe20007f1e0ff */
[----:B------:R0:W-:Y:S01]  /*7e60*/  STL.64 [R1+0x760], R22 ;  /* 0x0007601601007387 */ /* 0x0001e20000100a00 */
[-C--:B------:R-:W-:Y:S02]  /*7e70*/  LEA.HI.X.SX32 R15, R229, R11.reuse, 0x1, P1 ;  /* 0x0000000be50f7211 */ /* 0x080fe400008f0eff */
[-C--:B-1----:R-:W-:Y:S01]  /*7e80*/  IADD3 R12, P4, R224, R10.reuse, RZ ;  /* 0x0000000ae00c7210 */ /* 0x082fe20007f9e0ff */
[----:B------:R1:W-:Y:S01]  /*7e90*/  STL.64 [R1+0x6e8], R20 ;  /* 0x0006e81401007387 */ /* 0x0003e20000100a00 */
[-C--:B------:R-:W-:Y:S02]  /*7ea0*/  LEA.HI.X.SX32 R9, R230, R11.reuse, 0x1, P0 ;  /* 0x0000000be6097211 */ /* 0x080fe400000f0eff */
[----:B------:R-:W-:Y:S01]  /*7eb0*/  IADD3 R24, P3, R226, R10, RZ ;  /* 0x0000000ae2187210 */ /* 0x000fe20007f7e0ff */
[----:B------:R2:W-:Y:S01]  /*7ec0*/  STL.64 [R1+0x5f8], R18 ;  /* 0x0005f81201007387 */ /* 0x0005e20000100a00 */
[----:B------:R-:W-:-:S02]  /*7ed0*/  LEA.HI.X.SX32 R13, R71, R11, 0x1, P4 ;  /* 0x0000000b470d7211 */ /* 0x000fc400020f0eff */
[-C--:B0-----:R-:W-:Y:S01]  /*7ee0*/  IADD3 R22, P6, R74, R10.reuse, RZ ;  /* 0x0000000a4a167210 */ /* 0x081fe20007fde0ff */
[----:B------:R0:W-:Y:S01]  /*7ef0*/  STL.64 [R1+0x418], R16 ;  /* 0x0004181001007387 */ /* 0x0001e20000100a00 */
[-C--:B------:R-:W-:Y:S02]  /*7f00*/  LEA.HI.X.SX32 R25, R234, R11.reuse, 0x1, P3 ;  /* 0x0000000bea197211 */ /* 0x080fe400018f0eff */
[-C--:B-1----:R-:W-:Y:S01]  /*7f10*/  IADD3 R20, P5, R73, R10.reuse, RZ ;  /* 0x0000000a49147210 */ /* 0x082fe20007fbe0ff */
[----:B------:R1:W-:Y:S01]  /*7f20*/  STL.64 [R1+0x410], R14 ;  /* 0x0004100e01007387 */ /* 0x0003e20000100a00 */
[-C--:B------:R-:W-:Y:S02]  /*7f30*/  LEA.HI.X.SX32 R23, R238, R11.reuse, 0x1, P6 ;  /* 0x0000000bee177211 */ /* 0x080fe400030f0eff */
[----:B--2---:R-:W-:Y:S01]  /*7f40*/  IADD3 R18, P2, R227, R10, RZ ;  /* 0x0000000ae3127210 */ /* 0x004fe20007f5e0ff */
        /* <DEDUP_REMOVED lines=11> */
[----:B0-----:R-:W-:Y:S01]  /*8000*/  IADD3 R12, P4, R232, R10, RZ ;  /* 0x0000000ae80c7210 */ /* 0x001fe20007f9e0ff */
[----:B------:R1:W-:Y:S01]  /*8010*/  STL.64 [R1+0x5e8], R20 ;  /* 0x0005e81401007387 */ /* 0x0003e20000100a00 */
[-C--:B------:R-:W-:Y:S02]  /*8020*/  LEA.HI.X.SX32 R9, R235, R11.reuse, 0x1, P3 ;  /* 0x0000000beb097211 */ /* 0x080fe400018f0eff */
[----:B------:R-:W-:Y:S01]  /*8030*/  LEA.HI.X.SX32 R13, R72, R11, 0x1, P4 ;  /* 0x0000000b480d7211 */ /* 0x000fe200020f0eff */
[----:B------:R1:W-:Y:S04]  /*8040*/  STL.64 [R1+0x3f8], R18 ;  /* 0x0003f81201007387 */ /* 0x0003e80000100a00 */
[----:B------:R1:W-:Y:S04]  /*8050*/  STL.64 [R1+0x3f0], R16 ;  /* 0x0003f01001007387 */ /* 0x0003e80000100a00 */
[----:B------:R1:W-:Y:S04]  /*8060*/  STL.64 [R1+0x5e0], R14 ;  /* 0x0005e00e01007387 */ /* 0x0003e80000100a00 */
[----:B------:R1:W-:Y:S04]  /*8070*/  STL.64 [R1+0x3e8], R12 ;  /* 0x0003e80c01007387 */ /* 0x0003e80000100a00 */
[----:B------:R1:W-:Y:S01]  /*8080*/  STL.64 [R1+0x3e0], R8 ;  /* 0x0003e00801007387 */ /* 0x0003e20000100a00 */
        /* <DEDUP_REMOVED lines=14> */
[----:B------:R-:W-:Y:S01]  /*8170*/  CS2R R214, SRZ ;  /* 0x0000000000d67805 */ /* 0x000fe2000001ff00 */
[----:B------:R-:W-:Y:S02]  /*8180*/  UIADD3.64 UR10, UR32, 0x380, URZ ;  /* 0x00000380200a7897 */ /* 0x000fe4000fffe03f */
[----:B------:R-:W-:Y:S02]  /*8190*/  UIADD3.64 UR14, UR32, 0x400, URZ ;  /* 0x00000400200e7897 */ /* 0x000fe4000fffe03f */
[----:B------:R-:W-:Y:S02]  /*81a0*/  UIADD3.64 UR10, UR32, 0x480, URZ ;  /* 0x00000480200a7897 */ /* 0x000fe4000fffe03f */
[----:B------:R-:W-:Y:S02]  /*81b0*/  UIADD3.64 UR28, UR32, 0x80, URZ ;  /* 0x00000080201c7897 */ /* 0x000fe4000fffe03f */
[----:B------:R-:W-:-:S02]  /*81c0*/  UIADD3.64 UR24, UR32, 0x100, URZ ;  /* 0x0000010020187897 */ /* 0x000fc4000fffe03f */
[----:B------:R-:W-:Y:S02]  /*81d0*/  UIADD3.64 UR20, UR32, 0x180, URZ ;  /* 0x0000018020147897 */ /* 0x000fe4000fffe03f */
        /* <DEDUP_REMOVED lines=13> */
[----:B------:R-:W-:Y:S01]  /*82b0*/  UIADD3.64 UR10, UR34, 0x404, URZ ;  /* 0x00000404220a7897 */ /* 0x000fe2000fffe03f */
[----:B-1----:R-:W-:-:S11]  /*82c0*/  UMOV UR39, 0x40000040 ;  /* 0x4000004000277882 */ /* 0x002fd60000000000 */
.L_x_1:
[----:B------:R-:W2:Y:S04]  /*82d0*/  LDL.64 R12, [R1+0x1f8] ;  /* 0x0001f800010c7983 */ /* 0x000ea80000100a00 */
[----:B------:R-:W3:Y:S04]  /*82e0*/  LDL.64 R8, [R1+0x1f0] ;  /* 0x0001f00001087983 */ /* 0x000ee80000100a00 */
[----:B------:R-:W4:Y:S04]  /*82f0*/  LDL.64 R22, [R1+0x1e8] ;  /* 0x0001e80001167983 */ /* 0x000f280000100a00 */
        /* <DEDUP_REMOVED lines=11> */
[----:B-----5:R-:W-:Y:S04]  /*83b0*/  STL [R1+0xa50], R152 ;  /* 0x000a509801007387 */ /* 0x020fe80000100800 */
[----:B------:R-:W-:Y:S04]  /*83c0*/  STL [R1+0xa4c], R153 ;  /* 0x000a4c9901007387 */ /* 0x000fe80000100800 */
        /* <DEDUP_REMOVED lines=58> */
[----:B------:R-:W-:Y:S01]  /*8770*/  STL [R1+0x960], R210 ;  /* 0x000960d201007387 */ /* 0x000fe20000100800 */
[----:B--2---:R-:W-:-:S03]  /*8780*/  IMAD R12, R5, 0xf0, R2 ;  /* 0x000000f0050c7824 */ /* 0x004fc600078e0202 */
[----:B------:R-:W-:Y:S01]  /*8790*/  STL [R1+0x95c], R211 ;  /* 0x00095cd301007387 */ /* 0x000fe20000100800 */
[----:B---3--:R-:W-:-:S03]  /*87a0*/  IMAD R8, R5, 0xf2, R2 ;  /* 0x000000f205087824 */ /* 0x008fc600078e0202 */
[----:B------:R-:W-:Y:S01]  /*87b0*/  STL [R1+0x958], R214 ;  /* 0x000958d601007387 */ /* 0x000fe20000100800 */
[----:B----4-:R-:W-:-:S03]  /*87c0*/  IMAD R22, R5, 0xf4, R2 ;  /* 0x000000f405167824 */ /* 0x010fc600078e0202 */
[----:B------:R-:W-:Y:S01]  /*87d0*/  STL [R1+0x954], R215 ;  /* 0x000954d701007387 */ /* 0x000fe20000100800 */
[----:B------:R-:W-:-:S03]  /*87e0*/  IMAD R20, R5, 0xf6, R2 ;  /* 0x000000f605147824 */ /* 0x000fc600078e0202 */
[----:B------:R-:W-:Y:S01]  /*87f0*/  STL [R1+0x1f8], R12 ;  /* 0x0001f80c01007387 */ /* 0x000fe20000100800 */
[----:B------:R-:W-:-:S03]  /*8800*/  IMAD R18, R5, 0xf8, R2 ;  /* 0x000000f805127824 */ /* 0x000fc600078e0202 */
[----:B------:R0:W-:Y:S01]  /*8810*/  STL [R1+0x1f0], R8 ;  /* 0x0001f00801007387 */ /* 0x0001e20000100800 */
[----:B------:R-:W-:-:S03]  /*8820*/  IMAD R16, R5, 0xfa, R2 ;  /* 0x000000fa05107824 */ /* 0x000fc600078e0202 */
[----:B------:R-:W-:Y:S01]  /*8830*/  STL [R1+0x1e8], R22 ;  /* 0x0001e81601007387 */ /* 0x000fe20000100800 */
[----:B------:R-:W-:-:S03]  /*8840*/  IMAD R14, R5, 0xfc, R2 ;  /* 0x000000fc050e7824 */ /* 0x000fc600078e0202 */
[----:B------:R-:W-:Y:S04]  /*8850*/  STL [R1+0x1e0], R20 ;  /* 0x0001e01401007387 */ /* 0x000fe80000100800 */
[----:B------:R-:W-:Y:S04]  /*8860*/  STL [R1+0x1d8], R18 ;  /* 0x0001d81201007387 */ /* 0x000fe80000100800 */
[----:B------:R-:W-:Y:S01]  /*8870*/  STL [R1+0x1d0], R16 ;  /* 0x0001d01001007387 */ /* 0x000fe20000100800 */
[----:B------:R-:W-:-:S03]  /*8880*/  IMAD.MOV.U32 R19, RZ, RZ, R29 ;  /* 0x000000ffff137224 */ /* 0x000fc600078e001d */
[----:B------:R1:W-:Y:S04]  /*8890*/  STL [R1+0x1c8], R14 ;  /* 0x0001c80e01007387 */ /* 0x0003e80000100800 */
[----:B------:R-:W2:Y:S04]  /*88a0*/  LDL.64 R52, [R1+0x3c8] ;  /* 0x0003c80001347983 */ /* 0x000ea80000100a00 */
[----:B------:R-:W3:Y:S04]  /*88b0*/  LDL.64 R48, [R1+0x3c0] ;  /* 0x0003c00001307983 */ /* 0x000ee80000100a00 */
[----:B------:R-:W4:Y:S04]  /*88c0*/  LDL.64 R46, [R1+0x3b8] ;  /* 0x0003b800012e7983 */ /* 0x000f280000100a00 */
[----:B------:R-:W4:Y:S04]  /*88d0*/  LDL.64 R56, [R1+0x3b8] ;  /* 0x0003b80001387983 */ /* 0x000f280000100a00 */
[----:B------:R-:W4:Y:S04]  /*88e0*/  LDL.64 R28, [R1+0x3b0] ;  /* 0x0003b000011c7983 */ /* 0x000f280000100a00 */
[----:B------:R-:W4:Y:S01]  /*88f0*/  LDL.64 R54, [R1+0x3b0] ;  /* 0x0003b00001367983 */ /* 0x000f220000100a00 */
[----:B------:R-:W-:Y:S01]  /*8900*/  IMAD.MOV.U32 R9, RZ, RZ, R35 ;  /* 0x000000ffff097224 */ /* 0x000fe200078e0023 */
[----:B------:R-:W-:-:S02]  /*8910*/  MOV R13, R37 ;  /* 0x00000025000d7202 */ /* 0x000fc40000000f00 */
[----:B------:R-:W-:Y:S01]  /*8920*/  MOV R17, R27 ;  /* 0x0000001b00117202 */ /* 0x000fe20000000f00 */
[C---:B0-----:R-:W-:Y:S01]  /*8930*/  IMAD.WIDE R8, R4.reuse, 0x2, R8 ;  /* 0x0000000204087825 */ /* 0x041fe200078e0208 */
[----:B------:R-:W-:Y:S01]  /*8940*/  MOV R15, R25 ;  /* 0x00000019000f7202 */ /* 0x000fe20000000f00 */
[----:B------:R-:W4:Y:S01]  /*8950*/  LDL.64 R62, [R1+0x3c8] ;  /* 0x0003c800013e7983 */ /* 0x000f220000100a00 */
[----:B------:R-:W-:Y:S01]  /*8960*/  MOV R23, R33 ;  /* 0x0000002100177202 */ /* 0x000fe20000000f00 */
[C---:B------:R-:W-:Y:S01]  /*8970*/  IMAD.WIDE R12, R4.reuse, 0x2, R12 ;  /* 0x00000002040c7825 */ /* 0x040fe200078e020c */
[----:B------:R-:W-:Y:S01]  /*8980*/  MOV R21, R31 ;  /* 0x0000001f00157202 */ /* 0x000fe20000000f00 */
[----:B------:R0:W4:Y:S02]  /*8990*/  LDG.E.U16 R43, desc[UR6][R8.64] ;  /* 0x00000006082b7981 */ /* 0x000124000c1e1500 */
[C---:B-1----:R-:W-:Y:S02]  /*89a0*/  IMAD.WIDE R14, R4.reuse, 0x2, R14 ;  /* 0x00000002040e7825 */ /* 0x042fe400078e020e */
[----:B------:R1:W4:Y:S02]  /*89b0*/  LDG.E.U16 R51, desc[UR6][R12.64] ;  /* 0x000000060c337981 */ /* 0x000324000c1e1500 */
[C---:B------:R-:W-:Y:S01]  /*89c0*/  IMAD.WIDE R30, R4.reuse, 0x2, R20 ;  /* 0x00000002041e7825 */ /* 0x040fe200078e0214 */
[----:B------:R-:W-:Y:S01]  /*89d0*/  SHF.L.U32 R24, R5, 0x5, RZ ;  /* 0x0000000505187819 */ /* 0x000fe200000006ff */
[----:B------:R1:W4:Y:S02]  /*89e0*/  LDG.E.U16 R14, desc[UR6][R14.64] ;  /* 0x000000060e0e7981 */ /* 0x000324000c1e1500 */
[----:B0-----:R-:W-:-:S02]  /*89f0*/  IMAD.WIDE R8, R4, 0x2, R16 ;  /* 0x0000000204087825 */ /* 0x001fc400078e0210 */
[----:B------:R-:W4:Y:S02]  /*8a00*/  LDL.64 R60, [R1+0x3c0] ;  /* 0x0003c000013c7983 */ /* 0x000f240000100a00 */
[C---:B-1----:R-:W-:Y:S01]  /*8a10*/  IMAD.WIDE R12, R4.reuse, 0x2, R22 ;  /* 0x00000002040c7825 */ /* 0x042fe200078e0216 */
[CC--:B------:R-:W-:Y:S01]  /*8a20*/  LEA R20, P1, R5.reuse, R2.reuse, 0x3 ;  /* 0x0000000205147211 */ /* 0x0c0fe200078218ff */
[----:B------:R0:W4:Y:S02]  /*8a30*/  LDG.E.U16 R17, desc[UR6][R8.64] ;  /* 0x0000000608117981 */ /* 0x000124000c1e1500 */
[----:B------:R-:W-:Y:S01]  /*8a40*/  IMAD.WIDE R26, R4, 0x2, R18 ;  /* 0x00000002041a7825 */ /* 0x000fe200078e0212 */
[CC--:B------:R-:W-:Y:S01]  /*8a50*/  LEA R18, P2, R5.reuse, R2.reuse, 0x4 ;  /* 0x0000000205127211 */ /* 0x0c0fe200078420ff */
[----:B------:R1:W4:Y:S02]  /*8a60*/  LDG.E.U16 R39, desc[UR6][R12.64] ;  /* 0x000000060c277981 */ /* 0x000324000c1e1500 */
[C---:B------:R-:W-:Y:S01]  /*8a70*/  IMAD.SHL.U32 R15, R5.reuse, 0x10, RZ ;  /* 0x00000010050f7824 */ /* 0x040fe200078e00ff */
[C---:B------:R-:W-:Y:S01]  /*8a80*/  LEA R22, P0, R5.reuse, R2, 0x2 ;  /* 0x0000000205167211 */ /* 0x040fe200078010ff */
[C---:B------:R-:W-:Y:S01]  /*8a90*/  IMAD.SHL.U32 R16, R5.reuse, 0x2, RZ ;  /* 0x0000000205107824 */ /* 0x040fe200078e00ff */
[----:B------:R-:W4:Y:S01]  /*8aa0*/  LDL.64 R44, [R1+0x3a8] ;  /* 0x0003a800012c7983 */ /* 0x000f220000100a00 */
[----:B0-----:R-:W-:-:S02]  /*8ab0*/  SHF.L.U32 R9, R5, 0x2, RZ ;  /* 0x0000000205097819 */ /* 0x001fc400000006ff */
[CC--:B------:R-:W-:Y:S01]  /*8ac0*/  LEA R8, P4, R5.reuse, R2.reuse, 0x6 ;  /* 0x0000000205087211 */ /* 0x0c0fe200078830ff */
[----:B------:R-:W4:Y:S01]  /*8ad0*/  LDL.64 R40, [R1+0x3a0] ;  /* 0x0003a00001287983 */ /* 0x000f220000100a00 */
[C---:B-1----:R-:W-:Y:S02]  /*8ae0*/  SHF.L.U32 R13, R5.reuse, 0x3, RZ ;  /* 0x00000003050d7819 */ /* 0x042fe400000006ff */
[----:B------:R-:W-:Y:S01]  /*8af0*/  LEA R12, P3, R5, R2, 0x5 ;  /* 0x00000002050c7211 */ /* 0x000fe200078628ff */
[----:B------:R-:W4:Y:S01]  /*8b00*/  LDL.64 R36, [R1+0x398] ;  /* 0x0003980001247983 */ /* 0x000f220000100a00 */
[-C--:B------:R-:W-:Y:S02]  /*8b10*/  LEA.HI.X.SX32 R21, R9, R3.reuse, 0x1, P1 ;  /* 0x0000000309157211 */ /* 0x080fe400008f0eff */
[-C--:B------:R-:W-:Y:S01]  /*8b20*/  LEA.HI.X.SX32 R9, R24, R3.reuse, 0x1, P4 ;  /* 0x0000000318097211 */ /* 0x080fe200020f0eff */
[----:B------:R-:W4:Y:S01]  /*8b30*/  LDL.64 R34, [R1+0x390] ;  /* 0x0003900001227983 */ /* 0x000f220000100a00 */
[----:B------:R-:W-:-:S02]  /*8b40*/  LEA.HI.X.SX32 R19, R13, R3, 0x1, P2 ;  /* 0x000000030d137211 */ /* 0x000fc400010f0eff */
[-C--:B------:R-:W-:Y:S01]  /*8b50*/  LEA.HI.X.SX32 R13, R15, R3.reuse, 0x1, P3 ;  /* 0x000000030f0d7211 */ /* 0x080fe200018f0eff */
[C---:B------:R-:W-:Y:S01]  /*8b60*/  IMAD.WIDE R8, R4.reuse, 0x2, R8 ;  /* 0x0000000204087825 */ /* 0x040fe200078e0208 */
[----:B------:R-:W4:Y:S03]  /*8b70*/  LDL.64 R70, [R1+0x3a8] ;  /* 0x0003a80001467983 */ /* 0x000f260000100a00 */
[----:B------:R-:W-:Y:S01]  /*8b80*/  IMAD.WIDE R12, R4, 0x2, R12 ;  /* 0x00000002040c7825 */ /* 0x000fe200078e020c */
[----:B------:R0:W4:Y:S01]  /*8b90*/  LDG.E.U16 R105, desc[UR6][R8.64] ;  /* 0x0000000608697981 */ /* 0x000122000c1e1500 */
[----:B------:R-:W-:-:S03]  /*8ba0*/  LEA.HI.X.SX32 R23, R16, R3, 0x1, P0 ;  /* 0x0000000310177211 */ /* 0x000fc600000f0eff */
[----:B------:R1:W4:Y:S01]  /*8bb0*/  LDG.E.U16 R127, desc[UR6][R12.64] ;  /* 0x000000060c7f7981 */ /* 0x000322000c1e1500 */
[----:B------:R-:W-:-:S03]  /*8bc0*/  IMAD R15, R5, 0xe, RZ ;  /* 0x0000000e050f7824 */ /* 0x000fc600078e02ff */
[----:B------:R-:W4:Y:S01]  /*8bd0*/  LDL.64 R68, [R1+0x3a0] ;  /* 0x0003a00001447983 */ /* 0x000f220000100a00 */
[----:B0-----:R-:W-:-:S03]  /*8be0*/  IMAD R9, R5, 0x6, RZ ;  /* 0x0000000605097824 */ /* 0x001fc600078e02ff */
[----:B------:R-:W4:Y:S01]  /*8bf0*/  LDL.64 R66, [R1+0x398] ;  /* 0x0003980001427983 */ /* 0x000f220000100a00 */
[C---:B-1----:R-:W-:Y:S02]  /*8c00*/  IMAD R12, R5.reuse, 0xa, RZ ;  /* 0x0000000a050c7824 */ /* 0x042fe400078e02ff */
[----:B------:R-:W-:Y:S01]  /*8c10*/  IMAD R13, R5, 0xc, RZ ;  /* 0x0000000c050d7824 */ /* 0x000fe200078e02ff */
[----:B------:R-:W4:Y:S01]  /*8c20*/  LDL.64 R64, [R1+0x390] ;  /* 0x0003900001407983 */ /* 0x000f220000100a00 */
[----:B------:R-:W-:-:S03]  /*8c30*/  IMAD.WIDE R22, R4, 0x2, R22 ;  /* 0x0000000204167825 */ /* 0x000fc600078e0216 */
[----:B------:R-:W4:Y:S01]  /*8c40*/  LDL.64 R32, [R1+0x388] ;  /* 0x0003880001207983 */ /* 0x000f220000100a00 */
[C---:B------:R-:W-:Y:S02]  /*8c50*/  SHF.L.U32 R8, R5.reuse, 0x6, RZ ;  /* 0x0000000605087819 */ /* 0x040fe400000006ff */
[CC--:B------:R-:W-:Y:S01]  /*8c60*/  LEA R58, P0, R5.reuse, R2.reuse, 0x7 ;  /* 0x00000002053a7211 */ /* 0x0c0fe200078038ff */
[----:B------:R-:W4:Y:S03]  /*8c70*/  LDG.E.U16 R141, desc[UR6][R22.64] ;  /* 0x00000006168d7981 */ /* 0x000f26000c1e1500 */
[----:B------:R-:W-:Y:S01]  /*8c80*/  LEA.HI.X.SX32 R59, R8, R3, 0x1, P0 ;  /* 0x00000003083b7211 */ /* 0x000fe200000f0eff */
[----:B------:R-:W4:Y:S01]  /*8c90*/  LDG.E.U16 R26, desc[UR6][R26.64] ;  /* 0x000000061a1a7981 */ /* 0x000f22000c1e1500 */
[C---:B------:R-:W-:Y:S02]  /*8ca0*/  IMAD R96, R5.reuse, 0x4e, RZ ;  /* 0x0000004e05607824 */ /* 0x040fe400078e02ff */
[----:B------:R-:W-:Y:S01]  /*8cb0*/  IMAD R92, R5, 0x52, RZ ;  /* 0x00000052055c7824 */ /* 0x000fe200078e02ff */
[----:B------:R-:W4:Y:S01]  /*8cc0*/  LDG.E.U16 R30, desc[UR6][R30.64] ;  /* 0x000000061e1e7981 */ /* 0x000f22000c1e1500 */
[----:B--2---:R-:W-:Y:S01]  /*8cd0*/  IADD3 R52, R9, R2, RZ ;  /* 0x0000000209347210 */ /* 0x004fe20007ffe0ff */
[----:B---3--:R-:W-:-:S04]  /*8ce0*/  IMAD.IADD R48, R12, 0x1, R2 ;  /* 0x000000010c307824 */ /* 0x008fc800078e0202 */
[----:B------:R-:W-:Y:S01]  /*8cf0*/  STL [R1+0x3c8], R52 ;  /* 0x0003c83401007387 */ /* 0x000fe20000100800 */
[----:B----4-:R-:W-:-:S03]  /*8d00*/  IADD3 R46, R13, R2, RZ ;  /* 0x000000020d2e7210 */ /* 0x010fc60007ffe0ff */
[----:B------:R-:W-:Y:S01]  /*8d10*/  STL [R1+0x3c0], R48 ;  /* 0x0003c03001007387 */ /* 0x000fe20000100800 */
[----:B------:R-:W-:Y:S02]  /*8d20*/  MOV R47, R57 ;  /* 0x00000039002f7202 */ /* 0x000fe40000000f00 */
[----:B------:R-:W-:Y:S01]  /*8d30*/  IADD3 R28, R15, R2, RZ ;  /* 0x000000020f1c7210 */ /* 0x000fe20007ffe0ff */
[----:B------:R0:W-:Y:S01]  /*8d40*/  STL [R1+0x3b8], R46 ;  /* 0x0003b82e01007387 */ /* 0x0001e20000100800 */
[----:B------:R-:W-:-:S03]  /*8d50*/  IMAD.WIDE R12, R4, 0x2, R46 ;  /* 0x00000002040c7825 */ /* 0x000fc600078e022e */
[----:B------:R1:W-:Y:S01]  /*8d60*/  STL [R1+0x3b0], R28 ;  /* 0x0003b01c01007387 */ /* 0x0003e20000100800 */
[----:B------:R-:W-:-:S03]  /*8d70*/  IMAD.MOV.U32 R29, RZ, RZ, R55 ;  /* 0x000000ffff1d7224 */ /* 0x000fc600078e0037 */
[----:B------:R-:W2:Y:S01]  /*8d80*/  LDL.64 R22, [R1+0x388] ;  /* 0x0003880001167983 */ /* 0x000ea20000100a00 */
[----:B------:R-:W-:-:S03]  /*8d90*/  IMAD.WIDE R8, R4, 0x2, R28 ;  /* 0x0000000204087825 */ /* 0x000fc600078e021c */
[----:B0-----:R-:W3:Y:S04]  /*8da0*/  LDL.64 R46, [R1+0x368] ;  /* 0x00036800012e7983 */ /* 0x001ee80000100a00 */
[----:B-1----:R-:W4:Y:S01]  /*8db0*/  LDL.64 R28, [R1+0x360] ;  /* 0x00036000011c7983 */ /* 0x002f220000100a00 */
[----:B------:R-:W-:-:S03]  /*8dc0*/  IMAD.WIDE R20, R4, 0x2, R20 ;  /* 0x0000000204147825 */ /* 0x000fc600078e0214 */
[----:B------:R0:W4:Y:S01]  /*8dd0*/  LDG.E.U16 R136, desc[UR6][R8.64] ;  /* 0x0000000608887981 */ /* 0x000122000c1e1500 */
[----:B------:R-:W-:-:S03]  /*8de0*/  IMAD.WIDE R18, R4, 0x2, R18 ;  /* 0x0000000204127825 */ /* 0x000fc600078e0212 */
[----:B------:R1:W4:Y:S01]  /*8df0*/  LDG.E.U16 R137, desc[UR6][R12.64] ;  /* 0x000000060c897981 */ /* 0x000322000c1e1500 */
[----:B------:R-:W-:Y:S01]  /*8e00*/  IMAD.MOV.U32 R53, RZ, RZ, R63 ;  /* 0x000000ffff357224 */ /* 0x000fe200078e003f */
[----:B------:R-:W-:Y:S01]  /*8e10*/  MOV R49, R61 ;  /* 0x0000003d00317202 */ /* 0x000fe20000000f00 */
[C---:B------:R-:W-:Y:S01]  /*8e20*/  IMAD R15, R5.reuse, 0x1a, RZ ;  /* 0x0000001a050f7824 */ /* 0x040fe200078e02ff */
[----:B------:R1:W4:Y:S01]  /*8e30*/  LDG.E.U16 R139, desc[UR6][R20.64] ;  /* 0x00000006148b7981 */ /* 0x000322000c1e1500 */
[C---:B0-----:R-:W-:Y:S02]  /*8e40*/  IMAD R8, R5.reuse, 0x12, RZ ;  /* 0x0000001205087824 */ /* 0x041fe400078e02ff */
[C---:B------:R-:W-:Y:S01]  /*8e50*/  IMAD R9, R5.reuse, 0x14, RZ ;  /* 0x0000001405097824 */ /* 0x040fe200078e02ff */
[----:B------:R0:W4:Y:S01]  /*8e60*/  LDG.E.U16 R135, desc[UR6][R18.64] ;  /* 0x0000000612877981 */ /* 0x000122000c1e1500 */
[C---:B-1----:R-:W-:Y:S02]  /*8e70*/  IMAD R12, R5.reuse, 0x16, RZ ;  /* 0x00000016050c7824 */ /* 0x042fe400078e02ff */
[----:B------:R-:W-:Y:S01]  /*8e80*/  IMAD R13, R5, 0x18, RZ ;  /* 0x00000018050d7824 */ /* 0x000fe200078e02ff */
[----:B------:R-:W4:Y:S01]  /*8e90*/  LDL.64 R62, [R1+0x380] ;  /* 0x00038000013e7983 */ /* 0x000f220000100a00 */
[----:B------:R-:W-:-:S02]  /*8ea0*/  IMAD.IADD R44, R8, 0x1, R2 ;  /* 0x00000001082c7824 */ /* 0x000fc400078e0202 */
[C---:B------:R-:W-:Y:S01]  /*8eb0*/  IMAD.WIDE R20, R4.reuse, 0x2, R52 ;  /* 0x0000000204147825 */ /* 0x040fe200078e0234 */
[----:B------:R-:W4:Y:S01]  /*8ec0*/  LDL.64 R60, [R1+0x378] ;  /* 0x00037800013c7983 */ /* 0x000f220000100a00 */
[-C--:B------:R-:W-:Y:S02]  /*8ed0*/  IADD3 R40, R9, R2.reuse, RZ ;  /* 0x0000000209287210 */ /* 0x080fe40007ffe0ff */
[----:B0-----:R-:W-:Y:S01]  /*8ee0*/  IMAD.WIDE R18, R4, 0x2, R48 ;  /* 0x0000000204127825 */ /* 0x001fe200078e0230 */
[----:B------:R-:W4:Y:S01]  /*8ef0*/  LDL.64 R56, [R1+0x370] ;  /* 0x0003700001387983 */ /* 0x000f220000100a00 */
[----:B------:R-:W-:-:S03]  /*8f00*/  IADD3 R36, R12, R2, RZ ;  /* 0x000000020c247210 */ /* 0x000fc60007ffe0ff */
[----:B------:R-:W4:Y:S01]  /*8f10*/  LDL.64 R54, [R1+0x380] ;  /* 0x0003800001367983 */ /* 0x000f220000100a00 */
[----:B------:R-:W-:-:S03]  /*8f20*/  IMAD.IADD R34, R13, 0x1, R2 ;  /* 0x000000010d227824 */ /* 0x000fc600078e0202 */
[----:B------:R-:W4:Y:S04]  /*8f30*/  LDL.64 R52, [R1+0x378] ;  /* 0x0003780001347983 */ /* 0x000f280000100a00 */
[----:B------:R-:W4:Y:S04]  /*8f40*/  LDL.64 R48, [R1+0x370] ;  /* 0x0003700001307983 */ /* 0x000f280000100a00 */
[----:B------:R-:W-:Y:S04]  /*8f50*/  STL [R1+0x3a8], R44 ;  /* 0x0003a82c01007387 */ /* 0x000fe80000100800 */
[----:B------:R-:W-:Y:S04]  /*8f60*/  STL [R1+0x3a0], R40 ;  /* 0x0003a02801007387 */ /* 0x000fe80000100800 */
[----:B------:R-:W-:Y:S04]  /*8f70*/  STL [R1+0x398], R36 ;  /* 0x0003982401007387 */ /* 0x000fe80000100800 */
[----:B------:R-:W-:Y:S01]  /*8f80*/  STL [R1+0x390], R34 ;  /* 0x0003902201007387 */ /* 0x000fe20000100800 */
[----:B------:R-:W-:Y:S01]  /*8f90*/  MOV R35, R65 ;  /* 0x0000004100237202 */ /* 0x000fe20000000f00 */
[----:B------:R-:W-:Y:S01]  /*8fa0*/  IMAD.MOV.U32 R37, RZ, RZ, R67 ;  /* 0x000000ffff257224 */ /* 0x000fe200078e0043 */
[----:B------:R-:W-:Y:S01]  /*8fb0*/  MOV R45, R71 ;  /* 0x00000047002d7202 */ /* 0x000fe20000000f00 */
[----:B------:R-:W4:Y:S01]  /*8fc0*/  LDG.E.U16 R140, desc[UR6][R20.64] ;  /* 0x00000006148c7981 */ /* 0x000f22000c1e1500 */
[----:B------:R-:W-:-:S02]  /*8fd0*/  IADD3 R32, R15, R2, RZ ;  /* 0x000000020f207210 */ /* 0x000fc40007ffe0ff */
[----:B------:R-:W-:Y:S01]  /*8fe0*/  MOV R41, R69 ;  /* 0x0000004500297202 */ /* 0x000fe20000000f00 */
[----:B------:R-:W4:Y:S01]  /*8ff0*/  LDG.E.U16 R138, desc[UR6][R18.64] ;  /* 0x00000006128a7981 */ /* 0x000f22000c1e1500 */
[----:B--2---:R-:W-:-:S03]  /*9000*/  MOV R33, R23 ;  /* 0x0000001700217202 */ /* 0x004fc60000000f00 */
[----:B---3--:R-:W2:Y:S01]  /*9010*/  LDL.64 R46, [R1+0x368] ;  /* 0x00036800012e7983 */ /* 0x008ea20000100a00 */
[----:B------:R-:W-:-:S03]  /*9020*/  IMAD.WIDE R8, R4, 0x2, R32 ;  /* 0x0000000204087825 */ /* 0x000fc600078e0220 */
[----:B------:R0:W-:Y:S04]  /*9030*/  STL [R1+0x388], R32 ;  /* 0x0003882001007387 */ /* 0x0001e80000100800 */
[----:B----4-:R-:W3:Y:S04]  /*9040*/  LDL.64 R28, [R1+0x360] ;  /* 0x00036000011c7983 */ /* 0x010ee80000100a00 */
[----:B------:R-:W4:Y:S04]  /*9050*/  LDL.64 R24, [R1+0x338] ;  /* 0x0003380001187983 */ /* 0x000f280000100a00 */
[----:B0-----:R-:W4:Y:S01]  /*9060*/  LDL.64 R32, [R1+0x340] ;  /* 0x0003400001207983 */ /* 0x001f220000100a00 */
[----:B------:R-:W-:-:S03]  /*9070*/  IMAD.WIDE R12, R4, 0x2, R34 ;  /* 0x00000002040c7825 */ /* 0x000fc600078e0222 */
[----:B------:R0:W4:Y:S04]  /*9080*/  LDG.E.U16 R130, desc[UR6][R8.64] ;  /* 0x0000000608827981 */ /* 0x000128000c1e1500 */
[----:B------:R1:W4:Y:S01]  /*9090*/  LDG.E.U16 R131, desc[UR6][R12.64] ;  /* 0x000000060c837981 */ /* 0x000322000c1e1500 */
[C---:B------:R-:W-:Y:S02]  /*90a0*/  IMAD R15, R5.reuse, 0x26, RZ ;  /* 0x00000026050f7824 */ /* 0x040fe400078e02ff */
[----:B------:R-:W-:Y:S01]  /*90b0*/  IMAD.WIDE R22, R4, 0x2, R44 ;  /* 0x0000000204167825 */ /* 0x000fe200078e022c */
[----:B------:R-:W4:Y:S03]  /*90c0*/  LDL.64 R66, [R1+0x358] ;  /* 0x0003580001427983 */ /* 0x000f260000100a00 */
[C---:B0-----:R-:W-:Y:S01]  /*90d0*/  IMAD R8, R5.reuse, 0x1c, RZ ;  /* 0x0000001c05087824 */ /* 0x041fe200078e02ff */
[----:B------:R-:W4:Y:S01]  /*90e0*/  LDL.64 R64, [R1+0x350] ;  /* 0x0003500001407983 */ /* 0x000f220000100a00 */
[----:B------:R-:W-:-:S02]  /*90f0*/  IMAD R9, R5, 0x1e, RZ ;  /* 0x0000001e05097824 */ /* 0x000fc400078e02ff */
[C---:B-1----:R-:W-:Y:S01]  /*9100*/  IMAD R12, R5.reuse, 0x22, RZ ;  /* 0x00000022050c7824 */ /* 0x042fe200078e02ff */
[----:B------:R-:W4:Y:S01]  /*9110*/  LDL.64 R44, [R1+0x348] ;  /* 0x00034800012c7983 */ /* 0x000f220000100a00 */
[----:B------:R-:W-:Y:S01]  /*9120*/  IMAD R13, R5, 0x24, RZ ;  /* 0x00000024050d7824 */ /* 0x000fe200078e02ff */
[-C--:B------:R-:W-:Y:S01]  /*9130*/  IADD3 R54, R8, R2.reuse, RZ ;  /* 0x0000000208367210 */ /* 0x080fe20007ffe0ff */
[C---:B------:R-:W-:Y:S01]  /*9140*/  IMAD.WIDE R20, R4.reuse, 0x2, R40 ;  /* 0x0000000204147825 */ /* 0x040fe200078e0228 */
[----:B------:R-:W4:Y:S03]  /*9150*/  LDL.64 R34, [R1+0x348] ;  /* 0x0003480001227983 */ /* 0x000f260000100a00 */
[----:B------:R-:W-:Y:S01]  /*9160*/  IMAD.IADD R52, R9, 0x1, R2 ;  /* 0x0000000109347824 */ /* 0x000fe200078e0202 */
[----:B------:R-:W4:Y:S01]  /*9170*/  LDL.64 R40, [R1+0x358] ;  /* 0x0003580001287983 */ /* 0x000f220000100a00 */
[----:B------:R-:W-:Y:S01]  /*9180*/  IMAD.WIDE R18, R4, 0x2, R36 ;  /* 0x0000000204127825 */ /* 0x000fe200078e0224 */
[----:B------:R-:W-:-:S02]  /*9190*/  IADD3 R48, R12, R2, RZ ;  /* 0x000000020c307210 */ /* 0x000fc40007ffe0ff */
[----:B------:R-:W4:Y:S04]  /*91a0*/  LDL.64 R36, [R1+0x350] ;  /* 0x0003500001247983 */ /* 0x000f280000100a00 */
[----:B------:R-:W-:Y:S04]  /*91b0*/  STL [R1+0x380], R54 ;  /* 0x0003803601007387 */ /* 0x000fe80000100800 */
[----:B------:R-:W-:Y:S04]  /*91c0*/  STL [R1+0x378], R52 ;  /* 0x0003783401007387 */ /* 0x000fe80000100800 */
[----:B------:R-:W-:Y:S01]  /*91d0*/  STL [R1+0x370], R48 ;  /* 0x0003703001007387 */ /* 0x000fe20000100800 */
[----:B------:R-:W-:Y:S01]  /*91e0*/  IMAD.MOV.U32 R55, RZ, RZ, R63 ;  /* 0x000000ffff377224 */ /* 0x000fe200078e003f */
[----:B------:R-:W-:-:S02]  /*91f0*/  MOV R53, R61 ;  /* 0x0000003d00357202 */ /* 0x000fc40000000f00 */
[----:B------:R-:W-:Y:S01]  /*9200*/  MOV R49, R57 ;  /* 0x0000003900317202 */ /* 0x000fe20000000f00 */
[----:B------:R-:W4:Y:S04]  /*9210*/  LDG.E.U16 R134, desc[UR6][R22.64] ;  /* 0x0000000616867981 */ /* 0x000f28000c1e1500 */
[----:B------:R-:W4:Y:S04]  /*9220*/  LDG.E.U16 R133, desc[UR6][R20.64] ;  /* 0x0000000614857981 */ /* 0x000f28000c1e1500 */
[----:B------:R-:W4:Y:S01]  /*9230*/  LDG.E.U16 R132, desc[UR6][R18.64] ;  /* 0x0000000612847981 */ /* 0x000f22000c1e1500 */
[----:B--2---:R-:W-:-:S05]  /*9240*/  IMAD.IADD R46, R13, 0x1, R2 ;  /* 0x000000010d2e7824 */ /* 0x004fca00078e0202 */
[----:B------:R-:W-:Y:S01]  /*9250*/  STL [R1+0x368], R46 ;  /* 0x0003682e01007387 */ /* 0x000fe20000100800 */
[----:B---3--:R-:W-:-:S03]  /*9260*/  IADD3 R28, R15, R2, RZ ;  /* 0x000000020f1c7210 */ /* 0x008fc60007ffe0ff */
[----:B----4-:R-:W2:Y:S02]  /*9270*/  LDL.64 R32, [R1+0x340] ;  /* 0x0003400001207983 */ /* 0x010ea40000100a00 */
[C---:B------:R-:W-:Y:S02]  /*9280*/  IMAD.WIDE R8, R4.reuse, 0x2, R28 ;  /* 0x0000000204087825 */ /* 0x040fe400078e021c */
[----:B------:R0:W-:Y:S04]  /*9290*/  STL [R1+0x360], R28 ;  /* 0x0003601c01007387 */ /* 0x0001e80000100800 */
[----:B------:R-:W3:Y:S01]  /*92a0*/  LDL.64 R24, [R1+0x338] ;  /* 0x0003380001187983 */ /* 0x000ee20000100a00 */
[----:B------:R-:W-:-:S03]  /*92b0*/  IMAD.WIDE R12, R4, 0x2, R46 ;  /* 0x00000002040c7825 */ /* 0x000fc600078e022e */
[----:B------:R1:W4:Y:S04]  /*92c0*/  LDG.E.U16 R124, desc[UR6][R8.64] ;  /* 0x00000006087c7981 */ /* 0x000328000c1e1500 */
[----:B0-----:R-:W4:Y:S04]  /*92d0*/  LDL.64 R28, [R1+0x310] ;  /* 0x00031000011c7983 */ /* 0x001f280000100a00 */
[----:B------:R0:W4:Y:S01]  /*92e0*/  LDG.E.U16 R125, desc[UR6][R12.64] ;  /* 0x000000060c7d7981 */ /* 0x000122000c1e1500 */
[C---:B-1----:R-:W-:Y:S02]  /*92f0*/  IMAD R8, R5.reuse, 0x28, RZ ;  /* 0x0000002805087824 */ /* 0x042fe400078e02ff */
[----:B------:R-:W-:Y:S01]  /*9300*/  IMAD R9, R5, 0x2a, RZ ;  /* 0x0000002a05097824 */ /* 0x000fe200078e02ff */
[----:B------:R-:W4:Y:S01]  /*9310*/  LDL.64 R62, [R1+0x330] ;  /* 0x00033000013e7983 */ /* 0x000f220000100a00 */
[----:B------:R-:W-:-:S03]  /*9320*/  IMAD.WIDE R22, R4, 0x2, R54 ;  /* 0x0000000204167825 */ /* 0x000fc600078e0236 */
[----:B------:R-:W4:Y:S01]  /*9330*/  LDL.64 R60, [R1+0x328] ;  /* 0x00032800013c7983 */ /* 0x000f220000100a00 */
[C---:B0-----:R-:W-:Y:S02]  /*9340*/  IMAD R12, R5.reuse, 0x2c, RZ ;  /* 0x0000002c050c7824 */ /* 0x041fe400078e02ff */
[----:B------:R-:W-:Y:S01]  /*9350*/  IMAD R13, R5, 0x2e, RZ ;  /* 0x0000002e050d7824 */ /* 0x000fe200078e02ff */
[-C--:B------:R-:W-:Y:S01]  /*9360*/  IADD3 R36, R9, R2.reuse, RZ ;  /* 0x0000000209247210 */ /* 0x080fe20007ffe0ff */
[----:B------:R-:W-:Y:S01]  /*9370*/  IMAD.IADD R40, R8, 0x1, R2 ;  /* 0x0000000108287824 */ /* 0x000fe200078e0202 */
[-C--:B------:R-:W-:Y:S01]  /*9380*/  IADD3 R34, R12, R2.reuse, RZ ;  /* 0x000000020c227210 */ /* 0x080fe20007ffe0ff */
[C---:B------:R-:W-:Y:S01]  /*9390*/  IMAD.WIDE R20, R4.reuse, 0x2, R52 ;  /* 0x0000000204147825 */ /* 0x040fe200078e0234 */
[----:B------:R-:W4:Y:S03]  /*93a0*/  LDL.64 R56, [R1+0x320] ;  /* 0x0003200001387983 */ /* 0x000f260000100a00 */
[----:B------:R-:W-:Y:S01]  /*93b0*/  IMAD.WIDE R18, R4, 0x2, R48 ;  /* 0x0000000204127825 */ /* 0x000fe200078e0230 */
[----:B------:R-:W4:Y:S03]  /*93c0*/  LDL.64 R54, [R1+0x330] ;  /* 0x0003300001367983 */ /* 0x000f260000100a00 */
[----:B------:R-:W-:Y:S01]  /*93d0*/  IMAD R15, R5, 0x30, RZ ;  /* 0x00000030050f7824 */ /* 0x000fe200078e02ff */
[----:B------:R-:W4:Y:S04]  /*93e0*/  LDL.64 R52, [R1+0x328] ;  /* 0x0003280001347983 */ /* 0x000f280000100a00 */
[----:B------:R-:W4:Y:S04]  /*93f0*/  LDL.64 R48, [R1+0x320] ;  /* 0x0003200001307983 */ /* 0x000f280000100a00 */
[----:B------:R-:W4:Y:S04]  /*9400*/  LDL.64 R46, [R1+0x318] ;  /* 0x00031800012e7983 */ /* 0x000f280000100a00 */
[----:B------:R-:W-:Y:S04]  /*9410*/  STL [R1+0x358], R40 ;  /* 0x0003582801007387 */ /* 0x000fe80000100800 */
[----:B------:R-:W-:Y:S04]  /*9420*/  STL [R1+0x350], R36 ;  /* 0x0003502401007387 */ /* 0x000fe80000100800 */
[----:B------:R-:W-:Y:S04]  /*9430*/  STL [R1+0x348], R34 ;  /* 0x0003482201007387 */ /* 0x000fe80000100800 */
[----:B------:R-:W4:Y:S01]  /*9440*/  LDG.E.U16 R129, desc[UR6][R22.64] ;  /* 0x0000000616817981 */ /* 0x000f22000c1e1500 */
[----:B------:R-:W-:Y:S01]  /*9450*/  MOV R41, R67 ;  /* 0x0000004300297202 */ /* 0x000fe20000000f00 */
[----:B------:R-:W-:Y:S01]  /*9460*/  IMAD.MOV.U32 R35, RZ, RZ, R45 ;  /* 0x000000ffff237224 */ /* 0x000fe200078e002d */
[----:B------:R-:W-:Y:S01]  /*9470*/  MOV R37, R65 ;  /* 0x0000004100257202 */ /* 0x000fe20000000f00 */
[----:B------:R-:W4:Y:S04]  /*9480*/  LDG.E.U16 R128, desc[UR6][R20.64] ;  /* 0x0000000614807981 */ /* 0x000f28000c1e1500 */
[----:B------:R-:W4:Y:S01]  /*9490*/  LDG.E.U16 R126, desc[UR6][R18.64] ;  /* 0x00000006127e7981 */ /* 0x000f22000c1e1500 */
[----:B--2---:R-:W-:-:S05]  /*94a0*/  IADD3 R32, R13, R2, RZ ;  /* 0x000000020d207210 */ /* 0x004fca0007ffe0ff */
[----:B------:R0:W-:Y:S01]  /*94b0*/  STL [R1+0x340], R32 ;  /* 0x0003402001007387 */ /* 0x0001e20000100800 */
[----:B---3--:R-:W-:Y:S02]  /*94c0*/  IMAD.IADD R24, R15, 0x1, R2 ;  /* 0x000000010f187824 */ /* 0x008fe400078e0202 */
[C---:B------:R-:W-:Y:S01]  /*94d0*/  IMAD.WIDE R12, R4.reuse, 0x2, R32 ;  /* 0x00000002040c7825 */ /* 0x040fe200078e0220 */
[----:B----4-:R-:W2:Y:S03]  /*94e0*/  LDL.64 R28, [R1+0x318] ;  /* 0x00031800011c7983 */ /* 0x010ea60000100a00 */
[----:B------:R-:W-:Y:S01]  /*94f0*/  IMAD.WIDE R8, R4, 0x2, R24 ;  /* 0x0000000204087825 */ /* 0x000fe200078e0218 */
[----:B------:R1:W-:Y:S04]  /*9500*/  STL [R1+0x338], R24 ;  /* 0x0003381801007387 */ /* 0x0003e80000100800 */
[----:B0-----:R-:W3:Y:S04]  /*9510*/  LDL.64 R32, [R1+0x2f0] ;  /* 0x0002f00001207983 */ /* 0x001ee80000100a00 */
[----:B------:R-:W4:Y:S04]  /*9520*/  LDL.64 R22, [R1+0x310] ;  /* 0x0003100001167983 */ /* 0x000f280000100a00 */
[----:B-1----:R-:W4:Y:S04]  /*9530*/  LDL.64 R24, [R1+0x2e8] ;  /* 0x0002e80001187983 */ /* 0x002f280000100a00 */
[----:B------:R0:W4:Y:S01]  /*9540*/  LDG.E.U16 R118, desc[UR6][R8.64] ;  /* 0x0000000608767981 */ /* 0x000122000c1e1500 */
[----:B------:R-:W-:-:S03]  /*9550*/  IMAD R15, R5, 0x3a, RZ ;  /* 0x0000003a050f7824 */ /* 0x000fc600078e02ff */
[----:B------:R1:W4:Y:S01]  /*9560*/  LDG.E.U16 R119, desc[UR6][R12.64] ;  /* 0x000000060c777981 */ /* 0x000322000c1e1500 */
[----:B------:R-:W-:-:S03]  /*9570*/  IMAD.WIDE R122, R4, 0x2, R40 ;  /* 0x00000002047a7825 */ /* 0x000fc600078e0228 */
[----:B------:R-:W4:Y:S01]  /*9580*/  LDL.64 R66, [R1+0x308] ;  /* 0x0003080001427983 */ /* 0x000f220000100a00 */
[C---:B0-----:R-:W-:Y:S02]  /*9590*/  IMAD R8, R5.reuse, 0x32, RZ ;  /* 0x0000003205087824 */ /* 0x041fe400078e02ff */
[C---:B------:R-:W-:Y:S01]  /*95a0*/  IMAD R9, R5.reuse, 0x34, RZ ;  /* 0x0000003405097824 */ /* 0x040fe200078e02ff */
[----:B------:R-:W4:Y:S01]  /*95b0*/  LDL.64 R64, [R1+0x300] ;  /* 0x0003000001407983 */ /* 0x000f220000100a00 */
[C---:B-1----:R-:W-:Y:S02]  /*95c0*/  IMAD R12, R5.reuse, 0x36, RZ ;  /* 0x00000036050c7824 */ /* 0x042fe400078e02ff */
[----:B------:R-:W-:Y:S01]  /*95d0*/  IMAD R13, R5, 0x38, RZ ;  /* 0x00000038050d7824 */ /* 0x000fe200078e02ff */
[-C--:B------:R-:W-:Y:S01]  /*95e0*/  IADD3 R54, R8, R2.reuse, RZ ;  /* 0x0000000208367210 */ /* 0x080fe20007ffe0ff */
[----:B------:R-:W-:Y:S01]  /*95f0*/  IMAD.IADD R48, R12, 0x1, R2 ;  /* 0x000000010c307824 */ /* 0x000fe200078e0202 */
[-C--:B------:R-:W-:Y:S01]  /*9600*/  IADD3 R52, R9, R2.reuse, RZ ;  /* 0x0000000209347210 */ /* 0x080fe20007ffe0ff */
[C---:B------:R-:W-:Y:S01]  /*9610*/  IMAD.WIDE R20, R4.reuse, 0x2, R36 ;  /* 0x0000000204147825 */ /* 0x040fe200078e0224 */
[----:B------:R-:W-:Y:S01]  /*9620*/  IADD3 R46, R13, R2, RZ ;  /* 0x000000020d2e7210 */ /* 0x000fe20007ffe0ff */
[----:B------:R-:W4:Y:S02]  /*9630*/  LDL.64 R44, [R1+0x2f8] ;  /* 0x0002f800012c7983 */ /* 0x000f240000100a00 */
[----:B------:R-:W-:-:S02]  /*9640*/  IMAD.WIDE R18, R4, 0x2, R34 ;  /* 0x0000000204127825 */ /* 0x000fc400078e0222 */
[----:B------:R-:W4:Y:S04]  /*9650*/  LDL.64 R40, [R1+0x308] ;  /* 0x0003080001287983 */ /* 0x000f280000100a00 */
[----:B------:R-:W4:Y:S04]  /*9660*/  LDL.64 R36, [R1+0x300] ;  /* 0x0003000001247983 */ /* 0x000f280000100a00 */
[----:B------:R-:W4:Y:S04]  /*9670*/  LDL.64 R34, [R1+0x2f8] ;  /* 0x0002f80001227983 */ /* 0x000f280000100a00 */
[----:B------:R-:W-:Y:S04]  /*9680*/  STL [R1+0x330], R54 ;  /* 0x0003303601007387 */ /* 0x000fe80000100800 */
[----:B------:R-:W-:Y:S04]  /*9690*/  STL [R1+0x328], R52 ;  /* 0x0003283401007387 */ /* 0x000fe80000100800 */
[----:B------:R-:W-:Y:S04]  /*96a0*/  STL [R1+0x320], R48 ;  /* 0x0003203001007387 */ /* 0x000fe80000100800 */
[----:B------:R0:W-:Y:S01]  /*96b0*/  STL [R1+0x318], R46 ;  /* 0x0003182e01007387 */ /* 0x0001e20000100800 */
[----:B------:R-:W-:Y:S01]  /*96c0*/  MOV R55, R63 ;  /* 0x0000003f00377202 */ /* 0x000fe20000000f00 */
[C---:B------:R-:W-:Y:S01]  /*96d0*/  IMAD R27, R5.reuse, 0x42, RZ ;  /* 0x00000042051b7824 */ /* 0x040fe200078e02ff */
[----:B------:R-:W-:Y:S01]  /*96e0*/  MOV R49, R57 ;  /* 0x0000003900317202 */ /* 0x000fe20000000f00 */
[----:B------:R-:W-:Y:S01]  /*96f0*/  IMAD.MOV.U32 R53, RZ, RZ, R61 ;  /* 0x000000ffff357224 */ /* 0x000fe200078e003d */
[----:B------:R1:W4:Y:S01]  /*9700*/  LDG.E.U16 R121, desc[UR6][R20.64] ;  /* 0x0000000614797981 */ /* 0x000322000c1e1500 */
[----:B------:R-:W-:-:S03]  /*9710*/  IMAD R68, R5, 0x46, RZ ;  /* 0x0000004605447824 */ /* 0x000fc600078e02ff */
[----:B------:R-:W4:Y:S01]  /*9720*/  LDG.E.U16 R120, desc[UR6][R18.64] ;  /* 0x0000000612787981 */ /* 0x000f22000c1e1500 */
[C---:B------:R-:W-:Y:S02]  /*9730*/  IMAD R71, R5.reuse, 0x50, RZ ;  /* 0x0000005005477824 */ /* 0x040fe400078e02ff */
[----:B------:R-:W-:Y:S01]  /*9740*/  IMAD R114, R5, 0x54, RZ ;  /* 0x0000005405727824 */ /* 0x000fe200078e02ff */
[----:B------:R-:W4:Y:S01]  /*9750*/  LDG.E.U16 R122, desc[UR6][R122.64] ;  /* 0x000000067a7a7981 */ /* 0x000f22000c1e1500 */
[----:B--2---:R-:W-:Y:S02]  /*9760*/  IADD3 R28, R15, R2, RZ ;  /* 0x000000020f1c7210 */ /* 0x004fe40007ffe0ff */
[----:B------:R-:W-:Y:S01]  /*9770*/  MOV R47, R29 ;  /* 0x0000001d002f7202 */ /* 0x000fe20000000f00 */
[----:B---3--:R-:W2:Y:S04]  /*9780*/  LDL.64 R32, [R1+0x2f0] ;  /* 0x0002f00001207983 */ /* 0x008ea80000100a00 */
[----:B------:R3:W-:Y:S01]  /*9790*/  STL [R1+0x310], R28 ;  /* 0x0003101c01007387 */ /* 0x0007e20000100800 */
[----:B----4-:R-:W-:-:S03]  /*97a0*/  IMAD.MOV.U32 R29, RZ, RZ, R23 ;  /* 0x000000ffff1d7224 */ /* 0x010fc600078e0017 */
[----:B------:R-:W4:Y:S01]  /*97b0*/  LDL.64 R24, [R1+0x2e8] ;  /* 0x0002e80001187983 */ /* 0x000f220000100a00 */
[----:B------:R-:W-:-:S03]  /*97c0*/  IMAD.WIDE R12, R4, 0x2, R46 ;  /* 0x00000002040c7825 */ /* 0x000fc600078e022e */
[----:B0-----:R-:W4:Y:S01]  /*97d0*/  LDL.64 R46, [R1+0x2c8] ;  /* 0x0002c800012e7983 */ /* 0x001f220000100a00 */
[----:B------:R-:W-:-:S03]  /*97e0*/  IMAD.WIDE R8, R4, 0x2, R28 ;  /* 0x0000000204087825 */ /* 0x000fc600078e021c */
[----:B---3--:R-:W3:Y:S01]  /*97f0*/  LDL.64 R28, [R1+0x2c0] ;  /* 0x0002c000011c7983 */ /* 0x008ee20000100a00 */
[----:B------:R-:W-:-:S03]  /*9800*/  IMAD R63, R5, 0x44, RZ ;  /* 0x00000044053f7824 */ /* 0x000fc600078e02ff */
[----:B------:R0:W3:Y:S01]  /*9810*/  LDG.E.U16 R109, desc[UR6][R8.64] ;  /* 0x00000006086d7981 */ /* 0x0000e2000c1e1500 */
[----:B------:R-:W-:-:S03]  /*9820*/  IMAD.WIDE R22, R4, 0x2, R54 ;  /* 0x0000000204167825 */ /* 0x000fc600078e0236 */
[----:B------:R-:W3:Y:S01]  /*9830*/  LDL.64 R72, [R1+0x2e0] ;  /* 0x0002e00001487983 */ /* 0x000ee20000100a00 */
[----:B-1----:R-:W-:-:S03]  /*9840*/  IMAD.WIDE R20, R4, 0x2, R52 ;  /* 0x0000000204147825 */ /* 0x002fc600078e0234 */
[----:B------:R-:W3:Y:S01]  /*9850*/  LDL.64 R60, [R1+0x2d8] ;  /* 0x0002d800013c7983 */ /* 0x000ee20000100a00 */
[C---:B0-----:R-:W-:Y:S02]  /*9860*/  IMAD R8, R5.reuse, 0x3c, RZ ;  /* 0x0000003c05087824 */ /* 0x041fe400078e02ff */
[----:B------:R-:W-:Y:S01]  /*9870*/  IMAD R9, R5, 0x3e, RZ ;  /* 0x0000003e05097824 */ /* 0x000fe200078e02ff */
[----:B------:R-:W3:Y:S01]  /*9880*/  LDL.64 R56, [R1+0x2d0] ;  /* 0x0002d00001387983 */ /* 0x000ee20000100a00 */
[----:B------:R-:W-:-:S03]  /*9890*/  IMAD.WIDE R18, R4, 0x2, R48 ;  /* 0x0000000204127825 */ /* 0x000fc600078e0230 */
[----:B------:R-:W3:Y:S01]  /*98a0*/  LDL.64 R54, [R1+0x2e0] ;  /* 0x0002e00001367983 */ /* 0x000ee20000100a00 */
[----:B------:R-:W-:-:S03]  /*98b0*/  IMAD.IADD R40, R8, 0x1, R2 ;  /* 0x0000000108287824 */ /* 0x000fc600078e0202 */
[----:B------:R-:W3:Y:S01]  /*98c0*/  LDL.64 R52, [R1+0x2d8] ;  /* 0x0002d80001347983 */ /* 0x000ee20000100a00 */
[----:B------:R-:W-:-:S03]  /*98d0*/  IADD3 R36, R9, R2, RZ ;  /* 0x0000000209247210 */ /* 0x000fc60007ffe0ff */
[----:B------:R-:W3:Y:S01]  /*98e0*/  LDL.64 R48, [R1+0x2d0] ;  /* 0x0002d00001307983 */ /* 0x000ee20000100a00 */
[----:B------:R-:W-:-:S03]  /*98f0*/  IADD3 R34, R27, R2, RZ ;  /* 0x000000021b227210 */ /* 0x000fc60007ffe0ff */
[----:B------:R-:W-:Y:S04]  /*9900*/  STL [R1+0x308], R40 ;  /* 0x0003082801007387 */ /* 0x000fe80000100800 */
[----:B------:R-:W-:Y:S04]  /*9910*/  STL [R1+0x300], R36 ;  /* 0x0003002401007387 */ /* 0x000fe80000100800 */
[----:B------:R-:W-:Y:S04]  /*9920*/  STL [R1+0x2f8], R34 ;  /* 0x0002f82201007387 */ /* 0x000fe80000100800 */
[----:B------:R0:W3:Y:S01]  /*9930*/  LDG.E.U16 R111, desc[UR6][R12.64] ;  /* 0x000000060c6f7981 */ /* 0x0000e2000c1e1500 */
[----:B------:R-:W-:-:S02]  /*9940*/  MOV R41, R67 ;  /* 0x0000004300297202 */ /* 0x000fc40000000f00 */
[----:B--2---:R-:W-:Y:S02]  /*9950*/  IADD3 R32, R63, R2, RZ ;  /* 0x000000023f207210 */ /* 0x004fe40007ffe0ff */
[----:B------:R-:W-:Y:S01]  /*9960*/  MOV R37, R65 ;  /* 0x0000004100257202 */ /* 0x000fe20000000f00 */
[----:B------:R-:W-:Y:S01]  /*9970*/  IMAD.MOV.U32 R35, RZ, RZ, R45 ;  /* 0x000000ffff237224 */ /* 0x000fe200078e002d */
[----:B------:R1:W2:Y:S01]  /*9980*/  LDG.E.U16 R117, desc[UR6][R22.64] ;  /* 0x0000000616757981 */ /* 0x0002a2000c1e1500 */
[----:B----4-:R-:W-:-:S03]  /*9990*/  IMAD.IADD R24, R68, 0x1, R2 ;  /* 0x0000000144187824 */ /* 0x010fc600078e0202 */
[----:B------:R4:W-:Y:S04]  /*99a0*/  STL [R1+0x2f0], R32 ;  /* 0x0002f02001007387 */ /* 0x0009e80000100800 */
[----:B------:R-:W2:Y:S04]  /*99b0*/  LDL.64 R46, [R1+0x2c8] ;  /* 0x0002c800012e7983 */ /* 0x000ea80000100a00 */
[----:B------:R1:W-:Y:S01]  /*99c0*/  STL [R1+0x2e8], R24 ;  /* 0x0002e81801007387 */ /* 0x0003e20000100800 */
[----:B0-----:R-:W-:-:S03]  /*99d0*/  IMAD.WIDE R12, R4, 0x2, R32 ;  /* 0x00000002040c7825 */ /* 0x001fc600078e0220 */
[----:B---3--:R-:W3:Y:S01]  /*99e0*/  LDL.64 R28, [R1+0x2c0] ;  /* 0x0002c000011c7983 */ /* 0x008ee20000100a00 */
[----:B------:R-:W-:-:S03]  /*99f0*/  IMAD.WIDE R8, R4, 0x2, R24 ;  /* 0x0000000204087825 */ /* 0x000fc600078e0218 */
[----:B----4-:R-:W4:Y:S04]  /*9a00*/  LDL.64 R32, [R1+0x2a0] ;  /* 0x0002a00001207983 */ /* 0x010f280000100a00 */
[----:B-1----:R-:W4:Y:S01]  /*9a10*/  LDL.64 R24, [R1+0x298] ;  /* 0x0002980001187983 */ /* 0x002f220000100a00 */
[C---:B------:R-:W-:Y:S02]  /*9a20*/  IMAD R67, R5.reuse, 0x48, RZ ;  /* 0x0000004805437824 */ /* 0x040fe400078e02ff */
[C---:B------:R-:W-:Y:S01]  /*9a30*/  IMAD R65, R5.reuse, 0x4a, RZ ;  /* 0x0000004a05417824 */ /* 0x040fe200078e02ff */
[----:B------:R0:W4:Y:S01]  /*9a40*/  LDG.E.U16 R115, desc[UR6][R20.64] ;  /* 0x0000000614737981 */ /* 0x000122000c1e1500 */
[----:B------:R-:W-:Y:S01]  /*9a50*/  IMAD R64, R5, 0x4c, RZ ;  /* 0x0000004c05407824 */ /* 0x000fe200078e02ff */
[----:B------:R-:W-:-:S02]  /*9a60*/  IADD3 R54, R67, R2, RZ ;  /* 0x0000000243367210 */ /* 0x000fc40007ffe0ff */
[----:B------:R1:W4:Y:S01]  /*9a70*/  LDG.E.U16 R113, desc[UR6][R18.64] ;  /* 0x0000000612717981 */ /* 0x000322000c1e1500 */
[C---:B------:R-:W-:Y:S01]  /*9a80*/  IMAD.WIDE R22, R4.reuse, 0x2, R40 ;  /* 0x0000000204167825 */ /* 0x040fe200078e0228 */
[----:B------:R-:W-:Y:S02]  /*9a90*/  IADD3 R52, R65, R2, RZ ;  /* 0x0000000241347210 */ /* 0x000fe40007ffe0ff */
[----:B------:R-:W4:Y:S01]  /*9aa0*/  LDL.64 R76, [R1+0x2b8] ;  /* 0x0002b800014c7983 */ /* 0x000f220000100a00 */
[----:B0-----:R-:W-:-:S03]  /*9ab0*/  IMAD.WIDE R20, R4, 0x2, R36 ;  /* 0x0000000204147825 */ /* 0x001fc600078e0224 */
[----:B------:R-:W4:Y:S01]  /*9ac0*/  LDL.64 R74, [R1+0x2b0] ;  /* 0x0002b000014a7983 */ /* 0x000f220000100a00 */
[----:B------:R-:W-:Y:S02]  /*9ad0*/  IMAD.IADD R48, R64, 0x1, R2 ;  /* 0x0000000140307824 */ /* 0x000fe400078e0202 */
[----:B-1----:R-:W-:Y:S01]  /*9ae0*/  IMAD.WIDE R18, R4, 0x2, R34 ;  /* 0x0000000204127825 */ /* 0x002fe200078e0222 */
[----:B------:R-:W4:Y:S04]  /*9af0*/  LDL.64 R44, [R1+0x2a8] ;  /* 0x0002a800012c7983 */ /* 0x000f280000100a00 */
[----:B------:R-:W4:Y:S04]  /*9b00*/  LDL.64 R40, [R1+0x2b8] ;  /* 0x0002b80001287983 */ /* 0x000f280000100a00 */
[----:B------:R-:W4:Y:S04]  /*9b10*/  LDL.64 R36, [R1+0x2b0] ;  /* 0x0002b00001247983 */ /* 0x000f280000100a00 */
[----:B------:R-:W4:Y:S04]  /*9b20*/  LDL.64 R34, [R1+0x2a8] ;  /* 0x0002a80001227983 */ /* 0x000f280000100a00 */
[----:B------:R-:W-:Y:S04]  /*9b30*/  STL [R1+0x2e0], R54 ;  /* 0x0002e03601007387 */ /* 0x000fe80000100800 */
[----:B------:R-:W-:Y:S04]  /*9b40*/  STL [R1+0x2d8], R52 ;  /* 0x0002d83401007387 */ /* 0x000fe80000100800 */
[----:B------:R-:W-:Y:S04]  /*9b50*/  STL [R1+0x2d0], R48 ;  /* 0x0002d03001007387 */ /* 0x000fe80000100800 */
[----:B------:R0:W4:Y:S04]  /*9b60*/  LDG.E.U16 R103, desc[UR6][R12.64] ;  /* 0x000000060c677981 */ /* 0x000128000c1e1500 */
[----:B------:R1:W4:Y:S01]  /*9b70*/  LDG.E.U16 R102, desc[UR6][R8.64] ;  /* 0x0000000608667981 */ /* 0x000322000c1e1500 */
[C---:B------:R-:W-:Y:S01]  /*9b80*/  IMAD R145, R5.reuse, 0x56, RZ ;  /* 0x0000005605917824 */ /* 0x040fe200078e02ff */
[----:B------:R-:W-:Y:S01]  /*9b90*/  MOV R55, R73 ;  /* 0x0000004900377202 */ /* 0x000fe20000000f00 */
[----:B------:R-:W-:Y:S01]  /*9ba0*/  IMAD.MOV.U32 R53, RZ, RZ, R61 ;  /* 0x000000ffff357224 */ /* 0x000fe200078e003d */
[----:B------:R-:W-:Y:S01]  /*9bb0*/  MOV R49, R57 ;  /* 0x0000003900317202 */ /* 0x000fe20000000f00 */
[C---:B------:R-:W-:Y:S01]  /*9bc0*/  IMAD R70, R5.reuse, 0x58, RZ ;  /* 0x0000005805467824 */ /* 0x040fe200078e02ff */
[----:B------:R1:W4:Y:S01]  /*9bd0*/  LDG.E.U16 R107, desc[UR6][R22.64] ;  /* 0x00000006166b7981 */ /* 0x000322000c1e1500 */
[----:B------:R-:W-:-:S03]  /*9be0*/  IMAD R15, R5, 0x5a, RZ ;  /* 0x0000005a050f7824 */ /* 0x000fc600078e02ff */
[----:B------:R1:W4:Y:S04]  /*9bf0*/  LDG.E.U16 R106, desc[UR6][R20.64] ;  /* 0x00000006146a7981 */ /* 0x000328000c1e1500 */
[----:B------:R1:W4:Y:S01]  /*9c00*/  LDG.E.U16 R104, desc[UR6][R18.64] ;  /* 0x0000000612687981 */ /* 0x000322000c1e1500 */
[----:B--2---:R-:W-:-:S05]  /*9c10*/  IADD3 R46, R96, R2, RZ ;  /* 0x00000002602e7210 */ /* 0x004fca0007ffe0ff */
[----:B------:R2:W-:Y:S01]  /*9c20*/  STL [R1+0x2c8], R46 ;  /* 0x0002c82e01007387 */ /* 0x0005e20000100800 */
[----:B---3--:R-:W-:-:S03]  /*9c30*/  IADD3 R28, R71, R2, RZ ;  /* 0x00000002471c7210 */ /* 0x008fc60007ffe0ff */
[----:B----4-:R-:W3:Y:S04]  /*9c40*/  LDL.64 R32, [R1+0x2a0] ;  /* 0x0002a00001207983 */ /* 0x010ee80000100a00 */
[----:B------:R4:W-:Y:S01]  /*9c50*/  STL [R1+0x2c0], R28 ;  /* 0x0002c01c01007387 */ /* 0x0009e20000100800 */
[----:B0-----:R-:W-:-:S03]  /*9c60*/  IMAD.WIDE R12, R4, 0x2, R46 ;  /* 0x00000002040c7825 */ /* 0x001fc600078e022e */
[----:B------:R-:W3:Y:S01]  /*9c70*/  LDL.64 R24, [R1+0x298] ;  /* 0x0002980001187983 */ /* 0x000ee20000100a00 */
[----:B-1----:R-:W-:-:S03]  /*9c80*/  IMAD.WIDE R8, R4, 0x2, R28 ;  /* 0x0000000204087825 */ /* 0x002fc600078e021c */
[----:B--2---:R-:W2:Y:S04]  /*9c90*/  LDL.64 R46, [R1+0x270] ;  /* 0x00027000012e7983 */ /* 0x004ea80000100a00 */
[----:B----4-:R-:W4:Y:S01]  /*9ca0*/  LDL.64 R28, [R1+0x268] ;  /* 0x00026800011c7983 */ /* 0x010f220000100a00 */
[----:B------:R-:W-:-:S03]  /*9cb0*/  IMAD.WIDE R22, R4, 0x2, R54 ;  /* 0x0000000204167825 */ /* 0x000fc600078e0236 */
[----:B------:R-:W4:Y:S01]  /*9cc0*/  LDL.64 R72, [R1+0x290] ;  /* 0x0002900001487983 */ /* 0x000f220000100a00 */
[----:B------:R-:W-:-:S03]  /*9cd0*/  IMAD.WIDE R20, R4, 0x2, R52 ;  /* 0x0000000204147825 */ /* 0x000fc600078e0234 */
[----:B------:R-:W4:Y:S01]  /*9ce0*/  LDL.64 R60, [R1+0x288] ;  /* 0x00028800013c7983 */ /* 0x000f220000100a00 */
[----:B------:R-:W-:-:S03]  /*9cf0*/  IMAD.WIDE R18, R4, 0x2, R48 ;  /* 0x0000000204127825 */ /* 0x000fc600078e0230 */
[----:B------:R-:W4:Y:S01]  /*9d00*/  LDL.64 R56, [R1+0x280] ;  /* 0x0002800001387983 */ /* 0x000f220000100a00 */
[----:B------:R-:W-:-:S03]  /*9d10*/  IADD3 R40, R92, R2, RZ ;  /* 0x000000025c287210 */ /* 0x000fc60007ffe0ff */
[----:B------:R-:W4:Y:S01]  /*9d20*/  LDL.64 R54, [R1+0x290] ;  /* 0x0002900001367983 */ /* 0x000f220000100a00 */
[----:B------:R-:W-:-:S03]  /*9d30*/  IMAD.IADD R36, R114, 0x1, R2 ;  /* 0x0000000172247824 */ /* 0x000fc600078e0202 */
[----:B------:R-:W4:Y:S01]  /*9d40*/  LDL.64 R52, [R1+0x288] ;  /* 0x0002880001347983 */ /* 0x000f220000100a00 */
[----:B------:R-:W-:-:S03]  /*9d50*/  IADD3 R34, R145, R2, RZ ;  /* 0x0000000291227210 */ /* 0x000fc60007ffe0ff */
[----:B------:R-:W4:Y:S04]  /*9d60*/  LDL.64 R48, [R1+0x280] ;  /* 0x0002800001307983 */ /* 0x000f280000100a00 */
[----:B------:R-:W-:Y:S04]  /*9d70*/  STL [R1+0x2b8], R40 ;  /* 0x0002b82801007387 */ /* 0x000fe80000100800 */
[----:B------:R-:W-:Y:S04]  /*9d80*/  STL [R1+0x2b0], R36 ;  /* 0x0002b02401007387 */ /* 0x000fe80000100800 */
[----:B------:R-:W-:Y:S04]  /*9d90*/  STL [R1+0x2a8], R34 ;  /* 0x0002a82201007387 */ /* 0x000fe80000100800 */
[----:B------:R0:W4:Y:S04]  /*9da0*/  LDG.E.U16 R98, desc[UR6][R12.64] ;  /* 0x000000060c627981 */ /* 0x000128000c1e1500 */
[----:B------:R1:W4:Y:S01]  /*9db0*/  LDG.E.U16 R97, desc[UR6][R8.64] ;  /* 0x0000000608617981 */ /* 0x000322000c1e1500 */
[----:B------:R-:W-:-:S02]  /*9dc0*/  IMAD R110, R5, 0x5c, RZ ;  /* 0x0000005c056e7824 */ /* 0x000fc400078e02ff */
[C---:B------:R-:W-:Y:S01]  /*9dd0*/  IMAD R144, R5.reuse, 0x5e, RZ ;  /* 0x0000005e05907824 */ /* 0x040fe200078e02ff */
[----:B------:R-:W-:Y:S01]  /*9de0*/  MOV R37, R75 ;  /* 0x0000004b00257202 */ /* 0x000fe20000000f00 */
[C---:B------:R-:W-:Y:S01]  /*9df0*/  IMAD R69, R5.reuse, 0x60, RZ ;  /* 0x0000006005457824 */ /* 0x040fe200078e02ff */
[----:B------:R-:W-:Y:S01]  /*9e00*/  MOV R35, R45 ;  /* 0x0000002d00237202 */ /* 0x000fe20000000f00 */
[----:B------:R-:W-:Y:S01]  /*9e10*/  IMAD.MOV.U32 R41, RZ, RZ, R77 ;  /* 0x000000ffff297224 */ /* 0x000fe200078e004d */
[----:B------:R1:W4:Y:S01]  /*9e20*/  LDG.E.U16 R101, desc[UR6][R22.64] ;  /* 0x0000000616657981 */ /* 0x000322000c1e1500 */
[C---:B------:R-:W-:Y:S02]  /*9e30*/  IMAD R88, R5.reuse, 0x62, RZ ;  /* 0x0000006205587824 */ /* 0x040fe400078e02ff */
[----:B------:R-:W-:Y:S01]  /*9e40*/  IMAD R108, R5, 0x64, RZ ;  /* 0x00000064056c7824 */ /* 0x000fe200078e02ff */
[----:B------:R1:W4:Y:S04]  /*9e50*/  LDG.E.U16 R100, desc[UR6][R20.64] ;  /* 0x0000000614647981 */ /* 0x000328000c1e1500 */
[----:B------:R1:W4:Y:S01]  /*9e60*/  LDG.E.U16 R99, desc[UR6][R18.64] ;  /* 0x0000000612637981 */ /* 0x000322000c1e1500 */
[----:B---3--:R-:W-:-:S05]  /*9e70*/  IMAD.IADD R32, R70, 0x1, R2 ;  /* 0x0000000146207824 */ /* 0x008fca00078e0202 */
[----:B------:R3:W-:Y:S01]  /*9e80*/  STL [R1+0x2a0], R32 ;  /* 0x0002a02001007387 */ /* 0x0007e20000100800 */
[----:B------:R-:W-:-:S03]  /*9e90*/  IADD3 R24, R15, R2, RZ ;  /* 0x000000020f187210 */ /* 0x000fc60007ffe0ff */
[----:B--2---:R-:W2:Y:S04]  /*9ea0*/  LDL.64 R46, [R1+0x270] ;  /* 0x00027000012e7983 */ /* 0x004ea80000100a00 */
[----:B------:R3:W-:Y:S01]  /*9eb0*/  STL [R1+0x298], R24 ;  /* 0x0002981801007387 */ /* 0x0007e20000100800 */
[----:B0-----:R-:W-:-:S03]  /*9ec0*/  IMAD.WIDE R12, R4, 0x2, R32 ;  /* 0x00000002040c7825 */ /* 0x001fc600078e0220 */
[----:B----4-:R-:W4:Y:S01]  /*9ed0*/  LDL.64 R28, [R1+0x268] ;  /* 0x00026800011c7983 */ /* 0x010f220000100a00 */
[----:B-1----:R-:W-:-:S03]  /*9ee0*/  IMAD.WIDE R8, R4, 0x2, R24 ;  /* 0x0000000204087825 */ /* 0x002fc600078e0218 */
[----:B---3--:R-:W3:Y:S04]  /*9ef0*/  LDL.64 R32, [R1+0x248] ;  /* 0x0002480001207983 */ /* 0x008ee80000100a00 */
[----:B------:R-:W3:Y:S01]  /*9f00*/  LDL.64 R24, [R1+0x240] ;  /* 0x0002400001187983 */ /* 0x000ee20000100a00 */
[----:B------:R-:W-:-:S03]  /*9f10*/  IMAD.WIDE R22, R4, 0x2, R40 ;  /* 0x0000000204167825 */ /* 0x000fc600078e0228 */
[----:B------:R-:W3:Y:S01]  /*9f20*/  LDL.64 R78, [R1+0x260] ;  /* 0x00026000014e7983 */ /* 0x000ee20000100a00 */
[----:B------:R-:W-:Y:S01]  /*9f30*/  IMAD.IADD R54, R110, 0x1, R2 ;  /* 0x000000016e367824 */ /* 0x000fe200078e0202 */
[-C--:B------:R-:W-:Y:S01]  /*9f40*/  IADD3 R52, R144, R2.reuse, RZ ;  /* 0x0000000290347210 */ /* 0x080fe20007ffe0ff */
[C---:B------:R-:W-:Y:S01]  /*9f50*/  IMAD.WIDE R20, R4.reuse, 0x2, R36 ;  /* 0x0000000204147825 */ /* 0x040fe200078e0224 */
[----:B------:R-:W3:Y:S01]  /*9f60*/  LDL.64 R74, [R1+0x258] ;  /* 0x00025800014a7983 */ /* 0x000ee20000100a00 */
[----:B------:R-:W-:Y:S02]  /*9f70*/  IADD3 R48, R69, R2, RZ ;  /* 0x0000000245307210 */ /* 0x000fe40007ffe0ff */
[C---:B------:R-:W-:Y:S01]  /*9f80*/  IMAD.WIDE R18, R4.reuse, 0x2, R34 ;  /* 0x0000000204127825 */ /* 0x040fe200078e0222 */
[----:B------:R-:W3:Y:S04]  /*9f90*/  LDL.64 R44, [R1+0x250] ;  /* 0x00025000012c7983 */ /* 0x000ee80000100a00 */
[----:B------:R-:W3:Y:S04]  /*9fa0*/  LDL.64 R40, [R1+0x260] ;  /* 0x0002600001287983 */ /* 0x000ee80000100a00 */
[----:B------:R-:W3:Y:S04]  /*9fb0*/  LDL.64 R36, [R1+0x258] ;  /* 0x0002580001247983 */ /* 0x000ee80000100a00 */
[----:B------:R-:W3:Y:S04]  /*9fc0*/  LDL.64 R34, [R1+0x250] ;  /* 0x0002500001227983 */ /* 0x000ee80000100a00 */
[----:B------:R-:W-:Y:S04]  /*9fd0*/  STL [R1+0x290], R54 ;  /* 0x0002903601007387 */ /* 0x000fe80000100800 */
[----:B------:R-:W-:Y:S04]  /*9fe0*/  STL [R1+0x288], R52 ;  /* 0x0002883401007387 */ /* 0x000fe80000100800 */
[----:B------:R-:W-:Y:S04]  /*9ff0*/  STL [R1+0x280], R48 ;  /* 0x0002803001007387 */ /* 0x000fe80000100800 */
[----:B------:R0:W3:Y:S01]  /*a000*/  LDG.E.U16 R87, desc[UR6][R8.64] ;  /* 0x0000000608577981 */ /* 0x0000e2000c1e1500 */
[----:B------:R-:W-:-:S03]  /*a010*/  IMAD.WIDE R142, R4, 0x2, R2 ;  /* 0x00000002048e7825 */ /* 0x000fc600078e0202 */
[----:B------:R1:W3:Y:S01]  /*a020*/  LDG.E.U16 R89, desc[UR6][R12.64] ;  /* 0x000000060c597981 */ /* 0x0002e2000c1e1500 */
[----:B------:R-:W-:Y:S01]  /*a030*/  IMAD.MOV.U32 R49, RZ, RZ, R57 ;  /* 0x000000ffff317224 */ /* 0x000fe200078e0039 */
[----:B------:R-:W-:Y:S02]  /*a040*/  MOV R53, R61 ;  /* 0x0000003d00357202 */ /* 0x000fe40000000f00 */
[----:B------:R1:W3:Y:S01]  /*a050*/  LDG.E.U16 R142, desc[UR6][R142.64] ;  /* 0x000000068e8e7981 */ /* 0x0002e2000c1e1500 */
[----:B------:R-:W-:-:S03]  /*a060*/  IMAD R66, R5, 0x68, RZ ;  /* 0x0000006805427824 */ /* 0x000fc600078e02ff */
[----:B------:R1:W3:Y:S01]  /*a070*/  LDG.E.U16 R91, desc[UR6][R18.64] ;  /* 0x00000006125b7981 */ /* 0x0002e2000c1e1500 */
[----:B------:R-:W-:Y:S01]  /*a080*/  MOV R55, R73 ;  /* 0x0000004900377202 */ /* 0x000fe20000000f00 */
[C---:B------:R-:W-:Y:S02]  /*a090*/  IMAD R76, R5.reuse, 0x6a, RZ ;  /* 0x0000006a054c7824 */ /* 0x040fe400078e02ff */
[C---:B------:R-:W-:Y:S01]  /*a0a0*/  IMAD R94, R5.reuse, 0x6c, RZ ;  /* 0x0000006c055e7824 */ /* 0x040fe200078e02ff */
[----:B------:R1:W3:Y:S01]  /*a0b0*/  LDG.E.U16 R95, desc[UR6][R22.64] ;  /* 0x00000006165f7981 */ /* 0x0002e2000c1e1500 */
[----:B--2---:R-:W-:Y:S01]  /*a0c0*/  IADD3 R46, R88, R2, RZ ;  /* 0x00000002582e7210 */ /* 0x004fe20007ffe0ff */
[----:B------:R-:W-:Y:S02]  /*a0d0*/  IMAD R116, R5, 0x6e, RZ ;  /* 0x0000006e05747824 */ /* 0x000fe400078e02ff */
[----:B------:R2:W2:Y:S01]  /*a0e0*/  LDG.E.U16 R93, desc[UR6][R20.64] ;  /* 0x00000006145d7981 */ /* 0x0004a2000c1e1500 */
[----:B----4-:R-:W-:-:S03]  /*a0f0*/  IMAD.IADD R28, R108, 0x1, R2 ;  /* 0x000000016c1c7824 */ /* 0x010fc600078e0202 */
[----:B------:R4:W-:Y:S04]  /*a100*/  STL [R1+0x270], R46 ;  /* 0x0002702e01007387 */ /* 0x0009e80000100800 */
[----:B---3--:R-:W3:Y:S04]  /*a110*/  LDL.64 R32, [R1+0x248] ;  /* 0x0002480001207983 */ /* 0x008ee80000100a00 */
[----:B------:R4:W-:Y:S01]  /*a120*/  STL [R1+0x268], R28 ;  /* 0x0002681c01007387 */ /* 0x0009e20000100800 */
[----:B0-----:R-:W-:-:S03]  /*a130*/  IMAD.WIDE R8, R4, 0x2, R28 ;  /* 0x0000000204087825 */ /* 0x001fc600078e021c */
[----:B------:R-:W3:Y:S01]  /*a140*/  LDL.64 R24, [R1+0x240] ;  /* 0x0002400001187983 */ /* 0x000ee20000100a00 */
[----:B-1----:R-:W-:-:S03]  /*a150*/  IMAD.WIDE R12, R4, 0x2, R46 ;  /* 0x00000002040c7825 */ /* 0x002fc600078e022e */
[----:B----4-:R-:W4:Y:S04]  /*a160*/  LDL.64 R46, [R1+0x220] ;  /* 0x00022000012e7983 */ /* 0x010f280000100a00 */
[----:B------:R-:W4:Y:S01]  /*a170*/  LDL.64 R28, [R1+0x218] ;  /* 0x00021800011c7983 */ /* 0x000f220000100a00 */
[----:B------:R-:W-:Y:S02]  /*a180*/  IMAD R143, R5, 0x66, RZ ;  /* 0x00000066058f7824 */ /* 0x000fe400078e02ff */
[----:B------:R-:W-:Y:S01]  /*a190*/  IMAD.WIDE R18, R4, 0x2, R48 ;  /* 0x0000000204127825 */ /* 0x000fe200078e0230 */
[----:B------:R-:W4:Y:S04]  /*a1a0*/  LDL.64 R56, [R1+0x220] ;  /* 0x0002200001387983 */ /* 0x000f280000100a00 */
[----:B------:R-:W4:Y:S01]  /*a1b0*/  LDL.64 R60, [R1+0x228] ;  /* 0x00022800013c7983 */ /* 0x000f220000100a00 */
[----:B------:R-:W-:-:S03]  /*a1c0*/  IADD3 R40, R143, R2, RZ ;  /* 0x000000028f287210 */ /* 0x000fc60007ffe0ff */
[----:B------:R-:W4:Y:S01]  /*a1d0*/  LDL.64 R48, [R1+0x228] ;  /* 0x0002280001307983 */ /* 0x000f220000100a00 */
[----:B------:R-:W-:Y:S01]  /*a1e0*/  IADD3 R36, R66, R2, RZ ;  /* 0x0000000242247210 */ /* 0x000fe20007ffe0ff */
[----:B------:R-:W-:Y:S02]  /*a1f0*/  IMAD.IADD R34, R76, 0x1, R2 ;  /* 0x000000014c227824 */ /* 0x000fe400078e0202 */
[C---:B------:R-:W-:Y:S01]  /*a200*/  IMAD.WIDE R22, R4.reuse, 0x2, R54 ;  /* 0x0000000204167825 */ /* 0x040fe200078e0236 */
[----:B------:R-:W4:Y:S01]  /*a210*/  LDL.64 R146, [R1+0x238] ;  /* 0x0002380001927983 */ /* 0x000f220000100a00 */
[----:B------:R-:W-:Y:S02]  /*a220*/  MOV R35, R45 ;  /* 0x0000002d00237202 */ /* 0x000fe40000000f00 */
[C---:B--2---:R-:W-:Y:S01]  /*a230*/  IMAD.WIDE R20, R4.reuse, 0x2, R52 ;  /* 0x0000000204147825 */ /* 0x044fe200078e0234 */
[----:B------:R-:W2:Y:S04]  /*a240*/  LDL.64 R72, [R1+0x230] ;  /* 0x0002300001487983 */ /* 0x000ea80000100a00 */
[----:B------:R-:W2:Y:S04]  /*a250*/  LDL.64 R54, [R1+0x238] ;  /* 0x0002380001367983 */ /* 0x000ea80000100a00 */
[----:B------:R-:W2:Y:S04]  /*a260*/  LDL.64 R52, [R1+0x230] ;  /* 0x0002300001347983 */ /* 0x000ea80000100a00 */
[----:B------:R-:W-:Y:S04]  /*a270*/  STL [R1+0x260], R40 ;  /* 0x0002602801007387 */ /* 0x000fe80000100800 */
[----:B------:R-:W-:Y:S04]  /*a280*/  STL [R1+0x258], R36 ;  /* 0x0002582401007387 */ /* 0x000fe80000100800 */
[----:B------:R0:W-:Y:S04]  /*a290*/  STL [R1+0x250], R34 ;  /* 0x0002502201007387 */ /* 0x0001e80000100800 */
[----:B------:R1:W2:Y:S04]  /*a2a0*/  LDG.E.U16 R84, desc[UR6][R18.64] ;  /* 0x0000000612547981 */ /* 0x0002a8000c1e1500 */
[----:B------:R-:W2:Y:S04]  /*a2b0*/  LDG.E.U16 R83, desc[UR6][R12.64] ;  /* 0x000000060c537981 */ /* 0x000ea8000c1e1500 */
[----:B------:R-:W2:Y:S01]  /*a2c0*/  LDG.E.U16 R82, desc[UR6][R8.64] ;  /* 0x0000000608527981 */ /* 0x000ea2000c1e1500 */
[----:B-1----:R-:W-:Y:S01]  /*a2d0*/  IMAD.WIDE R18, R4, 0x2, R34 ;  /* 0x0000000204127825 */ /* 0x002fe200078e0222 */
[----:B------:R-:W-:-:S02]  /*a2e0*/  MOV R41, R79 ;  /* 0x0000004f00297202 */ /* 0x000fc40000000f00 */
[----:B------:R1:W2:Y:S01]  /*a2f0*/  LDG.E.U16 R86, desc[UR6][R22.64] ;  /* 0x0000000616567981 */ /* 0x0002a2000c1e1500 */
[----:B------:R-:W-:-:S03]  /*a300*/  IMAD.MOV.U32 R37, RZ, RZ, R75 ;  /* 0x000000ffff257224 */ /* 0x000fc600078e004b */
[----:B------:R0:W2:Y:S01]  /*a310*/  LDG.E.U16 R85, desc[UR6][R20.64] ;  /* 0x0000000614557981 */ /* 0x0000a2000c1e1500 */
[C---:B------:R-:W-:Y:S02]  /*a320*/  IMAD R112, R5.reuse, 0x76, RZ ;  /* 0x0000007605707824 */ /* 0x040fe400078e02ff */
[----:B------:R-:W-:Y:S01]  /*a330*/  IMAD R90, R5, 0x74, RZ ;  /* 0x00000074055a7824 */ /* 0x000fe200078e02ff */
[----:B------:R-:W2:Y:S01]  /*a340*/  LDG.E.U16 R79, desc[UR6][R18.64] ;  /* 0x00000006124f7981 */ /* 0x000ea2000c1e1500 */
[----:B-1----:R-:W-:-:S04]  /*a350*/  IMAD.WIDE R22, R4, 0x2, R40 ;  /* 0x0000000204167825 */ /* 0x002fc800078e0228 */
[C---:B0-----:R-:W-:Y:S01]  /*a360*/  IMAD.WIDE R20, R4.reuse, 0x2, R36 ;  /* 0x0000000204147825 */ /* 0x041fe200078e0224 */
[----:B------:R-:W2:Y:S03]  /*a370*/  LDG.E.U16 R81, desc[UR6][R22.64] ;  /* 0x0000000616517981 */ /* 0x000ea6000c1e1500 */
[----:B------:R-:W-:Y:S01]  /*a380*/  IMAD.WIDE R58, R4, 0x2, R58 ;  /* 0x00000002043a7825 */ /* 0x000fe200078e023a */
[----:B------:R-:W2:Y:S05]  /*a390*/  LDG.E.U16 R80, desc[UR6][R20.64] ;  /* 0x0000000614507981 */ /* 0x000eaa000c1e1500 */
[----:B------:R-:W2:Y:S01]  /*a3a0*/  LDG.E.U16 R58, desc[UR6][R58.64] ;  /* 0x000000063a3a7981 */ /* 0x000ea2000c1e1500 */
[----:B---3--:R-:W-:-:S05]  /*a3b0*/  IADD3 R32, R94, R2, RZ ;  /* 0x000000025e207210 */ /* 0x008fca0007ffe0ff */
[----:B------:R0:W-:Y:S01]  /*a3c0*/  STL [R1+0x248], R32 ;  /* 0x0002482001007387 */ /* 0x0001e20000100800 */
[----:B------:R-:W-:Y:S01]  /*a3d0*/  IADD3 R24, R116, R2, RZ ;  /* 0x0000000274187210 */ /* 0x000fe20007ffe0ff */
[----:B------:R-:W-:-:S04]  /*a3e0*/  IMAD.WIDE R12, R4, 0x2, R32 ;  /* 0x00000002040c7825 */ /* 0x000fc800078e0220 */
[----:B------:R-:W-:Y:S01]  /*a3f0*/  IMAD.WIDE R8, R4, 0x2, R24 ;  /* 0x0000000204087825 */ /* 0x000fe200078e0218 */
[----:B----4-:R-:W-:Y:S01]  /*a400*/  IADD3 R46, R112, R2, RZ ;  /* 0x00000002702e7210 */ /* 0x010fe20007ffe0ff */
[----:B------:R1:W3:Y:S04]  /*a410*/  LDG.E.U16 R78, desc[UR6][R12.64] ;  /* 0x000000060c4e7981 */ /* 0x0002e8000c1e1500 */
[----:B------:R-:W4:Y:S04]  /*a420*/  LDL.64 R28, [R1+0x218] ;  /* 0x00021800011c7983 */ /* 0x000f280000100a00 */
[----:B------:R1:W-:Y:S04]  /*a430*/  STL [R1+0x240], R24 ;  /* 0x0002401801007387 */ /* 0x0003e80000100800 */
[----:B------:R-:W3:Y:S04]  /*a440*/  LDL.64 R34, [R1+0x210] ;  /* 0x0002100001227983 */ /* 0x000ee80000100a00 */
[----:B0-----:R-:W3:Y:S04]  /*a450*/  LDL.64 R32, [R1+0x208] ;  /* 0x0002080001207983 */ /* 0x001ee80000100a00 */
[----:B-1----:R-:W3:Y:S04]  /*a460*/  LDL.64 R24, [R1+0x200] ;  /* 0x0002000001187983 */ /* 0x002ee80000100a00 */
[----:B------:R-:W3:Y:S04]  /*a470*/  LDL.64 R44, [R1+0x210] ;  /* 0x00021000012c7983 */ /* 0x000ee80000100a00 */
[----:B------:R-:W3:Y:S04]  /*a480*/  LDL.64 R40, [R1+0x208] ;  /* 0x0002080001287983 */ /* 0x000ee80000100a00 */
[----:B------:R-:W3:Y:S01]  /*a490*/  LDL.64 R36, [R1+0x200] ;  /* 0x0002000001247983 */ /* 0x000ee20000100a00 */
[----:B------:R-:W-:Y:S01]  /*a4a0*/  IMAD.MOV.U32 R47, RZ, RZ, R57 ;  /* 0x000000ffff2f7224 */ /* 0x000fe200078e0039 */
[----:B------:R-:W-:-:S02]  /*a4b0*/  MOV R49, R61 ;  /* 0x0000003d00317202 */ /* 0x000fc40000000f00 */
[----:B------:R-:W-:Y:S01]  /*a4c0*/  IADD3 R48, R90, R2, RZ ;  /* 0x000000025a307210 */ /* 0x000fe20007ffe0ff */
[C---:B------:R-:W-:Y:S01]  /*a4d0*/  IMAD.WIDE R12, R4.reuse, 0x2, R46 ;  /* 0x00000002040c7825 */ /* 0x040fe200078e022e */
[----:B------:R0:W3:Y:S03]  /*a4e0*/  LDG.E.U16 R77, desc[UR6][R8.64] ;  /* 0x00000006084d7981 */ /* 0x0000e6000c1e1500 */
[----:B------:R-:W-:Y:S01]  /*a4f0*/  IMAD R59, R5, 0x70, RZ ;  /* 0x00000070053b7824 */ /* 0x000fe200078e02ff */
[----:B------:R1:W3:Y:S01]  /*a500*/  LDG.E.U16 R38, desc[UR6][R12.64] ;  /* 0x000000060c267981 */ /* 0x0002e2000c1e1500 */
[----:B------:R-:W-:-:S04]  /*a510*/  IMAD.WIDE R18, R4, 0x2, R48 ;  /* 0x0000000204127825 */ /* 0x000fc800078e0230 */
[----:B------:R-:W-:Y:S01]  /*a520*/  IMAD R74, R5, 0x72, RZ ;  /* 0x00000072054a7824 */ /* 0x000fe200078e02ff */
[----:B--2---:R-:W-:Y:S01]  /*a530*/  IADD3 R54, R59, R2, RZ ;  /* 0x000000023b367210 */ /* 0x004fe20007ffe0ff */
[C---:B0-----:R-:W-:Y:S01]  /*a540*/  IMAD R8, R5.reuse, 0x78, RZ ;  /* 0x0000007805087824 */ /* 0x041fe200078e02ff */
[----:B------:R0:W2:Y:S01]  /*a550*/  LDG.E.U16 R72, desc[UR6][R18.64] ;  /* 0x0000000612487981 */ /* 0x0000a2000c1e1500 */
[----:B------:R-:W-:Y:S02]  /*a560*/  IMAD.IADD R52, R74, 0x1, R2 ;  /* 0x000000014a347824 */ /* 0x000fe400078e0202 */
[C---:B-1----:R-:W-:Y:S02]  /*a570*/  IMAD R12, R5.reuse, 0x7a, RZ ;  /* 0x0000007a050c7824 */ /* 0x042fe400078e02ff */
[C---:B------:R-:W-:Y:S01]  /*a580*/  IMAD R13, R5.reuse, 0x7c, RZ ;  /* 0x0000007c050d7824 */ /* 0x040fe200078e02ff */
[----:B------:R1:W-:Y:S01]  /*a590*/  STL [R1+0x238], R54 ;  /* 0x0002383601007387 */ /* 0x0003e20000100800 */
[----:B0-----:R-:W-:-:S03]  /*a5a0*/  IMAD R19, R5, 0x7e, RZ ;  /* 0x0000007e05137824 */ /* 0x001fc600078e02ff */
[----:B------:R0:W-:Y:S04]  /*a5b0*/  STL [R1+0x230], R52 ;  /* 0x0002303401007387 */ /* 0x0001e80000100800 */
[----:B------:R-:W-:Y:S04]  /*a5c0*/  STL [R1+0x228], R48 ;  /* 0x0002283001007387 */ /* 0x000fe80000100800 */
[----:B------:R-:W-:Y:S01]  /*a5d0*/  STL [R1+0x220], R46 ;  /* 0x0002202e01007387 */ /* 0x000fe20000100800 */
[----:B------:R-:W-:Y:S01]  /*a5e0*/  IMAD.MOV.U32 R55, RZ, RZ, R147 ;  /* 0x000000ffff377224 */ /* 0x000fe200078e0093 */
[----:B------:R-:W-:-:S02]  /*a5f0*/  MOV R53, R73 ;  /* 0x0000004900357202 */ /* 0x000fc40000000f00 */
[----:B------:R-:W-:Y:S01]  /*a600*/  IADD3 R18, P1, R16, R2, RZ ;  /* 0x0000000210127210 */ /* 0x000fe20007f3e0ff */
[----:B------:R-:W-:-:S04]  /*a610*/  IMAD.WIDE R22, R4, 0x2, R54 ;  /* 0x0000000204167825 */ /* 0x000fc800078e0236 */
[----:B------:R-:W-:Y:S01]  /*a620*/  IMAD.WIDE R20, R4, 0x2, R52 ;  /* 0x0000000204147825 */ /* 0x000fe200078e0234 */
[----:B------:R-:W2:Y:S04]  /*a630*/  LDG.E.U16 R75, desc[UR6][R22.64] ;  /* 0x00000006164b7981 */ /* 0x000ea8000c1e1500 */
[----:B------:R-:W2:Y:S01]  /*a640*/  LDG.E.U16 R73, desc[UR6][R20.64] ;  /* 0x0000000614497981 */ /* 0x000ea2000c1e1500 */
[C---:B------:R-:W-:Y:S02]  /*a650*/  IMAD R31, R5.reuse, 0x55, RZ ;  /* 0x00000055051f7824 */ /* 0x040fe400078e02ff */
[C---:B-1----:R-:W-:Y:S02]  /*a660*/  IMAD R54, R5.reuse, 0xc2, RZ ;  /* 0x000000c205367824 */ /* 0x042fe400078e02ff */
[----:B0-----:R-:W-:-:S02]  /*a670*/  IMAD R52, R5, 0xca, RZ ;  /* 0x000000ca05347824 */ /* 0x001fc400078e02ff */
[C---:B------:R-:W-:Y:S02]  /*a680*/  IMAD R60, R5.reuse, 0xe2, RZ ;  /* 0x000000e2053c7824 */ /* 0x040fe400078e02ff */
[C---:B------:R-:W-:Y:S02]  /*a690*/  IMAD R56, R5.reuse, 0xe6, RZ ;  /* 0x000000e605387824 */ /* 0x040fe400078e02ff */
[----:B------:R-:W-:Y:S01]  /*a6a0*/  IMAD R62, R5, 0x88, RZ ;  /* 0x00000088053e7824 */ /* 0x000fe200078e02ff */
[-C--:B----4-:R-:W-:Y:S02]  /*a6b0*/  IADD3 R28, R8, R2.reuse, RZ ;  /* 0x00000002081c7210 */ /* 0x090fe40007ffe0ff */
[----:B---3--:R-:W-:-:S03]  /*a6c0*/  IADD3 R34, R12, R2, RZ ;  /* 0x000000020c227210 */ /* 0x008fc60007ffe0ff */
[----:B------:R-:W-:Y:S01]  /*a6d0*/  STL [R1+0x218], R28 ;  /* 0x0002181c01007387 */ /* 0x000fe20000100800 */
[----:B------:R-:W-:-:S03]  /*a6e0*/  IMAD.IADD R32, R13, 0x1, R2 ;  /* 0x000000010d207824 */ /* 0x000fc600078e0202 */
[----:B------:R-:W-:Y:S01]  /*a6f0*/  STL [R1+0x210], R34 ;  /* 0x0002102201007387 */ /* 0x000fe20000100800 */
[----:B------:R-:W-:-:S03]  /*a700*/  IADD3 R24, R19, R2, RZ ;  /* 0x0000000213187210 */ /* 0x000fc60007ffe0ff */
[----:B------:R0:W-:Y:S04]  /*a710*/  STL [R1+0x208], R32 ;  /* 0x0002082001007387 */ /* 0x0001e80000100800 */
[----:B------:R1:W-:Y:S04]  /*a720*/  STL [R1+0x200], R24 ;  /* 0x0002001801007387 */ /* 0x0003e80000100800 */
[----:B------:R-:W3:Y:S04]  /*a730*/  LDL.64 R148, [R1+0x1c0] ;  /* 0x0001c00001947983 */ /* 0x000ee80000100a00 */
[----:B------:R-:W3:Y:S01]  /*a740*/  LDL.64 R146, [R1+0x1c0] ;  /* 0x0001c00001927983 */ /* 0x000ee20000100a00 */
[----:B------:R-:W-:-:S05]  /*a750*/  IMAD.WIDE R8, R4, 0x2, R28 ;  /* 0x0000000204087825 */ /* 0x000fca00078e021c */
[----:B------:R4:W2:Y:S01]  /*a760*/  LDG.E.U16 R29, desc[UR6][R8.64] ;  /* 0x00000006081d7981 */ /* 0x0008a2000c1e1500 */
[----:B------:R-:W-:Y:S02]  /*a770*/  IMAD.MOV.U32 R35, RZ, RZ, R45 ;  /* 0x000000ffff237224 */ /* 0x000fe400078e002d */
[C---:B----4-:R-:W-:Y:S02]  /*a780*/  IMAD R8, R5.reuse, 0x82, RZ ;  /* 0x0000008205087824 */ /* 0x050fe400078e02ff */
[----:B------:R-:W-:-:S03]  /*a790*/  IMAD R9, R5, 0x41, RZ ;  /* 0x0000004105097824 */ /* 0x000fc600078e02ff */
[----:B------:R-:W-:Y:S02]  /*a7a0*/  IADD3 R8, P0, R8, R2, RZ ;  /* 0x0000000208087210 */ /* 0x000fe40007f1e0ff */
[----:B------:R-:W-:Y:S02]  /*a7b0*/  MOV R33, R41 ;  /* 0x0000002900217202 */ /* 0x000fe40000000f00 */
[-C--:B------:R-:W-:Y:S02]  /*a7c0*/  LEA.HI.X.SX32 R9, R9, R3.reuse, 0x1, P0 ;  /* 0x0000000309097211 */ /* 0x080fe400000f0eff */
[----:B------:R-:W-:Y:S02]  /*a7d0*/  LEA.HI.X.SX32 R19, R5, R3, 0x1, P1 ;  /* 0x0000000305137211 */ /* 0x000fe400008f0eff */
[----:B------:R-:W-:Y:S01]  /*a7e0*/  MOV R25, R37 ;  /* 0x0000002500197202 */ /* 0x000fe20000000f00 */
[----:B------:R-:W-:-:S04]  /*a7f0*/  IMAD.WIDE R22, R4, 0x2, R34 ;  /* 0x0000000204167825 */ /* 0x000fc800078e0222 */
[----:B------:R-:W-:-:S04]  /*a800*/  IMAD.WIDE R20, R4, 0x2, R32 ;  /* 0x0000000204147825 */ /* 0x000fc800078e0220 */
[C---:B------:R-:W-:Y:S01]  /*a810*/  IMAD.WIDE R8, R4.reuse, 0x2, R8 ;  /* 0x0000000204087825 */ /* 0x040fe200078e0208 */
[----:B------:R4:W2:Y:S03]  /*a820*/  LDG.E.U16 R16, desc[UR6][R20.64] ;  /* 0x0000000614107981 */ /* 0x0008a6000c1e1500 */
[C---:B------:R-:W-:Y:S01]  /*a830*/  IMAD.WIDE R18, R4.reuse, 0x2, R18 ;  /* 0x0000000204127825 */ /* 0x040fe200078e0212 */
[----:B------:R1:W2:Y:S03]  /*a840*/  LDG.E.U16 R50, desc[UR6][R8.64] ;  /* 0x0000000608327981 */ /* 0x0002a6000c1e1500 */
[----:B------:R-:W-:Y:S01]  /*a850*/  IMAD.WIDE R12, R4, 0x2, R24 ;  /* 0x00000002040c7825 */ /* 0x000fe200078e0218 */
[----:B------:R1:W2:Y:S03]  /*a860*/  LDG.E.U16 R123, desc[UR6][R18.64] ;  /* 0x00000006127b7981 */ /* 0x0002a6000c1e1500 */
[C---:B0-----:R-:W-:Y:S01]  /*a870*/  IMAD R32, R5.reuse, 0x86, RZ ;  /* 0x0000008605207824 */ /* 0x041fe200078e02ff */
[----:B------:R0:W2:Y:S01]  /*a880*/  LDG.E.U16 R25, desc[UR6][R22.64] ;  /* 0x0000000616197981 */ /* 0x0000a2000c1e1500 */
[----:B----4-:R-:W-:-:S02]  /*a890*/  IMAD R20, R5, 0x8e, RZ ;  /* 0x0000008e05147824 */ /* 0x010fc400078e02ff */
[C---:B-1----:R-:W-:Y:S01]  /*a8a0*/  IMAD R8, R5.reuse, 0x96, RZ ;  /* 0x0000009605087824 */ /* 0x042fe200078e02ff */
[----:B------:R1:W4:Y:S01]  /*a8b0*/  LDG.E.U16 R13, desc[UR6][R12.64] ;  /* 0x000000060c0d7981 */ /* 0x000322000c1e1500 */
[C---:B------:R-:W-:Y:S02]  /*a8c0*/  IMAD R18, R5.reuse, 0x92, RZ ;  /* 0x0000009205127824 */ /* 0x040fe400078e02ff */
[C---:B0-----:R-:W-:Y:S01]  /*a8d0*/  IMAD R22, R5.reuse, 0x8a, RZ ;  /* 0x0000008a05167824 */ /* 0x041fe200078e02ff */
[-C--:B------:R-:W-:Y:S01]  /*a8e0*/  IADD3 R32, P0, R32, R2.reuse, RZ ;  /* 0x0000000220207210 */ /* 0x080fe20007f1e0ff */
[C---:B------:R-:W-:Y:S02]  /*a8f0*/  IMAD R9, R5.reuse, 0x43, RZ ;  /* 0x0000004305097824 */ /* 0x040fe400078e02ff */
[C---:B-1----:R-:W-:Y:S01]  /*a900*/  IMAD R12, R5.reuse, 0x45, RZ ;  /* 0x00000045050c7824 */ /* 0x042fe200078e02ff */
[-C--:B------:R-:W-:Y:S01]  /*a910*/  IADD3 R22, P1, R22, R2.reuse, RZ ;  /* 0x0000000216167210 */ /* 0x080fe20007f3e0ff */
[C---:B------:R-:W-:Y:S01]  /*a920*/  IMAD R19, R5.reuse, 0x47, RZ ;  /* 0x0000004705137824 */ /* 0x040fe200078e02ff */
[-C--:B------:R-:W-:Y:S01]  /*a930*/  IADD3 R20, P2, R20, R2.reuse, RZ ;  /* 0x0000000214147210 */ /* 0x080fe20007f5e0ff */
[C---:B------:R-:W-:Y:S01]  /*a940*/  IMAD R28, R5.reuse, 0x4b, RZ ;  /* 0x0000004b051c7824 */ /* 0x040fe200078e02ff */
[-C--:B------:R-:W-:Y:S01]  /*a950*/  IADD3 R8, P4, R8, R2.reuse, RZ ;  /* 0x0000000208087210 */ /* 0x080fe20007f9e0ff */
[----:B------:R-:W-:Y:S01]  /*a960*/  IMAD R24, R5, 0x49, RZ ;  /* 0x0000004905187824 */ /* 0x000fe200078e02ff */
[----:B------:R-:W-:-:S02]  /*a970*/  IADD3 R18, P3, R18, R2, RZ ;  /* 0x0000000212127210 */ /* 0x000fc40007f7e0ff */
[-C--:B------:R-:W-:Y:S02]  /*a980*/  LEA.HI.X.SX32 R33, R9, R3.reuse, 0x1, P0 ;  /* 0x0000000309217211 */ /* 0x080fe400000f0eff */
[-C--:B------:R-:W-:Y:S02]  /*a990*/  LEA.HI.X.SX32 R23, R12, R3.reuse, 0x1, P1 ;  /* 0x000000030c177211 */ /* 0x080fe400008f0eff */
[-C--:B------:R-:W-:Y:S02]  /*a9a0*/  LEA.HI.X.SX32 R21, R19, R3.reuse, 0x1, P2 ;  /* 0x0000000313157211 */ /* 0x080fe400010f0eff */
[-C--:B------:R-:W-:Y:S02]  /*a9b0*/  LEA.HI.X.SX32 R9, R28, R3.reuse, 0x1, P4 ;  /* 0x000000031c097211 */ /* 0x080fe400020f0eff */
[----:B------:R-:W-:Y:S01]  /*a9c0*/  LEA.HI.X.SX32 R19, R24, R3, 0x1, P3 ;  /* 0x0000000318137211 */ /* 0x000fe200018f0eff */
[----:B------:R-:W-:-:S04]  /*a9d0*/  IMAD.WIDE R32, R4, 0x2, R32 ;  /* 0x0000000204207825 */ /* 0x000fc800078e0220 */
[C---:B------:R-:W-:Y:S01]  /*a9e0*/  IMAD.WIDE R22, R4.reuse, 0x2, R22 ;  /* 0x0000000204167825 */ /* 0x040fe200078e0216 */
[----:B------:R-:W4:Y:S03]  /*a9f0*/  LDG.E.U16 R37, desc[UR6][R32.64] ;  /* 0x0000000620257981 */ /* 0x000f26000c1e1500 */
[C---:B------:R-:W-:Y:S01]  /*aa00*/  IMAD.WIDE R20, R4.reuse, 0x2, R20 ;  /* 0x0000000204147825 */ /* 0x040fe200078e0214 */
[----:B------:R0:W4:Y:S03]  /*aa10*/  LDG.E.U16 R24, desc[UR6][R22.64] ;  /* 0x0000000616187981 */ /* 0x000126000c1e1500 */
[C---:B------:R-:W-:Y:S01]  /*aa20*/  IMAD.WIDE R8, R4.reuse, 0x2, R8 ;  /* 0x0000000204087825 */ /* 0x040fe200078e0208 */
[----:B------:R1:W4:Y:S03]  /*aa30*/  LDG.E.U16 R12, desc[UR6][R20.64] ;  /* 0x00000006140c7981 */ /* 0x000326000c1e1500 */
[----:B------:R-:W-:Y:S01]  /*aa40*/  IMAD.WIDE R18, R4, 0x2, R18 ;  /* 0x0000000204127825 */ /* 0x000fe200078e0212 */
[----:B------:R1:W4:Y:S03]  /*aa50*/  LDG.E.U16 R36, desc[UR6][R8.64] ;  /* 0x0000000608247981 */ /* 0x000326000c1e1500 */
[C---:B0-----:R-:W-:Y:S01]  /*aa60*/  IMAD R22, R5.reuse, 0x9a, RZ ;  /* 0x0000009a05167824 */ /* 0x041fe200078e02ff */
[----:B------:R0:W4:Y:S01]  /*aa70*/  LDG.E.U16 R49, desc[UR6][R18.64] ;  /* 0x0000000612317981 */ /* 0x000122000c1e1500 */
[----:B------:R-:W-:-:S02]  /*aa80*/  IMAD R32, R5, 0xa2, RZ ;  /* 0x000000a205207824 */ /* 0x000fc400078e02ff */
[C---:B-1----:R-:W-:Y:S02]  /*aa90*/  IMAD R20, R5.reuse, 0xa6, RZ ;  /* 0x000000a605147824 */ /* 0x042fe400078e02ff */
[C---:B------:R-:W-:Y:S01]  /*aaa0*/  IMAD R8, R5.reuse, 0x9e, RZ ;  /* 0x0000009e05087824 */ /* 0x040fe200078e02ff */
[-C--:B------:R-:W-:Y:S01]  /*aab0*/  IADD3 R22, P0, R22, R2.reuse, RZ ;  /* 0x0000000216167210 */ /* 0x080fe20007f1e0ff */
[C---:B------:R-:W-:Y:S02]  /*aac0*/  IMAD R9, R5.reuse, 0x4d, RZ ;  /* 0x0000004d05097824 */ /* 0x040fe400078e02ff */
[C---:B0-----:R-:W-:Y:S01]  /*aad0*/  IMAD R18, R5.reuse, 0xaa, RZ ;  /* 0x000000aa05127824 */ /* 0x041fe200078e02ff */
        /* <DEDUP_REMOVED lines=13> */
[C---:B------:R-:W-:Y:S02]  /*abb0*/  IMAD.WIDE R32, R4.reuse, 0x2, R32 ;  /* 0x0000000204207825 */ /* 0x040fe400078e0220 */
[----:B------:R-:W4:Y:S02]  /*abc0*/  LDG.E.U16 R23, desc[UR6][R22.64] ;  /* 0x0000000616177981 */ /* 0x000f24000c1e1500 */
[C---:B------:R-:W-:Y:S02]  /*abd0*/  IMAD.WIDE R20, R4.reuse, 0x2, R20 ;  /* 0x0000000204147825 */ /* 0x040fe400078e0214 */
[----:B------:R0:W4:Y:S02]  /*abe0*/  LDG.E.U16 R48, desc[UR6][R32.64] ;  /* 0x0000000620307981 */ /* 0x000124000c1e1500 */
[----:B------:R-:W-:Y:S02]  /*abf0*/  IMAD.WIDE R18, R4, 0x2, R18 ;  /* 0x0000000204127825 */ /* 0x000fe400078e0212 */
[----:B------:R1:W4:Y:S04]  /*ac00*/  LDG.E.U16 R35, desc[UR6][R20.64] ;  /* 0x0000000614237981 */ /* 0x000328000c1e1500 */
[----:B------:R1:W4:Y:S01]  /*ac10*/  LDG.E.U16 R22, desc[UR6][R18.64] ;  /* 0x0000000612167981 */ /* 0x000322000c1e1500 */
[----:B0-----:R-:W-:-:S02]  /*ac20*/  IMAD R32, R5, 0xb2, RZ ;  /* 0x000000b205207824 */ /* 0x001fc400078e02ff */
[----:B-1----:R-:W-:-:S03]  /*ac30*/  IMAD R20, R5, 0xb6, RZ ;  /* 0x000000b605147824 */ /* 0x002fc600078e02ff */
[-C--:B------:R-:W-:Y:S01]  /*ac40*/  IADD3 R32, P1, R32, R2.reuse, RZ ;  /* 0x0000000220207210 */ /* 0x080fe20007f3e0ff */
[C---:B------:R-:W-:Y:S02]  /*ac50*/  IMAD R18, R5.reuse, 0xba, RZ ;  /* 0x000000ba05127824 */ /* 0x040fe400078e02ff */
[C---:B------:R-:W-:Y:S01]  /*ac60*/  IMAD R19, R5.reuse, 0x59, RZ ;  /* 0x0000005905137824 */ /* 0x040fe200078e02ff */
[-C--:B------:R-:W-:Y:S01]  /*ac70*/  IADD3 R20, P3, R20, R2.reuse, RZ ;  /* 0x0000000214147210 */ /* 0x080fe20007f7e0ff */
[C---:B------:R-:W-:Y:S01]  /*ac80*/  IMAD R21, R5.reuse, 0x5b, RZ ;  /* 0x0000005b05157824 */ /* 0x040fe200078e02ff */
[----:B------:R-:W-:Y:S01]  /*ac90*/  IADD3 R18, P4, R18, R2, RZ ;  /* 0x0000000212127210 */ /* 0x000fe20007f9e0ff */
[----:B------:R-:W-:Y:S01]  /*aca0*/  IMAD R28, R5, 0x5d, RZ ;  /* 0x0000005d051c7824 */ /* 0x000fe200078e02ff */
[-C--:B------:R-:W-:Y:S02]  /*acb0*/  LEA.HI.X.SX32 R33, R19, R3.reuse, 0x1, P1 ;  /* 0x0000000313217211 */ /* 0x080fe400008f0eff */
[----:B------:R-:W-:-:S02]  /*acc0*/  LEA.HI.X.SX32 R21, R21, R3, 0x1, P3 ;  /* 0x0000000315157211 */ /* 0x000fc400018f0eff */
[----:B------:R-:W-:Y:S01]  /*acd0*/  LEA.HI.X.SX32 R19, R28, R3, 0x1, P4 ;  /* 0x000000031c137211 */ /* 0x000fe200020f0eff */
[----:B------:R-:W-:-:S04]  /*ace0*/  IMAD.WIDE R32, R4, 0x2, R32 ;  /* 0x0000000204207825 */ /* 0x000fc800078e0220 */
[C---:B------:R-:W-:Y:S01]  /*acf0*/  IMAD.WIDE R20, R4.reuse, 0x2, R20 ;  /* 0x0000000204147825 */ /* 0x040fe200078e0214 */
[----:B------:R0:W4:Y:S03]  /*ad00*/  LDG.E.U16 R47, desc[UR6][R32.64] ;  /* 0x00000006202f7981 */ /* 0x000126000c1e1500 */
[C---:B------:R-:W-:Y:S01]  /*ad10*/  IMAD.WIDE R8, R4.reuse, 0x2, R8 ;  /* 0x0000000204087825 */ /* 0x040fe200078e0208 */
[----:B------:R-:W4:Y:S03]  /*ad20*/  LDG.E.U16 R34, desc[UR6][R20.64] ;  /* 0x0000000614227981 */ /* 0x000f26000c1e1500 */
[----:B------:R-:W-:Y:S02]  /*ad30*/  IMAD.WIDE R18, R4, 0x2, R18 ;  /* 0x0000000204127825 */ /* 0x000fe400078e0212 */
[----:B------:R1:W4:Y:S02]  /*ad40*/  LDG.E.U16 R9, desc[UR6][R8.64] ;  /* 0x0000000608097981 */ /* 0x000324000c1e1500 */
[----:B------:R-:W-:-:S02]  /*ad50*/  IMAD R40, R5, 0xb4, RZ ;  /* 0x000000b405287824 */ /* 0x000fc400078e02ff */
[C---:B------:R-:W-:Y:S01]  /*ad60*/  IMAD R44, R5.reuse, 0xae, RZ ;  /* 0x000000ae052c7824 */ /* 0x040fe200078e02ff */
[----:B------:R1:W4:Y:S01]  /*ad70*/  LDG.E.U16 R21, desc[UR6][R18.64] ;  /* 0x0000000612157981 */ /* 0x000322000c1e1500 */
[C---:B0-----:R-:W-:Y:S01]  /*ad80*/  IMAD R32, R5.reuse, 0xc6, RZ ;  /* 0x000000c605207824 */ /* 0x041fe200078e02ff */
[-C--:B------:R-:W-:Y:S02]  /*ad90*/  IADD3 R40, P2, R40, R2.reuse, RZ ;  /* 0x0000000228287210 */ /* 0x080fe40007f5e0ff */
[-C--:B------:R-:W-:Y:S01]  /*ada0*/  IADD3 R44, P0, R44, R2.reuse, RZ ;  /* 0x000000022c2c7210 */ /* 0x080fe20007f1e0ff */
[C---:B-1----:R-:W-:Y:S01]  /*adb0*/  IMAD R8, R5.reuse, 0x57, RZ ;  /* 0x0000005705087824 */ /* 0x042fe200078e02ff */
[-C--:B------:R-:W-:Y:S01]  /*adc0*/  IADD3 R32, P1, R32, R2.reuse, RZ ;  /* 0x0000000220207210 */ /* 0x080fe20007f3e0ff */
[C---:B------:R-:W-:Y:S02]  /*add0*/  IMAD R18, R5.reuse, 0xd6, RZ ;  /* 0x000000d605127824 */ /* 0x040fe400078e02ff */
[----:B------:R-:W-:Y:S01]  /*ade0*/  IMAD R19, R5, 0x63, RZ ;  /* 0x0000006305137824 */ /* 0x000fe200078e02ff */
[-C--:B------:R-:W-:Y:S01]  /*adf0*/  LEA.HI.X.SX32 R41, R15, R3.reuse, 0x1, P2 ;  /* 0x000000030f297211 */ /* 0x080fe200010f0eff */
[C---:B------:R-:W-:Y:S01]  /*ae00*/  IMAD R31, R5.reuse, 0x6b, RZ ;  /* 0x0000006b051f7824 */ /* 0x040fe200078e02ff */
[-C--:B------:R-:W-:Y:S01]  /*ae10*/  IADD3 R18, P4, R18, R2.reuse, RZ ;  /* 0x0000000212127210 */ /* 0x080fe20007f9e0ff */
[C---:B------:R-:W-:Y:S01]  /*ae20*/  IMAD R15, R5.reuse, 0x61, RZ ;  /* 0x00000061050f7824 */ /* 0x040fe200078e02ff */
[----:B------:R-:W-:Y:S01]  /*ae30*/  LEA.HI.X.SX32 R45, R8, R3, 0x1, P0 ;  /* 0x00000003082d7211 */ /* 0x000fe200000f0eff */
[----:B------:R-:W-:Y:S01]  /*ae40*/  IMAD R20, R5, 0x65, RZ ;  /* 0x0000006505147824 */ /* 0x000fe200078e02ff */
[----:B------:R-:W-:-:S02]  /*ae50*/  IADD3 R54, P0, R54, R2, RZ ;  /* 0x0000000236367210 */ /* 0x000fc40007f1e0ff */
[----:B------:R-:W-:Y:S02]  /*ae60*/  IADD3 R52, P2, R52, R2, RZ ;  /* 0x0000000234347210 */ /* 0x000fe40007f5e0ff */
[-C--:B------:R-:W-:Y:S02]  /*ae70*/  LEA.HI.X.SX32 R33, R19, R3.reuse, 0x1, P1 ;  /* 0x0000000313217211 */ /* 0x080fe400008f0eff */
[-C--:B------:R-:W-:Y:S01]  /*ae80*/  LEA.HI.X.SX32 R19, R31, R3.reuse, 0x1, P4 ;  /* 0x000000031f137211 */ /* 0x080fe200020f0eff */
[----:B------:R-:W-:Y:S01]  /*ae90*/  IMAD.WIDE R44, R4, 0x2, R44 ;  /* 0x00000002042c7825 */ /* 0x000fe200078e022c */
[-C--:B------:R-:W-:Y:S02]  /*aea0*/  LEA.HI.X.SX32 R55, R15, R3.reuse, 0x1, P0 ;  /* 0x000000030f377211 */ /* 0x080fe400000f0eff */
[----:B------:R-:W-:Y:S01]  /*aeb0*/  LEA.HI.X.SX32 R53, R20, R3, 0x1, P2 ;  /* 0x0000000314357211 */ /* 0x000fe200010f0eff */
[C---:B------:R-:W-:Y:S01]  /*aec0*/  IMAD.WIDE R32, R4.reuse, 0x2, R32 ;  /* 0x0000000204207825 */ /* 0x040fe200078e0220 */
[----:B------:R0:W4:Y:S03]  /*aed0*/  LDG.E.U16 R8, desc[UR6][R44.64] ;  /* 0x000000062c087981 */ /* 0x000126000c1e1500 */
[----:B------:R-:W-:-:S02]  /*aee0*/  IMAD.WIDE R18, R4, 0x2, R18 ;  /* 0x0000000204127825 */ /* 0x000fc400078e0212 */
[----:B------:R-:W4:Y:S02]  /*aef0*/  LDG.E.U16 R33, desc[UR6][R32.64] ;  /* 0x0000000620217981 */ /* 0x000f24000c1e1500 */
[----:B------:R-:W-:-:S04]  /*af00*/  IMAD.WIDE R54, R4, 0x2, R54 ;  /* 0x0000000204367825 */ /* 0x000fc800078e0236 */
[C---:B------:R-:W-:Y:S01]  /*af10*/  IMAD.WIDE R52, R4.reuse, 0x2, R52 ;  /* 0x0000000204347825 */ /* 0x040fe200078e0234 */
[----:B------:R1:W4:Y:S03]  /*af20*/  LDG.E.U16 R46, desc[UR6][R54.64] ;  /* 0x00000006362e7981 */ /* 0x000326000c1e1500 */
[----:B0-----:R-:W-:Y:S01]  /*af30*/  IMAD R44, R5, 0xd2, RZ ;  /* 0x000000d2052c7824 */ /* 0x001fe200078e02ff */
[----:B------:R0:W4:Y:S01]  /*af40*/  LDG.E.U16 R32, desc[UR6][R18.64] ;  /* 0x0000000612207981 */ /* 0x000122000c1e1500 */
[----:B------:R-:W-:-:S03]  /*af50*/  IMAD.WIDE R40, R4, 0x2, R40 ;  /* 0x0000000204287825 */ /* 0x000fc600078e0228 */
[----:B------:R0:W4:Y:S01]  /*af60*/  LDG.E.U16 R20, desc[UR6][R52.64] ;  /* 0x0000000634147981 */ /* 0x000122000c1e1500 */
[C---:B------:R-:W-:Y:S01]  /*af70*/  IMAD R28, R5.reuse, 0x69, RZ ;  /* 0x00000069051c7824 */ /* 0x040fe200078e02ff */
[-C--:B------:R-:W-:Y:S01]  /*af80*/  IADD3 R44, P3, R44, R2.reuse, RZ ;  /* 0x000000022c2c7210 */ /* 0x080fe20007f7e0ff */
[C---:B-1----:R-:W-:Y:S01]  /*af90*/  IMAD R54, R5.reuse, 0xea, RZ ;  /* 0x000000ea05367824 */ /* 0x042fe200078e02ff */
[----:B------:R1:W4:Y:S01]  /*afa0*/  LDG.E.U16 R40, desc[UR6][R40.64] ;  /* 0x0000000628287981 */ /* 0x000322000c1e1500 */
[C---:B0-----:R-:W-:Y:S02]  /*afb0*/  IMAD R18, R5.reuse, 0xda, RZ ;  /* 0x000000da05127824 */ /* 0x041fe400078e02ff */
[C---:B------:R-:W-:Y:S02]  /*afc0*/  IMAD R15, R5.reuse, 0x6d, RZ ;  /* 0x0000006d050f7824 */ /* 0x040fe400078e02ff */
[----:B------:R-:W-:Y:S01]  /*afd0*/  IMAD R52, R5, 0x84, RZ ;  /* 0x0000008405347824 */ /* 0x000fe200078e02ff */
[----:B------:R-:W-:-:S02]  /*afe0*/  IADD3 R18, P1, R18, R2, RZ ;  /* 0x0000000212127210 */ /* 0x000fc40007f3e0ff */
[-C--:B------:R-:W-:Y:S01]  /*aff0*/  LEA.HI.X.SX32 R45, R28, R3.reuse, 0x1, P3 ;  /* 0x000000031c2d7211 */ /* 0x080fe200018f0eff */
[C---:B-1----:R-:W-:Y:S01]  /*b000*/  IMAD R41, R5.reuse, 0x75, RZ ;  /* 0x0000007505297824 */ /* 0x042fe200078e02ff */
[-C--:B------:R-:W-:Y:S01]  /*b010*/  IADD3 R54, P4, R54, R2.reuse, RZ ;  /* 0x0000000236367210 */ /* 0x080fe20007f9e0ff */
[----:B------:R-:W-:Y:S01]  /*b020*/  IMAD R28, R5, 0x71, RZ ;  /* 0x00000071051c7824 */ /* 0x000fe200078e02ff */
[-C--:B------:R-:W-:Y:S02]  /*b030*/  IADD3 R52, P0, R52, R2.reuse, RZ ;  /* 0x0000000234347210 */ /* 0x080fe40007f1e0ff */
[----:B------:R-:W-:Y:S02]  /*b040*/  IADD3 R60, P2, R60, R2, RZ ;  /* 0x000000023c3c7210 */ /* 0x000fe40007f5e0ff */
[-C--:B------:R-:W-:Y:S02]  /*b050*/  LEA.HI.X.SX32 R19, R15, R3.reuse, 0x1, P1 ;  /* 0x000000030f137211 */ /* 0x080fe400008f0eff */
[----:B------:R-:W-:-:S02]  /*b060*/  LEA.HI.X.SX32 R55, R41, R3, 0x1, P4 ;  /* 0x0000000329377211 */ /* 0x000fc400020f0eff */
[-C--:B------:R-:W-:Y:S01]  /*b070*/  LEA.HI.X.SX32 R53, R27, R3.reuse, 0x1, P0 ;  /* 0x000000031b357211 */ /* 0x080fe200000f0eff */
[----:B------:R-:W-:Y:S01]  /*b080*/  IMAD.WIDE R18, R4, 0x2, R18 ;  /* 0x0000000204127825 */ /* 0x000fe200078e0212 */
[----:B------:R-:W-:-:S03]  /*b090*/  LEA.HI.X.SX32 R61, R28, R3, 0x1, P2 ;  /* 0x000000031c3d7211 */ /* 0x000fc600010f0eff */
[C---:B------:R-:W-:Y:S02]  /*b0a0*/  IMAD.WIDE R44, R4.reuse, 0x2, R44 ;  /* 0x00000002042c7825 */ /* 0x040fe400078e022c */
[----:B------:R-:W4:Y:S02]  /*b0b0*/  LDG.E.U16 R19, desc[UR6][R18.64] ;  /* 0x0000000612137981 */ /* 0x000f24000c1e1500 */
[----:B------:R-:W-:Y:S01]  /*b0c0*/  IMAD.WIDE R54, R4, 0x2, R54 ;  /* 0x0000000204367825 */ /* 0x000fe200078e0236 */
[----:B------:R-:W-:Y:S01]  /*b0d0*/  IADD3 R56, P3, R56, R2, RZ ;  /* 0x0000000238387210 */ /* 0x000fe20007f7e0ff */
[----:B------:R-:W4:Y:S02]  /*b0e0*/  LDG.E.U16 R45, desc[UR6][R44.64] ;  /* 0x000000062c2d7981 */ /* 0x000f24000c1e1500 */
[----:B------:R-:W-:-:S04]  /*b0f0*/  IMAD.WIDE R52, R4, 0x2, R52 ;  /* 0x0000000204347825 */ /* 0x000fc800078e0234 */
[----:B------:R-:W-:Y:S01]  /*b100*/  IMAD.WIDE R60, R4, 0x2, R60 ;  /* 0x00000002043c7825 */ /* 0x000fe200078e023c */
[----:B------:R0:W4:Y:S03]  /*b110*/  LDG.E.U16 R18, desc[UR6][R54.64] ;  /* 0x0000000636127981 */ /* 0x000126000c1e1500 */
[C---:B------:R-:W-:Y:S01]  /*b120*/  IMAD R31, R5.reuse, 0x73, RZ ;  /* 0x00000073051f7824 */ /* 0x040fe200078e02ff */
[----:B------:R1:W4:Y:S04]  /*b130*/  LDG.E.U16 R42, desc[UR6][R52.64] ;  /* 0x00000006342a7981 */ /* 0x000328000c1e1500 */
[----:B------:R3:W4:Y:S01]  /*b140*/  LDG.E.U16 R44, desc[UR6][R60.64] ;  /* 0x000000063c2c7981 */ /* 0x000722000c1e1500 */
[----:B0-----:R-:W-:-:S02]  /*b150*/  IMAD R54, R5, 0x94, RZ ;  /* 0x0000009405367824 */ /* 0x001fc400078e02ff */
[----:B-1----:R-:W-:Y:S01]  /*b160*/  IMAD R52, R5, 0x98, RZ ;  /* 0x0000009805347824 */ /* 0x002fe200078e02ff */
[-C--:B------:R-:W-:Y:S01]  /*b170*/  LEA.HI.X.SX32 R57, R31, R3.reuse, 0x1, P3 ;  /* 0x000000031f397211 */ /* 0x080fe200018f0eff */
[----:B---3--:R-:W-:Y:S01]  /*b180*/  IMAD R60, R5, 0x8c, RZ ;  /* 0x0000008c053c7824 */ /* 0x008fe200078e02ff */
[-C--:B------:R-:W-:Y:S02]  /*b190*/  IADD3 R54, P3, R54, R2.reuse, RZ ;  /* 0x0000000236367210 */ /* 0x080fe40007f7e0ff */
[-C--:B------:R-:W-:Y:S02]  /*b1a0*/  IADD3 R52, P4, R52, R2.reuse, RZ ;  /* 0x0000000234347210 */ /* 0x080fe40007f9e0ff */
[-C--:B------:R-:W-:Y:S02]  /*b1b0*/  IADD3 R62, P0, R62, R2.reuse, RZ ;  /* 0x000000023e3e7210 */ /* 0x080fe40007f1e0ff */
[----:B------:R-:W-:Y:S02]  /*b1c0*/  IADD3 R60, P1, R60, R2, RZ ;  /* 0x000000023c3c7210 */ /* 0x000fe40007f3e0ff */
[----:B------:R-:W-:-:S02]  /*b1d0*/  LEA.HI.X.SX32 R55, R65, R3, 0x1, P3 ;  /* 0x0000000341377211 */ /* 0x000fc400018f0eff */
[-C--:B------:R-:W-:Y:S01]  /*b1e0*/  LEA.HI.X.SX32 R53, R64, R3.reuse, 0x1, P4 ;  /* 0x0000000340357211 */ /* 0x080fe200020f0eff */
[----:B------:R-:W-:Y:S01]  /*b1f0*/  IMAD.WIDE R56, R4, 0x2, R56 ;  /* 0x0000000204387825 */ /* 0x000fe200078e0238 */
[-C--:B------:R-:W-:Y:S02]  /*b200*/  LEA.HI.X.SX32 R63, R63, R3.reuse, 0x1, P0 ;  /* 0x000000033f3f7211 */ /* 0x080fe400000f0eff */
[----:B------:R-:W-:Y:S01]  /*b210*/  LEA.HI.X.SX32 R61, R68, R3, 0x1, P1 ;  /* 0x00000003443d7211 */ /* 0x000fe200008f0eff */
[C---:B------:R-:W-:Y:S01]  /*b220*/  IMAD.WIDE R54, R4.reuse, 0x2, R54 ;  /* 0x0000000204367825 */ /* 0x040fe200078e0236 */
[----:B------:R0:W3:Y:S03]  /*b230*/  LDG.E.U16 R31, desc[UR6][R56.64] ;  /* 0x00000006381f7981 */ /* 0x0000e6000c1e1500 */
[C---:B------:R-:W-:Y:S01]  /*b240*/  IMAD.WIDE R52, R4.reuse, 0x2, R52 ;  /* 0x0000000204347825 */ /* 0x040fe200078e0234 */
[----:B------:R1:W3:Y:S03]  /*b250*/  LDG.E.U16 R41, desc[UR6][R54.64] ;  /* 0x0000000636297981 */ /* 0x0002e6000c1e1500 */
[C---:B------:R-:W-:Y:S01]  /*b260*/  IMAD.WIDE R62, R4.reuse, 0x2, R62 ;  /* 0x00000002043e7825 */ /* 0x040fe200078e023e */
[----:B------:R1:W3:Y:S03]  /*b270*/  LDG.E.U16 R27, desc[UR6][R52.64] ;  /* 0x00000006341b7981 */ /* 0x0002e6000c1e1500 */
[----:B------:R-:W-:Y:S01]  /*b280*/  IMAD.WIDE R60, R4, 0x2, R60 ;  /* 0x00000002043c7825 */ /* 0x000fe200078e023c */
[----:B------:R1:W3:Y:S03]  /*b290*/  LDG.E.U16 R28, desc[UR6][R62.64] ;  /* 0x000000063e1c7981 */ /* 0x0002e6000c1e1500 */
[C---:B0-----:R-:W-:Y:S01]  /*b2a0*/  IMAD R56, R5.reuse, 0x90, RZ ;  /* 0x0000009005387824 */ /* 0x041fe200078e02ff */
[----:B------:R0:W3:Y:S01]  /*b2b0*/  LDG.E.U16 R15, desc[UR6][R60.64] ;  /* 0x000000063c0f7981 */ /* 0x0000e2000c1e1500 */
[----:B-1----:R-:W-:-:S02]  /*b2c0*/  IMAD R54, R5, 0xb0, RZ ;  /* 0x000000b005367824 */ /* 0x002fc400078e02ff */
[C---:B------:R-:W-:Y:S01]  /*b2d0*/  IMAD R52, R5.reuse, 0xd0, RZ ;  /* 0x000000d005347824 */ /* 0x040fe200078e02ff */
[-C--:B------:R-:W-:Y:S01]  /*b2e0*/  IADD3 R56, P2, R56, R2.reuse, RZ ;  /* 0x0000000238387210 */ /* 0x080fe20007f5e0ff */
[C---:B------:R-:W-:Y:S02]  /*b2f0*/  IMAD R64, R5.reuse, 0xa0, RZ ;  /* 0x000000a005407824 */ /* 0x040fe400078e02ff */
[C---:B------:R-:W-:Y:S02]  /*b300*/  IMAD R62, R5.reuse, 0xc0, RZ ;  /* 0x000000c0053e7824 */ /* 0x040fe400078e02ff */
[----:B0-----:R-:W-:Y:S01]  /*b310*/  IMAD R60, R5, 0xe0, RZ ;  /* 0x000000e0053c7824 */ /* 0x001fe200078e02ff */
[-C--:B------:R-:W-:Y:S02]  /*b320*/  IADD3 R54, P1, R54, R2.reuse, RZ ;  /* 0x0000000236367210 */ /* 0x080fe40007f3e0ff */
[----:B------:R-:W-:Y:S02]  /*b330*/  IADD3 R52, P3, R52, R2, RZ ;  /* 0x0000000234347210 */ /* 0x000fe40007f7e0ff */
[----:B------:R-:W-:-:S02]  /*b340*/  LEA.HI.X.SX32 R57, R67, R3, 0x1, P2 ;  /* 0x0000000343397211 */ /* 0x000fc400010f0eff */
[-C--:B------:R-:W-:Y:S02]  /*b350*/  IADD3 R64, P0, R64, R2.reuse, RZ ;  /* 0x0000000240407210 */ /* 0x080fe40007f1e0ff */
[-C--:B------:R-:W-:Y:S02]  /*b360*/  IADD3 R62, P2, R62, R2.reuse, RZ ;  /* 0x000000023e3e7210 */ /* 0x080fe40007f5e0ff */
[----:B------:R-:W-:Y:S02]  /*b370*/  IADD3 R60, P4, R60, R2, RZ ;  /* 0x000000023c3c7210 */ /* 0x000fe40007f9e0ff */
[-C--:B------:R-:W-:Y:S02]  /*b380*/  LEA.HI.X.SX32 R55, R70, R3.reuse, 0x1, P1 ;  /* 0x0000000346377211 */ /* 0x080fe400008f0eff */
[-C--:B------:R-:W-:Y:S02]  /*b390*/  LEA.HI.X.SX32 R53, R66, R3.reuse, 0x1, P3 ;  /* 0x0000000342357211 */ /* 0x080fe400018f0eff */
[----:B------:R-:W-:-:S02]  /*b3a0*/  LEA.HI.X.SX32 R65, R71, R3, 0x1, P0 ;  /* 0x0000000347417211 */ /* 0x000fc400000f0eff */
[-C--:B------:R-:W-:Y:S02]  /*b3b0*/  LEA.HI.X.SX32 R63, R69, R3.reuse, 0x1, P2 ;  /* 0x00000003453f7211 */ /* 0x080fe400010f0eff */
[----:B------:R-:W-:Y:S01]  /*b3c0*/  LEA.HI.X.SX32 R61, R59, R3, 0x1, P4 ;  /* 0x000000033b3d7211 */ /* 0x000fe200020f0eff */
[----:B------:R-:W-:-:S04]  /*b3d0*/  IMAD.WIDE R56, R4, 0x2, R56 ;  /* 0x0000000204387825 */ /* 0x000fc800078e0238 */
[C---:B------:R-:W-:Y:S02]  /*b3e0*/  IMAD.WIDE R54, R4.reuse, 0x2, R54 ;  /* 0x0000000204367825 */ /* 0x040fe400078e0236 */
[----:B------:R-:W4:Y:S02]  /*b3f0*/  LDG.E.U16 R57, desc[UR6][R56.64] ;  /* 0x0000000638397981 */ /* 0x000f24000c1e1500 */
[C---:B------:R-:W-:Y:S02]  /*b400*/  IMAD.WIDE R52, R4.reuse, 0x2, R52 ;  /* 0x0000000204347825 */ /* 0x040fe400078e0234 */
[----:B------:R-:W3:Y:S02]  /*b410*/  LDG.E.U16 R55, desc[UR6][R54.64] ;  /* 0x0000000636377981 */ /* 0x000ee4000c1e1500 */
[C---:B------:R-:W-:Y:S02]  /*b420*/  IMAD.WIDE R64, R4.reuse, 0x2, R64 ;  /* 0x0000000204407825 */ /* 0x040fe400078e0240 */
[----:B------:R-:W3:Y:S02]  /*b430*/  LDG.E.U16 R53, desc[UR6][R52.64] ;  /* 0x0000000634357981 */ /* 0x000ee4000c1e1500 */
[----:B------:R-:W-:-:S02]  /*b440*/  IMAD.WIDE R62, R4, 0x2, R62 ;  /* 0x00000002043e7825 */ /* 0x000fc400078e023e */
[----:B------:R0:W3:Y:S02]  /*b450*/  LDG.E.U16 R56, desc[UR6][R64.64] ;  /* 0x0000000640387981 */ /* 0x0000e4000c1e1500 */
[----:B------:R-:W-:Y:S02]  /*b460*/  IMAD.WIDE R60, R4, 0x2, R60 ;  /* 0x00000002043c7825 */ /* 0x000fe400078e023c */
[----:B------:R1:W3:Y:S04]  /*b470*/  LDG.E.U16 R54, desc[UR6][R62.64] ;  /* 0x000000063e367981 */ /* 0x0002e8000c1e1500 */
[----:B------:R2:W3:Y:S01]  /*b480*/  LDG.E.U16 R52, desc[UR6][R60.64] ;  /* 0x000000063c347981 */ /* 0x0004e2000c1e1500 */
[C---:B------:R-:W-:Y:S02]  /*b490*/  IMAD R70, R5.reuse, 0xa4, RZ ;  /* 0x000000a405467824 */ /* 0x040fe400078e02ff */
[----:B0-----:R-:W-:-:S02]  /*b4a0*/  IMAD R64, R5, 0xe4, RZ ;  /* 0x000000e405407824 */ /* 0x001fc400078e02ff */
[C---:B-1----:R-:W-:Y:S01]  /*b4b0*/  IMAD R62, R5.reuse, 0xd4, RZ ;  /* 0x000000d4053e7824 */ /* 0x042fe200078e02ff */
[----:B------:R-:W-:Y:S01]  /*b4c0*/  IADD3 R70, P1, R70, R2, RZ ;  /* 0x0000000246467210 */ /* 0x000fe20007f3e0ff */
[----:B--2---:R-:W-:-:S03]  /*b4d0*/  IMAD R60, R5, 0xc4, RZ ;  /* 0x000000c4053c7824 */ /* 0x004fc600078e02ff */
[-C--:B------:R-:W-:Y:S02]  /*b4e0*/  IADD3 R62, P3, R62, R2.reuse, RZ ;  /* 0x000000023e3e7210 */ /* 0x080fe40007f7e0ff */
[-C--:B------:R-:W-:Y:S02]  /*b4f0*/  LEA.HI.X.SX32 R71, R92, R3.reuse, 0x1, P1 ;  /* 0x000000035c477211 */ /* 0x080fe400008f0eff */
[-C--:B------:R-:W-:Y:S02]  /*b500*/  IADD3 R60, P2, R60, R2.reuse, RZ ;  /* 0x000000023c3c7210 */ /* 0x080fe40007f5e0ff */
[----:B------:R-:W-:Y:S02]  /*b510*/  IADD3 R64, P4, R64, R2, RZ ;  /* 0x0000000240407210 */ /* 0x000fe40007f9e0ff */
[-C--:B------:R-:W-:Y:S01]  /*b520*/  LEA.HI.X.SX32 R61, R88, R3.reuse, 0x1, P2 ;  /* 0x00000003583d7211 */ /* 0x080fe200010f0eff */
[----:B------:R-:W-:Y:S01]  /*b530*/  IMAD.WIDE R70, R4, 0x2, R70 ;  /* 0x0000000204467825 */ /* 0x000fe200078e0246 */
[----:B------:R-:W-:-:S02]  /*b540*/  LEA.HI.X.SX32 R63, R76, R3, 0x1, P3 ;  /* 0x000000034c3f7211 */ /* 0x000fc400018f0eff */
[----:B------:R-:W-:Y:S01]  /*b550*/  LEA.HI.X.SX32 R65, R74, R3, 0x1, P4 ;  /* 0x000000034a417211 */ /* 0x000fe200020f0eff */
[----:B------:R-:W-:Y:S02]  /*b560*/  IMAD R66, R5, 0x9c, RZ ;  /* 0x0000009c05427824 */ /* 0x000fe400078e02ff */
[C---:B------:R-:W-:Y:S01]  /*b570*/  IMAD.WIDE R60, R4.reuse, 0x2, R60 ;  /* 0x00000002043c7825 */ /* 0x040fe200078e023c */
[----:B------:R-:W2:Y:S03]  /*b580*/  LDG.E.U16 R70, desc[UR6][R70.64] ;  /* 0x0000000646467981 */ /* 0x000ea6000c1e1500 */
[----:B------:R-:W-:Y:S01]  /*b590*/  IMAD.WIDE R62, R4, 0x2, R62 ;  /* 0x00000002043e7825 */ /* 0x000fe200078e023e */
[----:B------:R-:W-:-:S03]  /*b5a0*/  IADD3 R66, P0, R66, R2, RZ ;  /* 0x0000000242427210 */ /* 0x000fc60007f1e0ff */
[----:B------:R-:W-:Y:S01]  /*b5b0*/  IMAD.WIDE R64, R4, 0x2, R64 ;  /* 0x0000000204407825 */ /* 0x000fe200078e0240 */
[----:B------:R-:W2:Y:S01]  /*b5c0*/  LDG.E.U16 R74, desc[UR6][R62.64] ;  /* 0x000000063e4a7981 */ /* 0x000ea2000c1e1500 */
[----:B------:R-:W-:-:S03]  /*b5d0*/  LEA.HI.X.SX32 R67, R96, R3, 0x1, P0 ;  /* 0x0000000360437211 */ /* 0x000fc600000f0eff */
[----:B------:R0:W2:Y:S04]  /*b5e0*/  LDG.E.U16 R71, desc[UR6][R60.64] ;  /* 0x000000063c477981 */ /* 0x0000a8000c1e1500 */
[----:B------:R1:W2:Y:S01]  /*b5f0*/  LDG.E.U16 R76, desc[UR6][R64.64] ;  /* 0x00000006404c7981 */ /* 0x0002a2000c1e1500 */
[----:B------:R-:W-:-:S04]  /*b600*/  IMAD.WIDE R66, R4, 0x2, R66 ;  /* 0x0000000204427825 */ /* 0x000fc800078e0242 */
[C---:B0-----:R-:W-:Y:S01]  /*b610*/  IMAD R60, R5.reuse, 0xa8, RZ ;  /* 0x000000a8053c7824 */ /* 0x041fe200078e02ff */
[----:B------:R0:W2:Y:S01]  /*b620*/  LDG.E.U16 R59, desc[UR6][R66.64] ;  /* 0x00000006423b7981 */ /* 0x0000a2000c1e1500 */
[C---:B------:R-:W-:Y:S02]  /*b630*/  IMAD R68, R5.reuse, 0xc8, RZ ;  /* 0x000000c805447824 */ /* 0x040fe400078e02ff */
[C---:B-1----:R-:W-:Y:S01]  /*b640*/  IMAD R64, R5.reuse, 0xb8, RZ ;  /* 0x000000b805407824 */ /* 0x042fe200078e02ff */
[-C--:B------:R-:W-:Y:S01]  /*b650*/  IADD3 R60, P0, R60, R2.reuse, RZ ;  /* 0x000000023c3c7210 */ /* 0x080fe20007f1e0ff */
[C---:B------:R-:W-:Y:S01]  /*b660*/  IMAD R62, R5.reuse, 0xe8, RZ ;  /* 0x000000e8053e7824 */ /* 0x040fe200078e02ff */
[-C--:B------:R-:W-:Y:S01]  /*b670*/  IADD3 R68, P2, R68, R2.reuse, RZ ;  /* 0x0000000244447210 */ /* 0x080fe20007f5e0ff */
[----:B0-----:R-:W-:Y:S01]  /*b680*/  IMAD R66, R5, 0xd8, RZ ;  /* 0x000000d805427824 */ /* 0x001fe200078e02ff */
[-C--:B------:R-:W-:Y:S02]  /*b690*/  IADD3 R64, P1, R64, R2.reuse, RZ ;  /* 0x0000000240407210 */ /* 0x080fe40007f3e0ff */
[----:B------:R-:W-:-:S02]  /*b6a0*/  IADD3 R62, P4, R62, R2, RZ ;  /* 0x000000023e3e7210 */ /* 0x000fc40007f9e0ff */
[----:B------:R-:W-:Y:S02]  /*b6b0*/  IADD3 R66, P3, R66, R2, RZ ;  /* 0x0000000242427210 */ /* 0x000fe40007f7e0ff */
[-C--:B------:R-:W-:Y:S02]  /*b6c0*/  LEA.HI.X.SX32 R61, R114, R3.reuse, 0x1, P0 ;  /* 0x00000003723d7211 */ /* 0x080fe400000f0eff */
[-C--:B------:R-:W-:Y:S02]  /*b6d0*/  LEA.HI.X.SX32 R65, R110, R3.reuse, 0x1, P1 ;  /* 0x000000036e417211 */ /* 0x080fe400008f0eff */
[-C--:B------:R-:W-:Y:S02]  /*b6e0*/  LEA.HI.X.SX32 R69, R108, R3.reuse, 0x1, P2 ;  /* 0x000000036c457211 */ /* 0x080fe400010f0eff */
[-C--:B------:R-:W-:Y:S01]  /*b6f0*/  LEA.HI.X.SX32 R67, R94, R3.reuse, 0x1, P3 ;  /* 0x000000035e437211 */ /* 0x080fe200018f0eff */
[----:B------:R-:W-:Y:S01]  /*b700*/  IMAD.WIDE R60, R4, 0x2, R60 ;  /* 0x00000002043c7825 */ /* 0x000fe200078e023c */
[----:B------:R-:W-:-:S03]  /*b710*/  LEA.HI.X.SX32 R63, R90, R3, 0x1, P4 ;  /* 0x000000035a3f7211 */ /* 0x000fc600020f0eff */
[C---:B------:R-:W-:Y:S01]  /*b720*/  IMAD.WIDE R64, R4.reuse, 0x2, R64 ;  /* 0x0000000204407825 */ /* 0x040fe200078e0240 */
[----:B------:R0:W2:Y:S03]  /*b730*/  LDG.E.U16 R88, desc[UR6][R60.64] ;  /* 0x000000063c587981 */ /* 0x0000a6000c1e1500 */
[C---:B------:R-:W-:Y:S01]  /*b740*/  IMAD.WIDE R68, R4.reuse, 0x2, R68 ;  /* 0x0000000204447825 */ /* 0x040fe200078e0244 */
[----:B------:R1:W2:Y:S03]  /*b750*/  LDG.E.U16 R90, desc[UR6][R64.64] ;  /* 0x00000006405a7981 */ /* 0x0002a6000c1e1500 */
[C---:B------:R-:W-:Y:S01]  /*b760*/  IMAD.WIDE R66, R4.reuse, 0x2, R66 ;  /* 0x0000000204427825 */ /* 0x040fe200078e0242 */
[----:B------:R-:W2:Y:S03]  /*b770*/  LDG.E.U16 R92, desc[UR6][R68.64] ;  /* 0x00000006445c7981 */ /* 0x000ea6000c1e1500 */
[----:B------:R-:W-:Y:S01]  /*b780*/  IMAD.WIDE R62, R4, 0x2, R62 ;  /* 0x00000002043e7825 */ /* 0x000fe200078e023e */
[----:B------:R1:W2:Y:S04]  /*b790*/  LDG.E.U16 R94, desc[UR6][R66.64] ;  /* 0x00000006425e7981 */ /* 0x0002a8000c1e1500 */
[----:B------:R1:W2:Y:S01]  /*b7a0*/  LDG.E.U16 R96, desc[UR6][R62.64] ;  /* 0x000000063e607981 */ /* 0x0002a2000c1e1500 */
[----:B0-----:R-:W-:-:S02]  /*b7b0*/  IMAD R60, R5, 0xac, RZ ;  /* 0x000000ac053c7824 */ /* 0x001fc400078e02ff */
[C---:B-1----:R-:W-:Y:S02]  /*b7c0*/  IMAD R64, R5.reuse, 0xbc, RZ ;  /* 0x000000bc05407824 */ /* 0x042fe400078e02ff */
[C---:B------:R-:W-:Y:S02]  /*b7d0*/  IMAD R66, R5.reuse, 0xdc, RZ ;  /* 0x000000dc05427824 */ /* 0x040fe400078e02ff */
[C---:B------:R-:W-:Y:S01]  /*b7e0*/  IMAD R62, R5.reuse, 0xec, RZ ;  /* 0x000000ec053e7824 */ /* 0x040fe200078e02ff */
[-C--:B------:R-:W-:Y:S01]  /*b7f0*/  IADD3 R60, P0, R60, R2.reuse, RZ ;  /* 0x000000023c3c7210 */ /* 0x080fe20007f1e0ff */
[----:B------:R-:W-:Y:S01]  /*b800*/  IMAD R68, R5, 0xcc, RZ ;  /* 0x000000cc05447824 */ /* 0x000fe200078e02ff */
[-C--:B------:R-:W-:Y:S02]  /*b810*/  IADD3 R64, P1, R64, R2.reuse, RZ ;  /* 0x0000000240407210 */ /* 0x080fe40007f3e0ff */
[-C--:B------:R-:W-:Y:S02]  /*b820*/  IADD3 R62, P4, R62, R2.reuse, RZ ;  /* 0x000000023e3e7210 */ /* 0x080fe40007f9e0ff */
[----:B------:R-:W-:-:S02]  /*b830*/  IADD3 R66, P3, R66, R2, RZ ;  /* 0x0000000242427210 */ /* 0x000fc40007f7e0ff */
[-C--:B------:R-:W-:Y:S02]  /*b840*/  LEA.HI.X.SX32 R61, R145, R3.reuse, 0x1, P0 ;  /* 0x00000003913d7211 */ /* 0x080fe400000f0eff */
[-C--:B------:R-:W-:Y:S02]  /*b850*/  LEA.HI.X.SX32 R63, R112, R3.reuse, 0x1, P4 ;  /* 0x00000003703f7211 */ /* 0x080fe400020f0eff */
[----:B------:R-:W-:Y:S02]  /*b860*/  IADD3 R68, P2, R68, R2, RZ ;  /* 0x0000000244447210 */ /* 0x000fe40007f5e0ff */
        /* <DEDUP_REMOVED lines=14> */
[----:B-1----:R-:W-:-:S02]  /*b950*/  IMAD R62, R5, 0xce, RZ ;  /* 0x000000ce053e7824 */ /* 0x002fc400078e02ff */
[C---:B------:R-:W-:Y:S01]  /*b960*/  IMAD R64, R5.reuse, 0xde, RZ ;  /* 0x000000de05407824 */ /* 0x040fe200078e02ff */
[-C--:B------:R-:W-:Y:S01]  /*b970*/  IADD3 R60, P0, R60, R2.reuse, RZ ;  /* 0x000000023c3c7210 */ /* 0x080fe20007f1e0ff */
[C---:B------:R-:W-:Y:S02]  /*b980*/  IMAD R61, R5.reuse, 0x5f, RZ ;  /* 0x0000005f053d7824 */ /* 0x040fe400078e02ff */
[C---:B------:R-:W-:Y:S01]  /*b990*/  IMAD R66, R5.reuse, 0xee, RZ ;  /* 0x000000ee05427824 */ /* 0x040fe200078e02ff */
[-C--:B------:R-:W-:Y:S01]  /*b9a0*/  IADD3 R62, P1, R62, R2.reuse, RZ ;  /* 0x000000023e3e7210 */ /* 0x080fe20007f3e0ff */
[C---:B------:R-:W-:Y:S01]  /*b9b0*/  IMAD R63, R5.reuse, 0x67, RZ ;  /* 0x00000067053f7824 */ /* 0x040fe200078e02ff */
[-C--:B------:R-:W-:Y:S01]  /*b9c0*/  IADD3 R64, P2, R64, R2.reuse, RZ ;  /* 0x0000000240407210 */ /* 0x080fe20007f5e0ff */
[C---:B------:R-:W-:Y:S01]  /*b9d0*/  IMAD R65, R5.reuse, 0x6f, RZ ;  /* 0x0000006f05417824 */ /* 0x040fe200078e02ff */
[----:B------:R-:W-:Y:S01]  /*b9e0*/  IADD3 R66, P3, R66, R2, RZ ;  /* 0x0000000242427210 */ /* 0x000fe20007f7e0ff */
[----:B------:R-:W-:Y:S01]  /*b9f0*/  IMAD R67, R5, 0x77, RZ ;  /* 0x0000007705437824 */ /* 0x000fe200078e02ff */
[----:B------:R-:W-:-:S02]  /*ba00*/  LEA.HI.X.SX32 R61, R61, R3, 0x1, P0 ;  /* 0x000000033d3d7211 */ /* 0x000fc400000f0eff */
[-C--:B------:R-:W-:Y:S02]  /*ba10*/  LEA.HI.X.SX32 R63, R63, R3.reuse, 0x1, P1 ;  /* 0x000000033f3f7211 */ /* 0x080fe400008f0eff */
[-C--:B------:R-:W-:Y:S02]  /*ba20*/  LEA.HI.X.SX32 R65, R65, R3.reuse, 0x1, P2 ;  /* 0x0000000341417211 */ /* 0x080fe400010f0eff */
[----:B------:R-:W-:Y:S01]  /*ba30*/  LEA.HI.X.SX32 R67, R67, R3, 0x1, P3 ;  /* 0x0000000343437211 */ /* 0x000fe200018f0eff */
[----:B------:R-:W-:Y:S02]  /*ba40*/  IMAD.MOV.U32 R147, RZ, RZ, R149 ;  /* 0x000000ffff937224 */ /* 0x000fe400078e0095 */
[----:B------:R-:W-:Y:S02]  /*ba50*/  IMAD R146, R5, 0xfe, R2 ;  /* 0x000000fe05927824 */ /* 0x000fe400078e0202 */
[----:B------:R-:W-:-:S04]  /*ba60*/  IMAD.WIDE R60, R4, 0x2, R60 ;  /* 0x00000002043c7825 */ /* 0x000fc800078e023c */
[C---:B------:R-:W-:Y:S02]  /*ba70*/  IMAD.WIDE R62, R4.reuse, 0x2, R62 ;  /* 0x00000002043e7825 */ /* 0x040fe400078e023e */
[----:B------:R-:W2:Y:S02]  /*ba80*/  LDG.E.U16 R60, desc[UR6][R60.64] ;  /* 0x000000063c3c7981 */ /* 0x000ea4000c1e1500 */
[C---:B------:R-:W-:Y:S02]  /*ba90*/  IMAD.WIDE R64, R4.reuse, 0x2, R64 ;  /* 0x0000000204407825 */ /* 0x040fe400078e0240 */
[----:B------:R-:W2:Y:S02]  /*baa0*/  LDG.E.U16 R62, desc[UR6][R62.64] ;  /* 0x000000063e3e7981 */ /* 0x000ea4000c1e1500 */
[C---:B------:R-:W-:Y:S02]  /*bab0*/  IMAD.WIDE R66, R4.reuse, 0x2, R66 ;  /* 0x0000000204427825 */ /* 0x040fe400078e0242 */
[----:B------:R-:W2:Y:S02]  /*bac0*/  LDG.E.U16 R64, desc[UR6][R64.64] ;  /* 0x0000000640407981 */ /* 0x000ea4000c1e1500 */
[----:B0-----:R-:W-:-:S02]  /*bad0*/  IMAD.WIDE R68, R4, 0x2, R146 ;  /* 0x0000000204447825 */ /* 0x001fc400078e0292 */
[----:B------:R-:W2:Y:S04]  /*bae0*/  LDG.E.U16 R66, desc[UR6][R66.64] ;  /* 0x0000000642427981 */ /* 0x000ea8000c1e1500 */
[----:B------:R-:W2:Y:S01]  /*baf0*/  LDG.E.U16 R68, desc[UR6][R68.64] ;  /* 0x0000000644447981 */ /* 0x000ea2000c1e1500 */
[----:B------:R-:W-:Y:S06]  /*bb00*/  BAR.SYNC.DEFER_BLOCKING 0x0 ;  /* 0x0000000000007b1d */ /* 0x000fec0000010000 */
[----:B------:R-:W-:Y:S04]  /*bb10*/  STL [R1+0x900], R5 ;  /* 0x0009000501007387 */ /* 0x000fe80000100800 */
[----:B------:R0:W-:Y:S02]  /*bb20*/  STL [R1+0x1c0], R146 ;  /* 0x0001c09201007387 */ /* 0x0001e40000100800 */
[----:B0-----:R-:W-:-:S02]  /*bb30*/  LOP3.LUT R146, R6, 0x10, RZ, 0x3c, !PT ;  /* 0x0000001006927812 */ /* 0x001fc400078e3cff */
        /* <DEDUP_REMOVED lines=10> */
[----:B------:R-:W-:Y:S04]  /*bbe0*/  STL [R1+0x908], R2 ;  /* 0x0009080201007387 */ /* 0x000fe80000100800 */
[----:B------:R0:W-:Y:S04]  /*bbf0*/  STL [R1+0x904], R3 ;  /* 0x0009040301007387 */ /* 0x0001e80000100800 */
[----:B----4-:R-:W-:Y:S04]  /*bc00*/  STS.U16 [R6+UR4+0xa400], R57 ;  /* 0x00a4003906007988 */ /* 0x010fe80008000404 */
[----:B---3--:R-:W-:Y:S04]  /*bc10*/  STS.U16 [R6+UR4+0xac00], R55 ;  /* 0x00ac003706007988 */ /* 0x008fe80008000404 */
        /* <DEDUP_REMOVED lines=32> */
[----:B--2---:R-:W-:Y:S04]  /*be20*/  STS.U16 [R3+UR4+0xa900], R70 ;  /* 0x00a9004603007988 */ /* 0x004fe80008000404 */
        /* <DEDUP_REMOVED lines=88> */
[----:B------:R1:W-:Y:S01]  /*c3b0*/  STS.U16 [R2+UR4+0xbf80], R68 ;  /* 0x00bf804402007988 */ /* 0x0003e20008000404 */
[----:B------:R2:W-:Y:S06]  /*c3c0*/  MEMBAR.ALL.CTA ;  /* 0x0000000000007992 */ /* 0x0005ec0000008000 */
[----:B--2---:R-:W2:Y:S02]  /*c3d0*/  FENCE.VIEW.ASYNC.S ;  /* 0x00000000000073c6 */ /* 0x004ea40000000000 */
[----:B--2---:R-:W-:Y:S06]  /*c3e0*/  BAR.SYNC.DEFER_BLOCKING 0x0 ;  /* 0x0000000000007b1d */ /* 0x004fec0000010000 */
[----:B------:R-:W-:Y:S01]  /*c3f0*/  UMOV UR37, 0x40000040 ;  /* 0x4000004000257882 */ /* 0x000fe20000000000 */
[----:B0-----:R-:W-:-:S06]  /*c400*/  WARPGROUP.ARRIVE ;  /* 0x00000000000079c5 */ /* 0x001fcc0000000000 */
[----:B------:R-:W-:Y:S03]  /*c410*/  HGMMA.64x128x16.F32.BF16 R88, gdesc[UR36].tnspA, RZ, !UPT, gsb0 ;  /* 0x21e00000245879f0 */ /* 0x000fe6000c0018ff */
[----:B------:R-:W-:Y:S02]  /*c420*/  WARPGROUP.DEPBAR.LE gsb0, 0x0 ;  /* 0x00008000000079c5 */ /* 0x000fe40000010000 */
[----:B------:R-:W-:-:S07]  /*c430*/  WARPGROUP.ARRIVE ;  /* 0x00000000000079c5 */ /* 0x000fce0000000000 */
[----:B------:R-:W-:Y:S03]  /*c440*/  HGMMA.64x128x16.F32.BF16 R88, gdesc[UR32].tnspA, R88, gsb0 ;  /* 0x21e00000205879f0 */ /* 0x000fe60008001858 */
        /* <DEDUP_REMOVED lines=14> */
[----:B------:R-:W-:Y:S01]  /*c530*/  HGMMA.64x128x16.F32.BF16 R88, gdesc[UR12].tnspA, R88, gsb0 ;  /* 0x21e000000c5879f0 */ /* 0x000fe20008001858 */
[----:B------:R-:W-:Y:S02]  /*c540*/  MOV R221, UR49 ;  /* 0x0000003100dd7c02 */ /* 0x000fe40008000f00 */
[----:B------:R-:W-:Y:S01]  /*c550*/  MOV R220, UR48 ;  /* 0x0000003000dc7c02 */ /* 0x000fe20008000f00 */
[----:B------:R-:W-:Y:S01]  /*c560*/  UIADD3.64 UR48, UR32, 0x380, URZ ;  /* 0x0000038020307897 */ /* 0x000fe2000fffe03f */
[----:B------:R-:W-:Y:S01]  /*c570*/  UMOV UR50, UR38 ;  /* 0x0000002600327c82 */ /* 0x000fe20008000000 */
[----:B------:R-:W-:Y:S01]  /*c580*/  UMOV UR51, UR39 ;  /* 0x0000002700337c82 */ /* 0x000fe20008000000 */
[----:B------:R-:W-:Y:S02]  /*c590*/  WARPGROUP.DEPBAR.LE gsb0, 0x0 ;  /* 0x00008000000079c5 */ /* 0x000fe40000010000 */
[----:B------:R-:W-:-:S06]  /*c5a0*/  WARPGROUP.ARRIVE ;  /* 0x00000000000079c5 */ /* 0x000fcc0000000000 */
[----:B------:R-:W-:Y:S01]  /*c5b0*/  HGMMA.64x128x16.F32.BF16 R88, gdesc[UR8].tnspA, R88, gsb0 ;  /* 0x21e00000085879f0 */ /* 0x000fe20008001858 */
[----:B------:R-:W-:Y:S02]  /*c5c0*/  MOV R219, UR53 ;  /* 0x0000003500db7c02 */ /* 0x000fe40008000f00 */
[----:B------:R-:W-:Y:S01]  /*c5d0*/  MOV R218, UR52 ;  /* 0x0000003400da7c02 */ /* 0x000fe20008000f00 */
[----:B------:R-:W-:Y:S01]  /*c5e0*/  UIADD3.64 UR52, UR32, 0x400, URZ ;  /* 0x0000040020347897 */ /* 0x000fe2000fffe03f */
[----:B------:R-:W-:Y:S01]  /*c5f0*/  UMOV UR54, UR34 ;  /* 0x0000002200367c82 */ /* 0x000fe20008000000 */
[----:B------:R-:W-:Y:S01]  /*c600*/  UMOV UR55, UR35 ;  /* 0x0000002300377c82 */ /* 0x000fe20008000000 */
[----:B------:R-:W-:Y:S02]  /*c610*/  WARPGROUP.DEPBAR.LE gsb0, 0x0 ;  /* 0x00008000000079c5 */ /* 0x000fe40000010000 */
[----:B-1----:R-:W-:-:S06]  /*c620*/  WARPGROUP.ARRIVE ;  /* 0x00000000000079c5 */ /* 0x002fcc0000000000 */
[----:B------:R-:W-:Y:S01]  /*c630*/  HGMMA.64x128x16.F32.BF16 R24, gdesc[UR48].tnspA, RZ, !UPT, gsb0 ;  /* 0x21e00000301879f0 */ /* 0x000fe2000c0018ff */
        /* <DEDUP_REMOVED lines=8> */
[----:B------:R-:W-:Y:S01]  /*c6c0*/  UMOV UR42, UR26 ;  /* 0x0000001a002a7c82 */ /* 0x000fe20008000000 */
[----:B------:R-:W-:Y:S01]  /*c6d0*/  UMOV UR43, UR27 ;  /* 0x0000001b002b7c82 */ /* 0x000fe20008000000 */
[----:B------:R-:W-:Y:S02]  /*c6e0*/  WARPGROUP.DEPBAR.LE gsb0, 0x0 ;  /* 0x00008000000079c5 */ /* 0x000fe40000010000 */
[----:B------:R-:W-:-:S07]  /*c6f0*/  WARPGROUP.ARRIVE ;  /* 0x00000000000079c5 */ /* 0x000fce0000000000 */
[----:B------:R-:W-:Y:S01]  /*c700*/  HGMMA.64x128x16.F32.BF16 R24, gdesc[UR56].tnspA, R24, gsb0 ;  /* 0x21e00000381879f0 */ /* 0x000fe20008001818 */
[----:B------:R-:W-:Y:S01]  /*c710*/  UMOV UR46, UR22 ;  /* 0x00000016002e7c82 */ /* 0x000fe20008000000 */
[----:B------:R-:W-:Y:S01]  /*c720*/  UMOV UR47, UR23 ;  /* 0x00000017002f7c82 */ /* 0x000fe20008000000 */
[----:B------:R-:W-:Y:S02]  /*c730*/  WARPGROUP.DEPBAR.LE gsb0, 0x0 ;  /* 0x00008000000079c5 */ /* 0x000fe40000010000 */
[----:B------:R-:W-:-:S07]  /*c740*/  WARPGROUP.ARRIVE ;  /* 0x00000000000079c5 */ /* 0x000fce0000000000 */
[----:B------:R-:W-:Y:S01]  /*c750*/  HGMMA.64x128x16.F32.BF16 R24, gdesc[UR40].tnspA, R24, gsb0 ;  /* 0x21e00000281879f0 */ /* 0x000fe20008001818 */
[----:B------:R-:W-:Y:S02]  /*c760*/  R2UR UR49, R221 ;  /* 0x00000000dd3172ca */ /* 0x000fe400000e0000 */
[----:B------:R-:W-:Y:S01]  /*c770*/  R2UR UR48, R220 ;  /* 0x00000000dc3072ca */ /* 0x000fe200000e0000 */
[----:B------:R-:W-:Y:S01]  /*c780*/  UMOV UR50, UR18 ;  /* 0x0000001200327c82 */ /* 0x000fe20008000000 */
[----:B------:R-:W-:Y:S01]  /*c790*/  UMOV UR51, UR19 ;  /* 0x0000001300337c82 */ /* 0x000fe20008000000 */
[----:B------:R-:W-:Y:S02]  /*c7a0*/  WARPGROUP.DEPBAR.LE gsb0, 0x0 ;  /* 0x00008000000079c5 */ /* 0x000fe40000010000 */
[----:B------:R-:W-:-:S06]  /*c7b0*/  WARPGROUP.ARRIVE ;  /* 0x00000000000079c5 */ /* 0x000fcc0000000000 */
        /* <DEDUP_REMOVED lines=14> */
[----:B------:R-:W-:Y:S03]  /*c8a0*/  HGMMA.64x128x16.F32.BF16 R24, gdesc[UR52].tnspA, R24, gsb0 ;  /* 0x21e00000341879f0 */ /* 0x000fe60008001818 */
[----:B------:R-:W0:Y:S01]  /*c8b0*/  S2R R222, SR_TID.X ;  /* 0x0000000000de7919 */ /* 0x000e220000002100 */
[----:B------:R-:W-:Y:S02]  /*c8c0*/  LOP3.LUT R23, R7, 0x8, RZ, 0xfc, !PT ;  /* 0x0000000807177812 */ /* 0x000fe400078efcff */
[----:B0-----:R-:W-:-:S04]  /*c8d0*/  SHF.L.U32 R2, R222, 0x1, RZ ;  /* 0x00000001de027819 */ /* 0x001fc800000006ff */
[----:B------:R-:W-:-:S04]  /*c8e0*/  LOP3.LUT R2, R2, 0x6, RZ, 0xc0, !PT ;  /* 0x0000000602027812 */ /* 0x000fc800078ec0ff */
[----:B------:R-:W-:-:S04]  /*c8f0*/  IADD3 R9, P2, R2, UR61, RZ ;  /* 0x0000003d02097c10 */ /* 0x000fc8000ff5e0ff */
[----:B------:R-:W-:Y:S02]  /*c900*/  IADD3.X R12, RZ, UR60, RZ, P2, !PT ;  /* 0x0000003cff0c7c10 */ /* 0x000fe400097fe4ff */
[----:B------:R-:W-:Y:S01]  /*c910*/  IADD3 RZ, P4, R9, 0x9, RZ ;  /* 0x0000000909ff7810 */ /* 0x000fe20007f9e0ff */
[----:B------:R-:W-:Y:S02]  /*c920*/  WARPGROUP.DEPBAR.LE gsb0, 0x0 ;  /* 0x00008000000079c5 */ /* 0x000fe40000010000 */
[----:B------:R-:W-:-:S06]  /*c930*/  WARPGROUP.ARRIVE ;  /* 0x00000000000079c5 */ /* 0x000fcc0000000000 */
[----:B------:R-:W-:Y:S01]  /*c940*/  HGMMA.64x128x16.F32.BF16 R24, gdesc[UR56].tnspA, R24, gsb0 ;  /* 0x21e00000381879f0 */ /* 0x000fe20008001818 */
[----:B------:R-:W-:Y:S02]  /*c950*/  IADD3.X R14, RZ, R12, RZ, P4, !PT ;  /* 0x0000000cff0e7210 */ /* 0x000fe400027fe4ff */
[----:B------:R-:W-:-:S04]  /*c960*/  IADD3 RZ, P4, R9, 0x28, RZ ;  /* 0x0000002809ff7810 */ /* 0x000fc80007f9e0ff */
[----:B------:R-:W-:Y:S02]  /*c970*/  IADD3.X R21, RZ, R12, RZ, P4, !PT ;  /* 0x0000000cff157210 */ /* 0x000fe400027fe4ff */
[----:B------:R-:W-:Y:S02]  /*c980*/  IADD3 RZ, P4, R9, 0x49, RZ ;  /* 0x0000004909ff7810 */ /* 0x000fe40007f9e0ff */
[----:B------:R-:W-:-:S03]  /*c990*/  IADD3 R8, P3, R2, UR61, RZ ;  /* 0x0000003d02087c10 */ /* 0x000fc6000ff7e0ff */
[--C-:B------:R-:W-:Y:S01]  /*c9a0*/  IMAD.X R221, RZ, RZ, R12.reuse, P4 ;  /* 0x000000ffffdd7224 */ /* 0x100fe200020e060c */
[C---:B------:R-:W-:Y:S02]  /*c9b0*/  IADD3 RZ, P4, R9.reuse, 0x69, RZ ;  /* 0x0000006909ff7810 */ /* 0x040fe40007f9e0ff */
[C---:B------:R-:W-:Y:S02]  /*c9c0*/  IADD3 RZ, P0, R9.reuse, 0x8, RZ ;  /* 0x0000000809ff7810 */ /* 0x040fe40007f1e0ff */
[C---:B------:R-:W-:Y:S02]  /*c9d0*/  IADD3 RZ, P5, R9.reuse, 0x10, RZ ;  /* 0x0000001009ff7810 */ /* 0x040fe40007fbe0ff */
[-C--:B------:R-:W-:Y:S02]  /*c9e0*/  IADD3.X R228, RZ, R12.reuse, RZ, P4, !PT ;  /* 0x0000000cffe47210 */ /* 0x080fe400027fe4ff */
[----:B------:R-:W-:Y:S02]  /*c9f0*/  IADD3.X R13, RZ, UR60, RZ, P3, !PT ;  /* 0x0000003cff0d7c10 */ /* 0x000fe40009ffe4ff */
[----:B------:R-:W-:Y:S01]  /*ca00*/  ISETP.GT.U32.AND P4, PT, R8, R23, PT ;  /* 0x000000170800720c */ /* 0x000fe20003f84070 */
[----:B------:R-:W-:Y:S01]  /*ca10*/  IMAD.X R233, RZ, RZ, R12, P0 ;  /* 0x000000ffffe97224 */ /* 0x000fe200000e060c */
[----:B------:R-:W-:Y:S01]  /*ca20*/  IADD3.X R15, RZ, R12, RZ, P5, !PT ;  /* 0x0000000cff0f7210 */ /* 0x000fe20002ffe4ff */
[----:B------:R-:W-:Y:S01]  /*ca30*/  FMUL R90, R90, UR5 ;  /* 0x000000055a5a7c20 */ /* 0x000fe20008400000 */
[C---:B------:R-:W-:Y:S01]  /*ca40*/  IADD3 RZ, P0, R9.reuse, 0x21, RZ ;  /* 0x0000002109ff7810 */ /* 0x040fe20007f1e0ff */
[----:B------:R-:W-:Y:S01]  /*ca50*/  VIADD R244, R8, 0x9 ;  /* 0x0000000908f47836 */ /* 0x000fe20000000000 */
[----:B------:R-:W-:-:S02]  /*ca60*/  IADD3 RZ, P5, R9, 0x29, RZ ;  /* 0x0000002909ff7810 */ /* 0x000fc40007fbe0ff */
[----:B------:R-:W-:Y:S01]  /*ca70*/  ISETP.GT.U32.AND.EX P4, PT, R13, RZ, PT, P4 ;  /* 0x000000ff0d00720c */ /* 0x000fe20003f84140 */
[----:B------:R-:W-:Y:S01]  /*ca80*/  STL [R1+0x90c], R4 ;  /* 0x00090c0401007387 */ /* 0x000fe20000100800 */
[-C--:B------:R-:W-:Y:S01]  /*ca90*/  IADD3.X R20, RZ, R12.reuse, RZ, P0, !PT ;  /* 0x0000000cff147210 */ /* 0x080fe200007fe4ff */
[----:B------:R-:W-:Y:S01]  /*caa0*/  IMAD.X R22, RZ, RZ, R12, P5 ;  /* 0x000000ffff167224 */ /* 0x000fe200028e060c */
[C---:B------:R-:W-:Y:S02]  /*cab0*/  IADD3 RZ, P0, R9.reuse, 0x41, RZ ;  /* 0x0000004109ff7810 */ /* 0x040fe40007f1e0ff */
[----:B------:R-:W-:Y:S01]  /*cac0*/  IADD3 RZ, P5, R9, 0x50, RZ ;  /* 0x0000005009ff7810 */ /* 0x000fe20007fbe0ff */
[----:B------:R-:W-:Y:S01]  /*cad0*/  FMUL R93, R93, UR5 ;  /* 0x000000055d5d7c20 */ /* 0x000fe20008400000 */
[----:B------:R-:W-:Y:S02]  /*cae0*/  IADD3.X R220, RZ, R12, RZ, P0, !PT ;  /* 0x0000000cffdc7210 */ /* 0x000fe400007fe4ff */
[----:B------:R-:W-:-:S02]  /*caf0*/  IADD3 RZ, P0, R9, 0x68, RZ ;  /* 0x0000006809ff7810 */ /* 0x000fc40007f1e0ff */
[-C--:B------:R-:W-:Y:S02]  /*cb00*/  IADD3.X R222, RZ, R12.reuse, RZ, P5, !PT ;  /* 0x0000000cffde7210 */ /* 0x080fe40002ffe4ff */
[C---:B------:R-:W-:Y:S02]  /*cb10*/  IADD3 R246, R8.reuse, 0x10, RZ ;  /* 0x0000001008f67810 */ /* 0x040fe40007ffe0ff */
[----:B------:R-:W-:Y:S01]  /*cb20*/  IADD3 RZ, P5, R9, 0x70, RZ ;  /* 0x0000007009ff7810 */ /* 0x000fe20007fbe0ff */
[----:B------:R-:W-:Y:S01]  /*cb30*/  IMAD.X R227, RZ, RZ, R12, P0 ;  /* 0x000000ffffe37224 */ /* 0x000fe200000e060c */
[----:B------:R-:W-:Y:S02]  /*cb40*/  ISETP.GE.U32.AND P0, PT, R8, R7, PT ;  /* 0x000000070800720c */ /* 0x000fe40003f06070 */
[----:B------:R-:W-:Y:S01]  /*cb50*/  IADD3.X R229, RZ, R12, RZ, P5, !PT ;  /* 0x0000000cffe57210 */ /* 0x000fe20002ffe4ff */
[----:B------:R-:W-:Y:S01]  /*cb60*/  FMUL R98, R98, UR5 ;  /* 0x0000000562627c20 */ /* 0x000fe20008400000 */
[C---:B------:R-:W-:Y:S01]  /*cb70*/  ISETP.GE.U32.AND P5, PT, R8.reuse, R23, PT ;  /* 0x000000170800720c */ /* 0x040fe20003fa6070 */
[----:B------:R-:W-:Y:S01]  /*cb80*/  FMUL R89, R89, UR5 ;  /* 0x0000000559597c20 */ /* 0x000fe20008400000 */
[----:B------:R-:W-:Y:S01]  /*cb90*/  IADD3 RZ, P3, R9, 0x19, RZ ;  /* 0x0000001909ff7810 */ /* 0x000fe20007f7e0ff */
[----:B------:R-:W-:Y:S01]  /*cba0*/  FMUL R91, R91, UR5 ;  /* 0x000000055b5b7c20 */ /* 0x000fe20008400000 */
[----:B------:R-:W-:-:S02]  /*cbb0*/  IADD3 R247, R8, 0x19, RZ ;  /* 0x0000001908f77810 */ /* 0x000fc40007ffe0ff */
[C---:B------:R-:W-:Y:S02]  /*cbc0*/  ISETP.GE.U32.AND.EX P0, PT, R13.reuse, RZ, PT, P0 ;  /* 0x000000ff0d00720c */ /* 0x040fe40003f06100 */
[----:B------:R-:W-:Y:S02]  /*cbd0*/  ISETP.GE.U32.AND.EX P5, PT, R13, RZ, PT, P5 ;  /* 0x000000ff0d00720c */ /* 0x000fe40003fa6150 */
[----:B------:R-:W-:Y:S02]  /*cbe0*/  IADD3 RZ, P1, R9, 0x48, RZ ;  /* 0x0000004809ff7810 */ /* 0x000fe40007f3e0ff */
[----:B------:R-:W-:Y:S02]  /*cbf0*/  IADD3 R166, R8, 0x8, RZ ;  /* 0x0000000808a67810 */ /* 0x000fe40007ffe0ff */
[-C--:B------:R-:W-:Y:S02]  /*cc00*/  IADD3.X R18, RZ, R12.reuse, RZ, P3, !PT ;  /* 0x0000000cff127210 */ /* 0x080fe40001ffe4ff */
[----:B------:R-:W-:Y:S01]  /*cc10*/  FSEL R243, R89, -INF , !P0 ;  /* 0xff80000059f37808 */ /* 0x000fe20004000000 */
[----:B------:R-:W-:Y:S01]  /*cc20*/  FMUL R101, R101, UR5 ;  /* 0x0000000565657c20 */ /* 0x000fe20008400000 */
[----:B------:R-:W-:-:S02]  /*cc30*/  IADD3.X R235, RZ, R12, RZ, P1, !PT ;  /* 0x0000000cffeb7210 */ /* 0x000fc40000ffe4ff */
[----:B------:R-:W-:Y:S02]  /*cc40*/  ISETP.GT.U32.AND P0, PT, R166, R7, PT ;  /* 0x00000007a600720c */ /* 0x000fe40003f04070 */
[C---:B------:R-:W-:Y:S01]  /*cc50*/  IADD3 RZ, P1, R9.reuse, 0x20, RZ ;  /* 0x0000002009ff7810 */ /* 0x040fe20007f3e0ff */
[----:B------:R-:W-:Y:S01]  /*cc60*/  FMUL R92, R92, UR5 ;  /* 0x000000055c5c7c20 */ /* 0x000fe20008400000 */
[----:B------:R-:W-:Y:S01]  /*cc70*/  IADD3 RZ, P2, R9, 0x11, RZ ;  /* 0x0000001109ff7810 */ /* 0x000fe20007f5e0ff */
[----:B------:R-:W-:Y:S01]  /*cc80*/  FMUL R95, R95, UR5 ;  /* 0x000000055f5f7c20 */ /* 0x000fe20008400000 */
[C---:B------:R-:W-:Y:S02]  /*cc90*/  IADD3 R250, R8.reuse, 0x20, RZ ;  /* 0x0000002008fa7810 */ /* 0x040fe40007ffe0ff */
[----:B------:R-:W-:Y:S01]  /*cca0*/  ISETP.GT.U32.AND.EX P0, PT, R233, RZ, PT, P0 ;  /* 0x000000ffe900720c */ /* 0x000fe20003f04100 */
[--C-:B------:R-:W-:Y:S01]  /*ccb0*/  IMAD.X R19, RZ, RZ, R12.reuse, P1 ;  /* 0x000000ffff137224 */ /* 0x100fe200008e060c */
[----:B------:R-:W-:Y:S01]  /*ccc0*/  IADD3 R245, R8, 0x11, RZ ;  /* 0x0000001108f57810 */ /* 0x000fe20007ffe0ff */
[----:B------:R-:W-:Y:S01]  /*ccd0*/  IMAD.X R16, RZ, RZ, R12, P2 ;  /* 0x000000ffff107224 */ /* 0x000fe200010e060c */
[----:B------:R-:W-:-:S02]  /*cce0*/  IADD3 RZ, P6, R9, 0x40, RZ ;  /* 0x0000004009ff7810 */ /* 0x000fc40007fde0ff */
[----:B------:R-:W-:Y:S01]  /*ccf0*/  FSEL R242, R92, -INF , !P0 ;  /* 0xff8000005cf27808 */ /* 0x000fe20004000000 */
[----:B------:R-:W-:Y:S01]  /*cd00*/  FMUL R104, R104, UR5 ;  /* 0x0000000568687c20 */ /* 0x000fe20008400000 */
[----:B------:R-:W-:Y:S01]  /*cd10*/  ISETP.GT.U32.AND P0, PT, R246, R7, PT ;  /* 0x00000007f600720c */ /* 0x000fe20003f04070 */
[----:B------:R-:W-:Y:S02]  /*cd20*/  VIADD R249, R8, 0x21 ;  /* 0x0000002108f97836 */ /* 0x000fe40000000000 */
[----:B------:R-:W-:Y:S01]  /*cd30*/  FMUL R96, R96, UR5 ;  /* 0x0000000560607c20 */ /* 0x000fe20008400000 */
[----:B------:R-:W-:Y:S01]  /*cd40*/  FMUL R97, R97, UR5 ;  /* 0x0000000561617c20 */ /* 0x000fe20008400000 */
[----:B------:R-:W-:Y:S01]  /*cd50*/  IMAD.X R234, RZ, RZ, R12, P6 ;  /* 0x000000ffffea7224 */ /* 0x000fe200030e060c */
[----:B------:R-:W-:Y:S01]  /*cd60*/  ISETP.GT.U32.AND.EX P0, PT, R15, RZ, PT, P0 ;  /* 0x000000ff0f00720c */ /* 0x000fe20003f04100 */
[----:B------:R-:W-:Y:S01]  /*cd70*/  VIADD R248, R8, 0x18 ;  /* 0x0000001808f87836 */ /* 0x000fe20000000000 */
[----:B------:R-:W-:Y:S01]  /*cd80*/  IADD3 RZ, P6, R9, 0x18, RZ ;  /* 0x0000001809ff7810 */ /* 0x000fe20007fde0ff */
[----:B------:R-:W-:-:S02]  /*cd90*/  WARPGROUP.DEPBAR.LE gsb0, 0x0 ;  /* 0x00008000000079c5 */ /* 0x000fc40000010000 */
[----:B------:R0:W-:Y:S02]  /*cda0*/  STL [R1+0xac0], R75 ;  /* 0x000ac04b01007387 */ /* 0x0001e40000100800 */
[----:B0-----:R-:W-:Y:S02]  /*cdb0*/  FSEL R75, R90, -INF , !P4 ;  /* 0xff8000005a4b7808 */ /* 0x001fe40006000000 */
[----:B------:R-:W-:-:S04]  /*cdc0*/  ISETP.GT.U32.AND P4, PT, R244, R7, PT ;  /* 0x00000007f400720c */ /* 0x000fc80003f84070 */
[----:B------:R-:W-:-:S04]  /*cdd0*/  ISETP.GT.U32.AND.EX P4, PT, R14, RZ, PT, P4 ;  /* 0x000000ff0e00720c */ /* 0x000fc80003f84140 */
[----:B------:R-:W-:Y:S02]  /*cde0*/  FSEL R241, R93, -INF , !P4 ;  /* 0xff8000005df17808 */ /* 0x000fe40006000000 */
[----:B------:R-:W-:Y:S01]  /*cdf0*/  ISETP.GT.U32.AND P4, PT, R246, R23, PT ;  /* 0x00000017f600720c */ /* 0x000fe20003f84070 */
[----:B------:R0:W-:Y:S03]  /*ce00*/  STL [R1+0xabc], R78 ;  /* 0x000abc4e01007387 */ /* 0x0001e60000100800 */
[----:B------:R-:W-:Y:S01]  /*ce10*/  ISETP.GT.U32.AND.EX P4, PT, R15, RZ, PT, P4 ;  /* 0x000000ff0f00720c */ /* 0x000fe20003f84140 */
[----:B------:R-:W-:Y:S04]  /*ce20*/  STL [R1+0xab8], R79 ;  /* 0x000ab84f01007387 */ /* 0x000fe80000100800 */
[----:B------:R1:W-:Y:S01]  /*ce30*/  STL [R1+0xab4], R82 ;  /* 0x000ab45201007387 */ /* 0x0003e20000100800 */
[----:B0-----:R-:W-:-:S02]  /*ce40*/  FSEL R78, R91, -INF , !P5 ;  /* 0xff8000005b4e7808 */ /* 0x001fc40006800000 */
[----:B------:R-:W-:Y:S02]  /*ce50*/  ISETP.GT.U32.AND P5, PT, R244, R23, PT ;  /* 0x00000017f400720c */ /* 0x000fe40003fa4070 */
[----:B-1----:R-:W-:Y:S02]  /*ce60*/  FSEL R82, R98, -INF , !P4 ;  /* 0xff80000062527808 */ /* 0x002fe40006000000 */
[----:B------:R-:W-:Y:S02]  /*ce70*/  ISETP.GT.U32.AND P4, PT, R247, R7, PT ;  /* 0x00000007f700720c */ /* 0x000fe40003f84070 */
[----:B------:R-:W-:Y:S02]  /*ce80*/  ISETP.GT.U32.AND.EX P5, PT, R14, RZ, PT, P5 ;  /* 0x000000ff0e00720c */ /* 0x000fe40003fa4150 */
[----:B------:R-:W-:Y:S02]  /*ce90*/  ISETP.GT.U32.AND.EX P4, PT, R18, RZ, PT, P4 ;  /* 0x000000ff1200720c */ /* 0x000fe40003f84140 */
[----:B------:R-:W-:-:S02]  /*cea0*/  FSEL R79, R95, -INF , !P5 ;  /* 0xff8000005f4f7808 */ /* 0x000fc40006800000 */
[----:B------:R-:W-:Y:S02]  /*ceb0*/  FSEL R237, R101, -INF , !P4 ;  /* 0xff80000065ed7808 */ /* 0x000fe40006000000 */
[-C--:B------:R-:W-:Y:S02]  /*cec0*/  ISETP.GT.U32.AND P4, PT, R250, R7.reuse, PT ;  /* 0x00000007fa00720c */ /* 0x080fe40003f84070 */
[----:B------:R-:W-:Y:S02]  /*ced0*/  ISETP.GT.U32.AND P5, PT, R245, R7, PT ;  /* 0x00000007f500720c */ /* 0x000fe40003fa4070 */
[----:B------:R-:W-:Y:S02]  /*cee0*/  ISETP.GT.U32.AND.EX P4, PT, R19, RZ, PT, P4 ;  /* 0x000000ff1300720c */ /* 0x000fe40003f84140 */
[----:B------:R-:W-:Y:S02]  /*cef0*/  ISETP.GT.U32.AND.EX P5, PT, R16, RZ, PT, P5 ;  /* 0x000000ff1000720c */ /* 0x000fe40003fa4150 */
[----:B------:R-:W-:-:S02]  /*cf00*/  FSEL R236, R104, -INF , !P4 ;  /* 0xff80000068ec7808 */ /* 0x000fc40006000000 */
[-C--:B------:R-:W-:Y:S02]  /*cf10*/  ISETP.GT.U32.AND P4, PT, R249, R23.reuse, PT ;  /* 0x00000017f900720c */ /* 0x080fe40003f84070 */
[----:B------:R-:W-:Y:S02]  /*cf20*/  FSEL R240, R96, -INF , !P0 ;  /* 0xff80000060f07808 */ /* 0x000fe40004000000 */
[----:B------:R-:W-:Y:S01]  /*cf30*/  FSEL R239, R97, -INF , !P5 ;  /* 0xff80000061ef7808 */ /* 0x000fe20006800000 */
[----:B------:R-:W-:Y:S01]  /*cf40*/  FMUL R107, R107, UR5 ;  /* 0x000000056b6b7c20 */ /* 0x000fe20008400000 */
[----:B------:R-:W-:Y:S02]  /*cf50*/  IADD3.X R17, RZ, R12, RZ, P6, !PT ;  /* 0x0000000cff117210 */ /* 0x000fe400037fe4ff */
[----:B------:R-:W-:Y:S02]  /*cf60*/  ISETP.GT.U32.AND P0, PT, R245, R23, PT ;  /* 0x00000017f500720c */ /* 0x000fe40003f04070 */
[----:B------:R-:W-:Y:S01]  /*cf70*/  ISETP.GT.U32.AND P5, PT, R248, R7, PT ;  /* 0x00000007f800720c */ /* 0x000fe20003fa4070 */
[----:B------:R-:W-:Y:S01]  /*cf80*/  FMUL R99, R99, UR5 ;  /* 0x0000000563637c20 */ /* 0x000fe20008400000 */
[----:B------:R-:W-:Y:S01]  /*cf90*/  ISETP.GT.U32.AND.EX P4, PT, R20, RZ, PT, P4 ;  /* 0x000000ff1400720c */ /* 0x000fe20003f84140 */
[----:B------:R-:W-:Y:S01]  /*cfa0*/  FMUL R100, R100, UR5 ;  /* 0x0000000564647c20 */ /* 0x000fe20008400000 */
[----:B------:R-:W-:-:S02]  /*cfb0*/  IADD3 R251, R8, 0x29, RZ ;  /* 0x0000002908fb7810 */ /* 0x000fc40007ffe0ff */
[----:B------:R-:W-:Y:S02]  /*cfc0*/  ISETP.GT.U32.AND.EX P0, PT, R16, RZ, PT, P0 ;  /* 0x000000ff1000720c */ /* 0x000fe40003f04100 */
[----:B------:R-:W-:Y:S01]  /*cfd0*/  ISETP.GT.U32.AND.EX P5, PT, R17, RZ, PT, P5 ;  /* 0x000000ff1100720c */ /* 0x000fe20003fa4150 */
[----:B------:R0:W-:Y:S01]  /*cfe0*/  STL [R1+0xab0], R83 ;  /* 0x000ab05301007387 */ /* 0x0001e20000100800 */
[----:B------:R-:W-:Y:S02]  /*cff0*/  FSEL R107, R107, -INF , !P4 ;  /* 0xff8000006b6b7808 */ /* 0x000fe40006000000 */
[----:B------:R-:W-:Y:S02]  /*d000*/  ISETP.GT.U32.AND P4, PT, R251, R7, PT ;  /* 0x00000007fb00720c */ /* 0x000fe40003f84070 */
[----:B------:R-:W-:Y:S01]  /*d010*/  FSEL R238, R100, -INF , !P5 ;  /* 0xff80000064ee7808 */ /* 0x000fe20006800000 */
[----:B------:R-:W-:Y:S01]  /*d020*/  FMUL R109, R109, UR5 ;  /* 0x000000056d6d7c20 */ /* 0x000fe20008400000 */
[----:B------:R-:W-:-:S02]  /*d030*/  ISETP.GT.U32.AND P5, PT, R247, R23, PT ;  /* 0x00000017f700720c */ /* 0x000fc40003fa4070 */
[----:B0-----:R-:W-:Y:S02]  /*d040*/  FSEL R83, R99, -INF , !P0 ;  /* 0xff80000063537808 */ /* 0x001fe40004000000 */
[----:B------:R-:W-:Y:S01]  /*d050*/  ISETP.GT.U32.AND P0, PT, R248, R23, PT ;  /* 0x00000017f800720c */ /* 0x000fe20003f04070 */
[----:B------:R-:W-:Y:S01]  /*d060*/  VIADD R165, R8, 0x30 ;  /* 0x0000003008a57836 */ /* 0x000fe20000000000 */
[----:B------:R-:W-:Y:S01]  /*d070*/  ISETP.GT.U32.AND.EX P4, PT, R22, RZ, PT, P4 ;  /* 0x000000ff1600720c */ /* 0x000fe20003f84140 */
[----:B------:R-:W-:Y:S01]  /*d080*/  FMUL R102, R102, UR5 ;  /* 0x0000000566667c20 */ /* 0x000fe20008400000 */
[----:B------:R-:W-:Y:S01]  /*d090*/  IADD3 RZ, P2, R9, 0x30, RZ ;  /* 0x0000003009ff7810 */ /* 0x000fe20007f5e0ff */
[----:B------:R-:W-:Y:S01]  /*d0a0*/  FMUL R103, R103, UR5 ;  /* 0x0000000567677c20 */ /* 0x000fe20008400000 */
[----:B------:R-:W-:Y:S02]  /*d0b0*/  ISETP.GT.U32.AND.EX P0, PT, R17, RZ, PT, P0 ;  /* 0x000000ff1100720c */ /* 0x000fe40003f04100 */
[----:B------:R-:W-:Y:S01]  /*d0c0*/  ISETP.GT.U32.AND.EX P5, PT, R18, RZ, PT, P5 ;  /* 0x000000ff1200720c */ /* 0x000fe20003fa4150 */
[----:B------:R0:W-:Y:S01]  /*d0d0*/  STL [R1+0xaac], R86 ;  /* 0x000aac5601007387 */ /* 0x0001e20000100800 */
[----:B------:R-:W-:-:S02]  /*d0e0*/  FSEL R109, R109, -INF , !P4 ;  /* 0xff8000006d6d7808 */ /* 0x000fc40006000000 */
[----:B------:R-:W-:Y:S01]  /*d0f0*/  IADD3.X R216, RZ, R12, RZ, P2, !PT ;  /* 0x0000000cffd87210 */ /* 0x000fe200017fe4ff */
[----:B------:R1:W-:Y:S01]  /*d100*/  STL [R1+0xaa8], R87 ;  /* 0x000aa85701007387 */ /* 0x0003e20000100800 */
[----:B------:R-:W-:Y:S01]  /*d110*/  ISETP.GT.U32.AND P4, PT, R165, R7, PT ;  /* 0x00000007a500720c */ /* 0x000fe20003f84070 */
[----:B------:R-:W-:Y:S01]  /*d120*/  FMUL R112, R112, UR5 ;  /* 0x0000000570707c20 */ /* 0x000fe20008400000 */
[----:B0-----:R-:W-:Y:S02]  /*d130*/  FSEL R86, R102, -INF , !P0 ;  /* 0xff80000066567808 */ /* 0x001fe40004000000 */
[----:B------:R-:W-:Y:S02]  /*d140*/  ISETP.GT.U32.AND P0, PT, R250, R23, PT ;  /* 0x00000017fa00720c */ /* 0x000fe40003f04070 */
[----:B-1----:R-:W-:Y:S02]  /*d150*/  FSEL R87, R103, -INF , !P5 ;  /* 0xff80000067577808 */ /* 0x002fe40006800000 */
[----:B------:R-:W-:Y:S01]  /*d160*/  ISETP.GT.U32.AND P5, PT, R249, R7, PT ;  /* 0x00000007f900720c */ /* 0x000fe20003fa4070 */
[----:B------:R-:W-:Y:S01]  /*d170*/  FMUL R105, R105, UR5 ;  /* 0x0000000569697c20 */ /* 0x000fe20008400000 */
[----:B------:R-:W-:Y:S01]  /*d180*/  ISETP.GT.U32.AND.EX P4, PT, R216, RZ, PT, P4 ;  /* 0x000000ffd800720c */ /* 0x000fe20003f84140 */
[----:B------:R-:W-:Y:S01]  /*d190*/  FMUL R106, R106, UR5 ;  /* 0x000000056a6a7c20 */ /* 0x000fe20008400000 */
[----:B------:R-:W-:-:S02]  /*d1a0*/  IADD3 RZ, P6, R9, 0x31, RZ ;  /* 0x0000003109ff7810 */ /* 0x000fc40007fde0ff */
[----:B------:R-:W-:Y:S02]  /*d1b0*/  IADD3 R164, R8, 0x31, RZ ;  /* 0x0000003108a47810 */ /* 0x000fe40007ffe0ff */
[----:B------:R-:W-:Y:S02]  /*d1c0*/  ISETP.GT.U32.AND.EX P0, PT, R19, RZ, PT, P0 ;  /* 0x000000ff1300720c */ /* 0x000fe40003f04100 */
[----:B------:R-:W-:Y:S02]  /*d1d0*/  ISETP.GT.U32.AND.EX P5, PT, R20, RZ, PT, P5 ;  /* 0x000000ff1400720c */ /* 0x000fe40003fa4150 */
[----:B------:R-:W-:Y:S02]  /*d1e0*/  IADD3 R252, R8, 0x28, RZ ;  /* 0x0000002808fc7810 */ /* 0x000fe40007ffe0ff */
[----:B------:R-:W-:Y:S02]  /*d1f0*/  FSEL R112, R112, -INF , !P4 ;  /* 0xff80000070707808 */ /* 0x000fe40006000000 */
[----:B------:R-:W-:-:S02]  /*d200*/  IADD3 RZ, P3, R9, 0x38, RZ ;  /* 0x0000003809ff7810 */ /* 0x000fc40007f7e0ff */
[----:B------:R-:W-:Y:S02]  /*d210*/  IADD3.X R217, RZ, R12, RZ, P6, !PT ;  /* 0x0000000cffd97210 */ /* 0x000fe400037fe4ff */
[----:B------:R-:W-:Y:S02]  /*d220*/  ISETP.GT.U32.AND P4, PT, R164, R23, PT ;  /* 0x00000017a400720c */ /* 0x000fe40003f84070 */
[----:B------:R-:W-:Y:S02]  /*d230*/  FSEL R105, R105, -INF , !P5 ;  /* 0xff80000069697808 */ /* 0x000fe40006800000 */
[----:B------:R-:W-:Y:S01]  /*d240*/  FSEL R106, R106, -INF , !P0 ;  /* 0xff8000006a6a7808 */ /* 0x000fe20004000000 */
[----:B------:R-:W-:Y:S01]  /*d250*/  FMUL R115, R115, UR5 ;  /* 0x0000000573737c20 */ /* 0x000fe20008400000 */
[C---:B------:R-:W-:Y:S02]  /*d260*/  ISETP.GT.U32.AND P5, PT, R252.reuse, R7, PT ;  /* 0x00000007fc00720c */ /* 0x040fe40003fa4070 */
[----:B------:R-:W-:Y:S01]  /*d270*/  ISETP.GT.U32.AND P0, PT, R252, R23, PT ;  /* 0x00000017fc00720c */ /* 0x000fe20003f04070 */
[----:B------:R-:W-:Y:S01]  /*d280*/  VIADD R162, R8, 0x39 ;  /* 0x0000003908a27836 */ /* 0x000fe20000000000 */
[----:B------:R-:W-:Y:S01]  /*d290*/  ISETP.GT.U32.AND.EX P4, PT, R217, RZ, PT, P4 ;  /* 0x000000ffd900720c */ /* 0x000fe20003f84140 */
[----:B------:R-:W-:Y:S01]  /*d2a0*/  IMAD.X R218, RZ, RZ, R12, P3 ;  /* 0x000000ffffda7224 */ /* 0x000fe200018e060c */
[C---:B------:R-:W-:Y:S01]  /*d2b0*/  IADD3 RZ, P1, R9.reuse, 0x39, RZ ;  /* 0x0000003909ff7810 */ /* 0x040fe20007f3e0ff */
[----:B------:R-:W-:Y:S01]  /*d2c0*/  FMUL R108, R108, UR5 ;  /* 0x000000056c6c7c20 */ /* 0x000fe20008400000 */
[----:B------:R-:W-:Y:S01]  /*d2d0*/  FMUL R110, R110, UR5 ;  /* 0x000000056e6e7c20 */ /* 0x000fe20008400000 */
[----:B------:R-:W-:-:S02]  /*d2e0*/  IADD3 RZ, P3, R9, 0x60, RZ ;  /* 0x0000006009ff7810 */ /* 0x000fc40007f7e0ff */
[C---:B------:R-:W-:Y:S02]  /*d2f0*/  ISETP.GT.U32.AND.EX P5, PT, R21.reuse, RZ, PT, P5 ;  /* 0x000000ff1500720c */ /* 0x040fe40003fa4150 */
[----:B------:R-:W-:Y:S02]  /*d300*/  ISETP.GT.U32.AND.EX P0, PT, R21, RZ, PT, P0 ;  /* 0x000000ff1500720c */ /* 0x000fe40003f04100 */
[----:B------:R-:W-:Y:S02]  /*d310*/  FSEL R115, R115, -INF , !P4 ;  /* 0xff80000073737808 */ /* 0x000fe40006000000 */
[----:B------:R-:W-:Y:S02]  /*d320*/  IADD3 RZ, P6, R9, 0x59, RZ ;  /* 0x0000005909ff7810 */ /* 0x000fe40007fde0ff */
[----:B------:R-:W-:Y:S02]  /*d330*/  IADD3.X R219, RZ, R12, RZ, P1, !PT ;  /* 0x0000000cffdb7210 */ /* 0x000fe40000ffe4ff */
[----:B------:R-:W-:-:S02]  /*d340*/  ISETP.GT.U32.AND P4, PT, R162, R7, PT ;  /* 0x00000007a200720c */ /* 0x000fc40003f84070 */
[----:B------:R-:W-:Y:S02]  /*d350*/  IADD3.X R226, RZ, R12, RZ, P3, !PT ;  /* 0x0000000cffe27210 */ /* 0x000fe40001ffe4ff */
[----:B------:R-:W-:Y:S02]  /*d360*/  FSEL R108, R108, -INF , !P5 ;  /* 0xff8000006c6c7808 */ /* 0x000fe40006800000 */
[----:B------:R-:W-:Y:S01]  /*d370*/  FSEL R110, R110, -INF , !P0 ;  /* 0xff8000006e6e7808 */ /* 0x000fe20004000000 */
[----:B------:R-:W-:Y:S01]  /*d380*/  FMUL R117, R117, UR5 ;  /* 0x0000000575757c20 */ /* 0x000fe20008400000 */
[----:B------:R-:W-:Y:S02]  /*d390*/  IADD3 RZ, P3, R9, 0x78, RZ ;  /* 0x0000007809ff7810 */ /* 0x000fe40007f7e0ff */
[----:B------:R-:W-:Y:S02]  /*d3a0*/  ISETP.GT.U32.AND P5, PT, R251, R23, PT ;  /* 0x00000017fb00720c */ /* 0x000fe40003fa4070 */
[----:B------:R-:W-:-:S02]  /*d3b0*/  ISETP.GT.U32.AND P0, PT, R164, R7, PT ;  /* 0x00000007a400720c */ /* 0x000fc40003f04070 */
[----:B------:R-:W-:Y:S02]  /*d3c0*/  IADD3 RZ, P2, R9, 0x58, RZ ;  /* 0x0000005809ff7810 */ /* 0x000fe40007f5e0ff */
[C---:B------:R-:W-:Y:S01]  /*d3d0*/  IADD3 R167, R8.reuse, 0x48, RZ ;  /* 0x0000004808a77810 */ /* 0x040fe20007ffe0ff */
[----:B------:R-:W-:Y:S01]  /*d3e0*/  IMAD.X R225, RZ, RZ, R12, P6 ;  /* 0x000000ffffe17224 */ /* 0x000fe200030e060c */
[----:B------:R-:W-:Y:S01]  /*d3f0*/  ISETP.GT.U32.AND.EX P4, PT, R219, RZ, PT, P4 ;  /* 0x000000ffdb00720c */ /* 0x000fe20003f84140 */
[----:B------:R-:W-:Y:S01]  /*d400*/  FMUL R111, R111, UR5 ;  /* 0x000000056f6f7c20 */ /* 0x000fe20008400000 */
[----:B------:R-:W-:Y:S01]  /*d410*/  IADD3 RZ, P1, R9, 0x61, RZ ;  /* 0x0000006109ff7810 */ /* 0x000fe20007f3e0ff */
[----:B------:R-:W-:Y:S01]  /*d420*/  FMUL R113, R113, UR5 ;  /* 0x0000000571717c20 */ /* 0x000fe20008400000 */
[C---:B------:R-:W-:Y:S01]  /*d430*/  IADD3 R161, R8.reuse, 0x41, RZ ;  /* 0x0000004108a17810 */ /* 0x040fe20007ffe0ff */
[----:B------:R-:W-:Y:S01]  /*d440*/  VIADD R168, R8, 0x40 ;  /* 0x0000004008a87836 */ /* 0x000fe20000000000 */
[----:B------:R-:W-:-:S02]  /*d450*/  IADD3 RZ, P6, R9, 0x51, RZ ;  /* 0x0000005109ff7810 */ /* 0x000fc40007fde0ff */
[-C--:B------:R-:W-:Y:S02]  /*d460*/  IADD3.X R231, RZ, R12.reuse, RZ, P3, !PT ;  /* 0x0000000cffe77210 */ /* 0x080fe40001ffe4ff */
[----:B------:R-:W-:Y:S02]  /*d470*/  ISETP.GT.U32.AND.EX P5, PT, R22, RZ, PT, P5 ;  /* 0x000000ff1600720c */ /* 0x000fe40003fa4150 */
[----:B------:R-:W-:Y:S02]  /*d480*/  ISETP.GT.U32.AND.EX P0, PT, R217, RZ, PT, P0 ;  /* 0x000000ffd900720c */ /* 0x000fe40003f04100 */
[----:B------:R-:W-:Y:S02]  /*d490*/  IADD3.X R224, RZ, R12, RZ, P2, !PT ;  /* 0x0000000cffe07210 */ /* 0x000fe400017fe4ff */
[----:B------:R-:W-:Y:S02]  /*d4a0*/  IADD3 R163, R8, 0x38, RZ ;  /* 0x0000003808a37810 */ /* 0x000fe40007ffe0ff */
[----:B------:R-:W-:-:S02]  /*d4b0*/  ISETP.GT.U32.AND P3, PT, R167, R7, PT ;  /* 0x00000007a700720c */ /* 0x000fc40003f64070 */
[----:B------:R-:W-:Y:S02]  /*d4c0*/  IADD3 RZ, P2, R9, 0x71, RZ ;  /* 0x0000007109ff7810 */ /* 0x000fe40007f5e0ff */
[----:B------:R-:W-:Y:S01]  /*d4d0*/  FSEL R117, R117, -INF , !P4 ;  /* 0xff80000075757808 */ /* 0x000fe20006000000 */
[----:B------:R-:W-:Y:S01]  /*d4e0*/  FMUL R124, R124, UR5 ;  /* 0x000000057c7c7c20 */ /* 0x000fe20008400000 */
[-C--:B------:R-:W-:Y:S02]  /*d4f0*/  IADD3.X R232, RZ, R12.reuse, RZ, P1, !PT ;  /* 0x0000000cffe87210 */ /* 0x080fe40000ffe4ff */
[----:B------:R-:W-:Y:S02]  /*d500*/  ISETP.GT.U32.AND P4, PT, R161, R7, PT ;  /* 0x00000007a100720c */ /* 0x000fe40003f84070 */
[----:B------:R-:W-:Y:S02]  /*d510*/  IADD3 RZ, P1, R9, 0x79, RZ ;  /* 0x0000007909ff7810 */ /* 0x000fe40007f3e0ff */
[----:B------:R-:W-:-:S02]  /*d520*/  IADD3.X R223, RZ, R12, RZ, P6, !PT ;  /* 0x0000000cffdf7210 */ /* 0x000fc400037fe4ff */
[----:B------:R-:W-:Y:S02]  /*d530*/  FSEL R111, R111, -INF , !P5 ;  /* 0xff8000006f6f7808 */ /* 0x000fe40006800000 */
[----:B------:R-:W-:Y:S01]  /*d540*/  FSEL R113, R113, -INF , !P0 ;  /* 0xff80000071717808 */ /* 0x000fe20004000000 */
[----:B------:R-:W-:Y:S01]  /*d550*/  FMUL R121, R121, UR5 ;  /* 0x0000000579797c20 */ /* 0x000fe20008400000 */
[-C--:B------:R-:W-:Y:S02]  /*d560*/  ISETP.GT.U32.AND P6, PT, R168, R23.reuse, PT ;  /* 0x00000017a800720c */ /* 0x080fe40003fc4070 */
[----:B------:R-:W-:Y:S02]  /*d570*/  ISETP.GT.U32.AND P5, PT, R165, R23, PT ;  /* 0x00000017a500720c */ /* 0x000fe40003fa4070 */
[-C--:B------:R-:W-:Y:S02]  /*d580*/  ISETP.GT.U32.AND P0, PT, R163, R7.reuse, PT ;  /* 0x00000007a300720c */ /* 0x080fe40003f04070 */
[----:B------:R-:W-:Y:S01]  /*d590*/  ISETP.GT.U32.AND.EX P3, PT, R235, RZ, PT, P3 ;  /* 0x000000ffeb00720c */ /* 0x000fe20003f64130 */
[C---:B------:R-:W-:Y:S01]  /*d5a0*/  VIADD R159, R8.reuse, 0x50 ;  /* 0x00000050089f7836 */ /* 0x040fe20000000000 */
[----:B------:R-:W-:Y:S01]  /*d5b0*/  IADD3 R158, R8, 0x58, RZ ;  /* 0x00000058089e7810 */ /* 0x000fe20007ffe0ff */
[--C-:B------:R-:W-:Y:S01]  /*d5c0*/  IMAD.X R230, RZ, RZ, R12.reuse, P2 ;  /* 0x000000ffffe67224 */ /* 0x100fe200010e060c */
[----:B------:R-:W-:Y:S01]  /*d5d0*/  ISETP.GT.U32.AND.EX P4, PT, R220, RZ, PT, P4 ;  /* 0x000000ffdc00720c */ /* 0x000fe20003f84140 */
[----:B------:R-:W-:Y:S01]  /*d5e0*/  FMUL R114, R114, UR5 ;  /* 0x0000000572727c20 */ /* 0x000fe20008400000 */
[----:B------:R-:W-:Y:S01]  /*d5f0*/  ISETP.GT.U32.AND P2, PT, R168, R7, PT ;  /* 0x00000007a800720c */ /* 0x000fe20003f44070 */
[----:B------:R-:W-:Y:S01]  /*d600*/  FMUL R116, R116, UR5 ;  /* 0x0000000574747c20 */ /* 0x000fe20008400000 */
[----:B------:R-:W-:Y:S01]  /*d610*/  FMUL R122, R122, UR5 ;  /* 0x000000057a7a7c20 */ /* 0x000fe20008400000 */
[----:B------:R-:W-:Y:S01]  /*d620*/  IMAD.X R12, RZ, RZ, R12, P1 ;  /* 0x000000ffff0c7224 */ /* 0x000fe200008e060c */
[----:B------:R-:W-:-:S02]  /*d630*/  ISETP.GT.U32.AND.EX P5, PT, R216, RZ, PT, P5 ;  /* 0x000000ffd800720c */ /* 0x000fc40003fa4150 */
[----:B------:R-:W-:Y:S02]  /*d640*/  ISETP.GT.U32.AND.EX P0, PT, R218, RZ, PT, P0 ;  /* 0x000000ffda00720c */ /* 0x000fe40003f04100 */
[----:B------:R-:W-:Y:S02]  /*d650*/  ISETP.GT.U32.AND.EX P6, PT, R234, RZ, PT, P6 ;  /* 0x000000ffea00720c */ /* 0x000fe40003fc4160 */
[----:B------:R-:W-:Y:S01]  /*d660*/  FSEL R124, R124, -INF , !P3 ;  /* 0xff8000007c7c7808 */ /* 0x000fe20005800000 */
[----:B------:R-:W-:Y:S01]  /*d670*/  FMUL R120, R120, UR5 ;  /* 0x0000000578787c20 */ /* 0x000fe20008400000 */
[-C--:B------:R-:W-:Y:S02]  /*d680*/  ISETP.GT.U32.AND P1, PT, R167, R23.reuse, PT ;  /* 0x00000017a700720c */ /* 0x080fe40003f24070 */
[----:B------:R-:W-:Y:S02]  /*d690*/  ISETP.GT.U32.AND P3, PT, R158, R23, PT ;  /* 0x000000179e00720c */ /* 0x000fe40003f64070 */
[----:B------:R-:W-:Y:S01]  /*d6a0*/  FSEL R121, R121, -INF , !P4 ;  /* 0xff80000079797808 */ /* 0x000fe20006000000 */
[----:B------:R-:W-:Y:S01]  /*d6b0*/  FMUL R126, R126, UR5 ;  /* 0x000000057e7e7c20 */ /* 0x000fe20008400000 */
[----:B------:R-:W-:Y:S01]  /*d6c0*/  ISETP.GT.U32.AND.EX P2, PT, R234, RZ, PT, P2 ;  /* 0x000000ffea00720c */ /* 0x000fe20003f44120 */
[----:B------:R-:W-:Y:S01]  /*d6d0*/  FMUL R134, R134, UR5 ;  /* 0x0000000586867c20 */ /* 0x000fe20008400000 */
[----:B------:R-:W-:-:S02]  /*d6e0*/  ISETP.GT.U32.AND P4, PT, R159, R7, PT ;  /* 0x000000079f00720c */ /* 0x000fc40003f84070 */
[----:B------:R-:W-:Y:S02]  /*d6f0*/  IADD3 R160, R8, 0x49, RZ ;  /* 0x0000004908a07810 */ /* 0x000fe40007ffe0ff */
[----:B------:R-:W-:Y:S02]  /*d700*/  FSEL R114, R114, -INF , !P5 ;  /* 0xff80000072727808 */ /* 0x000fe40006800000 */
[----:B------:R-:W-:Y:S02]  /*d710*/  FSEL R116, R116, -INF , !P0 ;  /* 0xff80000074747808 */ /* 0x000fe40004000000 */
[----:B------:R-:W-:Y:S01]  /*d720*/  FSEL R122, R122, -INF , !P6 ;  /* 0xff8000007a7a7808 */ /* 0x000fe20007000000 */
[----:B------:R-:W-:Y:S01]  /*d730*/  FMUL R9, R128, UR5 ;  /* 0x0000000580097c20 */ /* 0x000fe20008400000 */
[-C--:B------:R-:W-:Y:S02]  /*d740*/  ISETP.GT.U32.AND P5, PT, R163, R23.reuse, PT ;  /* 0x00000017a300720c */ /* 0x080fe40003fa4070 */
[----:B------:R-:W-:-:S02]  /*d750*/  ISETP.GT.U32.AND P0, PT, R162, R23, PT ;  /* 0x00000017a200720c */ /* 0x000fc40003f04070 */
[-C--:B------:R-:W-:Y:S02]  /*d760*/  ISETP.GT.U32.AND P6, PT, R159, R23.reuse, PT ;  /* 0x000000179f00720c */ /* 0x080fe40003fc4070 */
[----:B------:R-:W-:Y:S02]  /*d770*/  ISETP.GT.U32.AND.EX P1, PT, R235, RZ, PT, P1 ;  /* 0x000000ffeb00720c */ /* 0x000fe40003f24110 */
[----:B------:R-:W-:Y:S02]  /*d780*/  ISETP.GT.U32.AND.EX P3, PT, R224, RZ, PT, P3 ;  /* 0x000000ffe000720c */ /* 0x000fe40003f64130 */
[C---:B------:R-:W-:Y:S02]  /*d790*/  IADD3 R157, R8.reuse, 0x59, RZ ;  /* 0x00000059089d7810 */ /* 0x040fe40007ffe0ff */
[----:B------:R-:W-:Y:S01]  /*d7a0*/  IADD3 R153, R8, 0x68, RZ ;  /* 0x0000006808997810 */ /* 0x000fe20007ffe0ff */
[----:B------:R-:W-:Y:S01]  /*d7b0*/  FMUL R118, R118, UR5 ;  /* 0x0000000576767c20 */ /* 0x000fe20008400000 */
[----:B------:R-:W-:Y:S01]  /*d7c0*/  FSEL R120, R120, -INF , !P2 ;  /* 0xff80000078787808 */ /* 0x000fe20005000000 */
[----:B------:R-:W-:Y:S01]  /*d7d0*/  FMUL R119, R119, UR5 ;  /* 0x0000000577777c20 */ /* 0x000fe20008400000 */
[----:B------:R-:W-:Y:S01]  /*d7e0*/  ISETP.GT.U32.AND.EX P4, PT, R222, RZ, PT, P4 ;  /* 0x000000ffde00720c */ /* 0x000fe20003f84140 */
[----:B------:R-:W-:Y:S01]  /*d7f0*/  FMUL R130, R130, UR5 ;  /* 0x0000000582827c20 */ /* 0x000fe20008400000 */
[C---:B------:R-:W-:Y:S01]  /*d800*/  IADD3 R156, R8.reuse, 0x51, RZ ;  /* 0x00000051089c7810 */ /* 0x040fe20007ffe0ff */
[----:B------:R-:W-:Y:S01]  /*d810*/  VIADD R155, R8, 0x60 ;  /* 0x00000060089b7836 */ /* 0x000fe20000000000 */
[----:B------:R-:W-:-:S02]  /*d820*/  ISETP.GT.U32.AND P2, PT, R160, R23, PT ;  /* 0x00000017a000720c */ /* 0x000fc40003f44070 */
[----:B------:R-:W-:Y:S02]  /*d830*/  ISETP.GT.U32.AND.EX P5, PT, R218, RZ, PT, P5 ;  /* 0x000000ffda00720c */ /* 0x000fe40003fa4150 */
[----:B------:R-:W-:Y:S02]  /*d840*/  ISETP.GT.U32.AND.EX P0, PT, R219, RZ, PT, P0 ;  /* 0x000000ffdb00720c */ /* 0x000fe40003f04100 */
[----:B------:R-:W-:Y:S02]  /*d850*/  FSEL R126, R126, -INF , !P1 ;  /* 0xff8000007e7e7808 */ /* 0x000fe40004800000 */
[----:B------:R-:W-:Y:S02]  /*d860*/  ISETP.GT.U32.AND.EX P6, PT, R222, RZ, PT, P6 ;  /* 0x000000ffde00720c */ /* 0x000fe40003fc4160 */
[----:B------:R-:W-:Y:S01]  /*d870*/  FSEL R134, R134, -INF , !P3 ;  /* 0xff80000086867808 */ /* 0x000fe20005800000 */
[----:B------:R-:W-:Y:S01]  /*d880*/  FMUL R127, R127, UR5 ;  /* 0x000000057f7f7c20 */ /* 0x000fe20008400000 */
[----:B------:R-:W-:-:S02]  /*d890*/  ISETP.GT.U32.AND P1, PT, R157, R23, PT ;  /* 0x000000179d00720c */ /* 0x000fc40003f24070 */
[-C--:B------:R-:W-:Y:S02]  /*d8a0*/  ISETP.GT.U32.AND P3, PT, R153, R23.reuse, PT ;  /* 0x000000179900720c */ /* 0x080fe40003f64070 */
[----:B------:R-:W-:Y:S01]  /*d8b0*/  FSEL R9, R9, -INF , !P4 ;  /* 0xff80000009097808 */ /* 0x000fe20006000000 */
[----:B------:R-:W-:Y:S01]  /*d8c0*/  FMUL R135, R135, UR5 ;  /* 0x0000000587877c20 */ /* 0x000fe20008400000 */
[----:B------:R-:W-:Y:S01]  /*d8d0*/  ISETP.GT.U32.AND.EX P2, PT, R221, RZ, PT, P2 ;  /* 0x000000ffdd00720c */ /* 0x000fe20003f44120 */
[----:B------:R-:W-:Y:S01]  /*d8e0*/  FMUL R142, R142, UR5 ;  /* 0x000000058e8e7c20 */ /* 0x000fe20008400000 */
[----:B------:R-:W-:Y:S01]  /*d8f0*/  ISETP.GT.U32.AND P4, PT, R156, R23, PT ;  /* 0x000000179c00720c */ /* 0x000fe20003f84070 */
[----:B------:R-:W-:Y:S01]  /*d900*/  VIADD R5, R8, 0x69 ;  /* 0x0000006908057836 */ /* 0x000fe20000000000 */
[----:B------:R-:W-:Y:S02]  /*d910*/  FSEL R118, R118, -INF , !P5 ;  /* 0xff80000076767808 */ /* 0x000fe40006800000 */
[----:B------:R-:W-:-:S02]  /*d920*/  FSEL R119, R119, -INF , !P0 ;  /* 0xff80000077777808 */ /* 0x000fc40004000000 */
[----:B------:R-:W-:Y:S01]  /*d930*/  FSEL R130, R130, -INF , !P6 ;  /* 0xff80000082827808 */ /* 0x000fe20007000000 */
[----:B------:R-:W-:Y:S01]  /*d940*/  FMUL R131, R131, UR5 ;  /* 0x0000000583837c20 */ /* 0x000fe20008400000 */
[----:B------:R-:W-:Y:S02]  /*d950*/  ISETP.GT.U32.AND P5, PT, R161, R23, PT ;  /* 0x00000017a100720c */ /* 0x000fe40003fa4070 */
[----:B------:R-:W-:Y:S02]  /*d960*/  ISETP.GT.U32.AND P0, PT, R160, R7, PT ;  /* 0x00000007a000720c */ /* 0x000fe40003f04070 */
[----:B------:R-:W-:Y:S02]  /*d970*/  ISETP.GT.U32.AND P6, PT, R155, R23, PT ;  /* 0x000000179b00720c */ /* 0x000fe40003fc4070 */
[----:B------:R-:W-:Y:S02]  /*d980*/  ISETP.GT.U32.AND.EX P1, PT, R225, RZ, PT, P1 ;  /* 0x000000ffe100720c */ /* 0x000fe40003f24110 */
[----:B------:R-:W-:-:S02]  /*d990*/  ISETP.GT.U32.AND.EX P3, PT, R227, RZ, PT, P3 ;  /* 0x000000ffe300720c */ /* 0x000fc40003f64130 */
[----:B------:R-:W-:Y:S01]  /*d9a0*/  IADD3 R3, R8, 0x71, RZ ;  /* 0x0000007108037810 */ /* 0x000fe20007ffe0ff */
[----:B------:R-:W-:Y:S01]  /*d9b0*/  FMUL R123, R123, UR5 ;  /* 0x000000057b7b7c20 */ /* 0x000fe20008400000 */
[----:B------:R-:W-:Y:S01]  /*d9c0*/  FSEL R127, R127, -INF , !P2 ;  /* 0xff8000007f7f7808 */ /* 0x000fe20005000000 */
[----:B------:R-:W-:Y:S01]  /*d9d0*/  FMUL R125, R125, UR5 ;  /* 0x000000057d7d7c20 */ /* 0x000fe20008400000 */
[----:B------:R-:W-:Y:S01]  /*d9e0*/  ISETP.GT.U32.AND.EX P4, PT, R223, RZ, PT, P4 ;  /* 0x000000ffdf00720c */ /* 0x000fe20003f84140 */
[----:B------:R-:W-:Y:S01]  /*d9f0*/  FMUL R138, R138, UR5 ;  /* 0x000000058a8a7c20 */ /* 0x000fe20008400000 */
[----:B------:R-:W-:Y:S02]  /*da00*/  IADD3 R154, R8, 0x61, RZ ;  /* 0x00000061089a7810 */ /* 0x000fe40007ffe0ff */
[----:B------:R-:W-:Y:S02]  /*da10*/  ISETP.GT.U32.AND P2, PT, R156, R7, PT ;  /* 0x000000079c00720c */ /* 0x000fe40003f44070 */
[----:B------:R-:W-:-:S02]  /*da20*/  ISETP.GT.U32.AND.EX P5, PT, R220, RZ, PT, P5 ;  /* 0x000000ffdc00720c */ /* 0x000fc40003fa4150 */
[----:B------:R-:W-:Y:S02]  /*da30*/  ISETP.GT.U32.AND.EX P0, PT, R221, RZ, PT, P0 ;  /* 0x000000ffdd00720c */ /* 0x000fe40003f04100 */
[----:B------:R-:W-:Y:S02]  /*da40*/  FSEL R135, R135, -INF , !P1 ;  /* 0xff80000087877808 */ /* 0x000fe40004800000 */
[----:B------:R-:W-:Y:S02]  /*da50*/  ISETP.GT.U32.AND.EX P6, PT, R226, RZ, PT, P6 ;  /* 0x000000ffe200720c */ /* 0x000fe40003fc4160 */
[----:B------:R-:W-:Y:S01]  /*da60*/  FSEL R142, R142, -INF , !P3 ;  /* 0xff8000008e8e7808 */ /* 0x000fe20005800000 */
[----:B------:R-:W-:Y:S01]  /*da70*/  FMUL R89, R129, UR5 ;  /* 0x0000000581597c20 */ /* 0x000fe20008400000 */
[-C--:B------:R-:W-:Y:S02]  /*da80*/  ISETP.GT.U32.AND P1, PT, R5, R7.reuse, PT ;  /* 0x000000070500720c */ /* 0x080fe40003f24070 */
[----:B------:R-:W-:-:S02]  /*da90*/  ISETP.GT.U32.AND P3, PT, R3, R7, PT ;  /* 0x000000070300720c */ /* 0x000fc40003f64070 */
[----:B------:R-:W-:Y:S01]  /*daa0*/  FSEL R131, R131, -INF , !P4 ;  /* 0xff80000083837808 */ /* 0x000fe20006000000 */
[----:B------:R-:W-:Y:S01]  /*dab0*/  FMUL R96, R141, UR5 ;  /* 0x000000058d607c20 */ /* 0x000fe20008400000 */
[----:B------:R-:W-:Y:S01]  /*dac0*/  ISETP.GT.U32.AND.EX P2, PT, R223, RZ, PT, P2 ;  /* 0x000000ffdf00720c */ /* 0x000fe20003f44120 */
[----:B------:R-:W-:Y:S01]  /*dad0*/  FMUL R97, R145, UR5 ;  /* 0x0000000591617c20 */ /* 0x000fe20008400000 */
[-C--:B------:R-:W-:Y:S01]  /*dae0*/  ISETP.GT.U32.AND P4, PT, R154, R7.reuse, PT ;  /* 0x000000079a00720c */ /* 0x080fe20003f84070 */
[----:B------:R-:W-:Y:S01]  /*daf0*/  VIADD R2, R8, 0x78 ;  /* 0x0000007808027836 */ /* 0x000fe20000000000 */
[----:B------:R-:W-:Y:S02]  /*db00*/  FSEL R123, R123, -INF , !P5 ;  /* 0xff8000007b7b7808 */ /* 0x000fe40006800000 */
[----:B------:R-:W-:Y:S02]  /*db10*/  FSEL R125, R125, -INF , !P0 ;  /* 0xff8000007d7d7808 */ /* 0x000fe40004000000 */
[----:B------:R-:W-:Y:S01]  /*db20*/  FSEL R138, R138, -INF , !P6 ;  /* 0xff8000008a8a7808 */ /* 0x000fe20007000000 */
[----:B------:R-:W-:Y:S01]  /*db30*/  FMUL R92, R137, UR5 ;  /* 0x00000005895c7c20 */ /* 0x000fe20008400000 */
[----:B------:R-:W-:-:S02]  /*db40*/  ISETP.GT.U32.AND P5, PT, R158, R7, PT ;  /* 0x000000079e00720c */ /* 0x000fc40003fa4070 */
[----:B------:R-:W-:Y:S02]  /*db50*/  ISETP.GT.U32.AND P0, PT, R157, R7, PT ;  /* 0x000000079d00720c */ /* 0x000fe40003f04070 */
[----:B------:R-:W-:Y:S02]  /*db60*/  ISETP.GT.U32.AND P6, PT, R3, R23, PT ;  /* 0x000000170300720c */ /* 0x000fe40003fc4070 */
[----:B------:R-:W-:Y:S02]  /*db70*/  ISETP.GT.U32.AND.EX P1, PT, R228, RZ, PT, P1 ;  /* 0x000000ffe400720c */ /* 0x000fe40003f24110 */
[----:B------:R-:W-:Y:S02]  /*db80*/  ISETP.GT.U32.AND.EX P3, PT, R230, RZ, PT, P3 ;  /* 0x000000ffe600720c */ /* 0x000fe40003f64130 */
[----:B------:R-:W-:Y:S01]  /*db90*/  IADD3 R4, R8, 0x70, RZ ;  /* 0x0000007008047810 */ /* 0x000fe20007ffe0ff */
[----:B------:R-:W-:Y:S01]  /*dba0*/  FMUL R91, R132, UR5 ;  /* 0x00000005845b7c20 */ /* 0x000fe20008400000 */
[----:B------:R-:W-:Y:S01]  /*dbb0*/  FSEL R89, R89, -INF , !P2 ;  /* 0xff80000059597808 */ /* 0x000fe20005000000 */
[----:B------:R-:W-:Y:S01]  /*dbc0*/  FMUL R90, R133, UR5 ;  /* 0x00000005855a7c20 */ /* 0x000fe20008400000 */
[----:B------:R-:W-:Y:S01]  /*dbd0*/  ISETP.GT.U32.AND.EX P4, PT, R232, RZ, PT, P4 ;  /* 0x000000ffe800720c */ /* 0x000fe20003f84140 */
[----:B------:R-:W-:Y:S01]  /*dbe0*/  FMUL R147, R147, UR5 ;  /* 0x0000000593937c20 */ /* 0x000fe20008400000 */
[----:B------:R-:W-:-:S02]  /*dbf0*/  ISETP.GT.U32.AND P2, PT, R155, R7, PT ;  /* 0x000000079b00720c */ /* 0x000fc40003f44070 */
[----:B------:R-:W-:Y:S02]  /*dc00*/  ISETP.GT.U32.AND.EX P5, PT, R224, RZ, PT, P5 ;  /* 0x000000ffe000720c */ /* 0x000fe40003fa4150 */
[----:B------:R-:W-:Y:S02]  /*dc10*/  ISETP.GT.U32.AND.EX P0, PT, R225, RZ, PT, P0 ;  /* 0x000000ffe100720c */ /* 0x000fe40003f04100 */
[----:B------:R-:W-:Y:S02]  /*dc20*/  FSEL R96, R96, -INF , !P1 ;  /* 0xff80000060607808 */ /* 0x000fe40004800000 */
[----:B------:R-:W-:Y:S02]  /*dc30*/  FSEL R97, R97, -INF , !P3 ;  /* 0xff80000061617808 */ /* 0x000fe40005800000 */
[----:B------:R-:W-:Y:S01]  /*dc40*/  ISETP.GT.U32.AND.EX P6, PT, R230, RZ, PT, P6 ;  /* 0x000000ffe600720c */ /* 0x000fe20003fc4160 */
[----:B------:R-:W-:Y:S01]  /*dc50*/  FMUL R93, R136, UR5 ;  /* 0x00000005885d7c20 */ /* 0x000fe20008400000 */
[----:B------:R-:W-:-:S02]  /*dc60*/  IADD3 R152, R8, 0x79, RZ ;  /* 0x0000007908987810 */ /* 0x000fc40007ffe0ff */
[-C--:B------:R-:W-:Y:S02]  /*dc70*/  ISETP.GT.U32.AND P1, PT, R4, R7.reuse, PT ;  /* 0x000000070400720c */ /* 0x080fe40003f24070 */
[----:B------:R-:W-:Y:S02]  /*dc80*/  ISETP.GT.U32.AND P3, PT, R2, R7, PT ;  /* 0x000000070200720c */ /* 0x000fe40003f64070 */
[----:B------:R-:W-:Y:S01]  /*dc90*/  FSEL R92, R92, -INF , !P4 ;  /* 0xff8000005c5c7808 */ /* 0x000fe20006000000 */
[----:B------:R-:W-:Y:S01]  /*dca0*/  FMUL R98, R144, UR5 ;  /* 0x0000000590627c20 */ /* 0x000fe20008400000 */
[----:B------:R-:W-:Y:S01]  /*dcb0*/  ISETP.GT.U32.AND.EX P2, PT, R226, RZ, PT, P2 ;  /* 0x000000ffe200720c */ /* 0x000fe20003f44120 */
[----:B------:R-:W-:Y:S01]  /*dcc0*/  FMUL R99, R148, UR5 ;  /* 0x0000000594637c20 */ /* 0x000fe20008400000 */
[----:B------:R-:W-:Y:S02]  /*dcd0*/  ISETP.GT.U32.AND P4, PT, R4, R23, PT ;  /* 0x000000170400720c */ /* 0x000fe40003f84070 */
[----:B------:R-:W-:-:S02]  /*dce0*/  FSEL R91, R91, -INF , !P5 ;  /* 0xff8000005b5b7808 */ /* 0x000fc40006800000 */
[----:B------:R-:W-:Y:S02]  /*dcf0*/  FSEL R90, R90, -INF , !P0 ;  /* 0xff8000005a5a7808 */ /* 0x000fe40004000000 */
[----:B------:R-:W-:Y:S01]  /*dd00*/  FSEL R147, R147, -INF , !P6 ;  /* 0xff80000093937808 */ /* 0x000fe20007000000 */
[----:B------:R-:W-:Y:S01]  /*dd10*/  FMUL R146, R146, UR5 ;  /* 0x0000000592927c20 */ /* 0x000fe20008400000 */
[----:B------:R-:W-:Y:S02]  /*dd20*/  ISETP.GT.U32.AND P5, PT, R154, R23, PT ;  /* 0x000000179a00720c */ /* 0x000fe40003fa4070 */
[----:B------:R-:W-:Y:S02]  /*dd30*/  ISETP.GT.U32.AND P0, PT, R153, R7, PT ;  /* 0x000000079900720c */ /* 0x000fe40003f04070 */
[----:B------:R-:W-:Y:S02]  /*dd40*/  ISETP.GT.U32.AND.EX P1, PT, R229, RZ, PT, P1 ;  /* 0x000000ffe500720c */ /* 0x000fe40003f24110 */
[----:B------:R-:W-:-:S02]  /*dd50*/  ISETP.GT.U32.AND.EX P3, PT, R231, RZ, PT, P3 ;  /* 0x000000ffe700720c */ /* 0x000fc40003f64130 */
[----:B------:R-:W-:Y:S02]  /*dd60*/  ISETP.GT.U32.AND P6, PT, R152, R7, PT ;  /* 0x000000079800720c */ /* 0x000fe40003fc4070 */
[C---:B------:R-:W-:Y:S02]  /*dd70*/  LOP3.LUT R102, R7.reuse, 0x48, RZ, 0xfc, !PT ;  /* 0x0000004807667812 */ /* 0x040fe400078efcff */
[----:B------:R-:W-:Y:S01]  /*dd80*/  LOP3.LUT R101, R7, 0x40, RZ, 0xfc, !PT ;  /* 0x0000004007657812 */ /* 0x000fe200078efcff */
        /* <DEDUP_REMOVED lines=12> */
[----:B------:R-:W-:-:S02]  /*de50*/  ISETP.GT.U32.AND P1, PT, R8, R101, PT ;  /* 0x000000650800720c */ /* 0x000fc40003f24070 */
[----:B------:R-:W-:Y:S02]  /*de60*/  ISETP.GT.U32.AND P3, PT, R8, R102, PT ;  /* 0x000000660800720c */ /* 0x000fe40003f64070 */
[----:B------:R-:W-:Y:S01]  /*de70*/  FSEL R146, R146, -INF , !P4 ;  /* 0xff80000092927808 */ /* 0x000fe20006000000 */
[----:B------:R-:W-:Y:S01]  /*de80*/  FMUL R103, R24, UR5 ;  /* 0x0000000518677c20 */ /* 0x000fe20008400000 */
[----:B------:R-:W-:Y:S01]  /*de90*/  ISETP.GT.U32.AND.EX P2, PT, R228, RZ, PT, P2 ;  /* 0x000000ffe400720c */ /* 0x000fe20003f44120 */
[----:B------:R-:W-:Y:S01]  /*dea0*/  FMUL R26, R26, UR5 ;  /* 0x000000051a1a7c20 */ /* 0x000fe20008400000 */
[----:B------:R-:W-:Y:S02]  /*deb0*/  ISETP.GE.U32.AND P4, PT, R8, R101, PT ;  /* 0x000000650800720c */ /* 0x000fe40003f86070 */
[----:B------:R-:W-:Y:S02]  /*dec0*/  FSEL R139, R139, -INF , !P5 ;  /* 0xff8000008b8b7808 */ /* 0x000fe40006800000 */
[----:B------:R-:W-:-:S02]  /*ded0*/  FSEL R95, R95, -INF , !P0 ;  /* 0xff8000005f5f7808 */ /* 0x000fc40004000000 */
[----:B------:R-:W-:Y:S02]  /*dee0*/  FSEL R100, R100, -INF , !P6 ;  /* 0xff80000064647808 */ /* 0x000fe40007000000 */
[-C--:B------:R-:W-:Y:S02]  /*def0*/  ISETP.GT.U32.AND P5, PT, R2, R23.reuse, PT ;  /* 0x000000170200720c */ /* 0x080fe40003fa4070 */
[----:B------:R-:W-:Y:S01]  /*df00*/  ISETP.GT.U32.AND P0, PT, R152, R23, PT ;  /* 0x000000179800720c */ /* 0x000fe20003f04070 */
[----:B------:R-:W-:Y:S01]  /*df10*/  FMUL R23, R25, UR5 ;  /* 0x0000000519177c20 */ /* 0x000fe20008400000 */
[----:B------:R-:W-:Y:S02]  /*df20*/  ISETP.GE.U32.AND P6, PT, R8, R102, PT ;  /* 0x000000660800720c */ /* 0x000fe40003fc6070 */
[C---:B------:R-:W-:Y:S02]  /*df30*/  ISETP.GT.U32.AND.EX P1, PT, R13.reuse, RZ, PT, P1 ;  /* 0x000000ff0d00720c */ /* 0x040fe40003f24110 */
[----:B------:R-:W-:Y:S01]  /*df40*/  ISETP.GT.U32.AND.EX P3, PT, R13, RZ, PT, P3 ;  /* 0x000000ff0d00720c */ /* 0x000fe20003f64130 */
[----:B------:R-:W-:Y:S01]  /*df50*/  FMUL R27, R27, UR5 ;  /* 0x000000051b1b7c20 */ /* 0x000fe20008400000 */
[----:B------:R-:W-:-:S02]  /*df60*/  FSEL R143, R143, -INF , !P2 ;  /* 0xff8000008f8f7808 */ /* 0x000fc40005000000 */
[C---:B------:R-:W-:Y:S02]  /*df70*/  ISETP.GE.U32.AND.EX P4, PT, R13.reuse, RZ, PT, P4 ;  /* 0x000000ff0d00720c */ /* 0x040fe40003f86140 */
[----:B------:R-:W-:Y:S02]  /*df80*/  ISETP.GT.U32.AND P2, PT, R8, R7, PT ;  /* 0x000000070800720c */ /* 0x000fe40003f44070 */
[----:B------:R-:W-:Y:S02]  /*df90*/  ISETP.GE.U32.AND.EX P6, PT, R13, RZ, PT, P6 ;  /* 0x000000ff0d00720c */ /* 0x000fe40003fc6160 */
[----:B------:R-:W-:Y:S02]  /*dfa0*/  FSEL R103, R103, -INF , !P1 ;  /* 0xff80000067677808 */ /* 0x000fe40004800000 */
[----:B------:R-:W-:Y:S02]  /*dfb0*/  FSEL R8, R26, -INF , !P3 ;  /* 0xff8000001a087808 */ /* 0x000fe40005800000 */
[----:B------:R-:W-:-:S02]  /*dfc0*/  ISETP.GT.U32.AND P1, PT, R166, R101, PT ;  /* 0x00000065a600720c */ /* 0x000fc40003f24070 */
[----:B------:R-:W-:Y:S01]  /*dfd0*/  ISETP.GT.U32.AND P3, PT, R244, R101, PT ;  /* 0x00000065f400720c */ /* 0x000fe20003f64070 */
[----:B------:R0:W-:Y:S01]  /*dfe0*/  STL [R1+0x910], R7 ;  /* 0x0009100701007387 */ /* 0x0001e20000100800 */
[----:B------:R-:W-:Y:S01]  /*dff0*/  FSEL R23, R23, -INF , !P4 ;  /* 0xff80000017177808 */ /* 0x000fe20006000000 */
[----:B------:R-:W-:Y:S01]  /*e000*/  FMUL R25, R28, UR5 ;  /* 0x000000051c197c20 */ /* 0x000fe20008400000 */
[----:B------:R-:W-:Y:S01]  /*e010*/  ISETP.GT.U32.AND P4, PT, R166, R102, PT ;  /* 0x00000066a600720c */ /* 0x000fe20003f84070 */
[----:B------:R-:W-:Y:S01]  /*e020*/  FMUL R24, R29, UR5 ;  /* 0x000000051d187c20 */ /* 0x000fe20008400000 */
[----:B------:R-:W-:Y:S01]  /*e030*/  ISETP.GT.U32.AND.EX P1, PT, R233, RZ, PT, P1 ;  /* 0x000000ffe900720c */ /* 0x000fe20003f24110 */
[----:B------:R-:W-:Y:S01]  /*e040*/  FMUL R30, R30, UR5 ;  /* 0x000000051e1e7c20 */ /* 0x000fe20008400000 */
[----:B------:R-:W-:Y:S02]  /*e050*/  ISETP.GT.U32.AND.EX P3, PT, R14, RZ, PT, P3 ;  /* 0x000000ff0e00720c */ /* 0x000fe40003f64130 */
[----:B0-----:R-:W-:-:S02]  /*e060*/  FSEL R7, R27, -INF , !P6 ;  /* 0xff8000001b077808 */ /* 0x001fc40007000000 */
[----:B------:R-:W-:Y:S01]  /*e070*/  ISETP.GT.U32.AND P6, PT, R244, R102, PT ;  /* 0x00000066f400720c */ /* 0x000fe20003fc4070 */
[----:B------:R-:W-:Y:S01]  /*e080*/  FMUL R31, R31, UR5 ;  /* 0x000000051f1f7c20 */ /* 0x000fe20008400000 */
[----:B------:R-:W-:Y:S01]  /*e090*/  ISETP.GT.U32.AND.EX P4, PT, R233, RZ, PT, P4 ;  /* 0x000000ffe900720c */ /* 0x000fe20003f84140 */
[----:B------:R0:W-:Y:S01]  /*e0a0*/  STL [R1+0x180], R8 ;  /* 0x0001800801007387 */ /* 0x0001e20000100800 */
[----:B------:R-:W-:Y:S02]  /*e0b0*/  ISETP.GT.U32.AND.EX P6, PT, R14, RZ, PT, P6 ;  /* 0x000000ff0e00720c */ /* 0x000fe40003fc4160 */
[----:B------:R-:W-:Y:S02]  /*e0c0*/  FSEL R25, R25, -INF , !P1 ;  /* 0xff80000019197808 */ /* 0x000fe40004800000 */
[----:B------:R-:W-:Y:S02]  /*e0d0*/  FSEL R24, R24, -INF , !P3 ;  /* 0xff80000018187808 */ /* 0x000fe40005800000 */
[----:B------:R-:W-:-:S02]  /*e0e0*/  ISETP.GT.U32.AND P1, PT, R246, R101, PT ;  /* 0x00000065f600720c */ /* 0x000fc40003f24070 */
[----:B------:R-:W-:Y:S01]  /*e0f0*/  ISETP.GT.U32.AND P3, PT, R246, R102, PT ;  /* 0x00000066f600720c */ /* 0x000fe20003f64070 */
[----:B------:R1:W-:Y:S01]  /*e100*/  STL [R1+0x184], R7 ;  /* 0x0001840701007387 */ /* 0x0003e20000100800 */
[----:B0-----:R-:W-:Y:S02]  /*e110*/  FSEL R8, R30, -INF , !P4 ;  /* 0xff8000001e087808 */ /* 0x001fe40006000000 */
[----:B------:R-:W-:Y:S01]  /*e120*/  ISETP.GT.U32.AND P4, PT, R245, R101, PT ;  /* 0x00000065f500720c */ /* 0x000fe20003f84070 */
[----:B------:R-:W-:Y:S01]  /*e130*/  FMUL R32, R32, UR5 ;  /* 0x0000000520207c20 */ /* 0x000fe20008400000 */
[C---:B------:R-:W-:Y:S02]  /*e140*/  ISETP.GT.U32.AND.EX P1, PT, R15.reuse, RZ, PT, P1 ;  /* 0x000000ff0f00720c */ /* 0x040fe40003f24110 */
[----:B------:R-:W-:Y:S01]  /*e150*/  ISETP.GT.U32.AND.EX P3, PT, R15, RZ, PT, P3 ;  /* 0x000000ff0f00720c */ /* 0x000fe20003f64130 */
[----:B------:R-:W-:Y:S01]  /*e160*/  FMUL R15, R33, UR5 ;  /* 0x00000005210f7c20 */ /* 0x000fe20008400000 */
[----:B-1----:R-:W-:-:S02]  /*e170*/  FSEL R7, R31, -INF , !P6 ;  /* 0xff8000001f077808 */ /* 0x002fc40007000000 */
[----:B------:R-:W-:Y:S01]  /*e180*/  ISETP.GT.U32.AND P6, PT, R245, R102, PT ;  /* 0x00000066f500720c */ /* 0x000fe20003fc4070 */
[----:B------:R-:W-:Y:S01]  /*e190*/  FMUL R34, R34, UR5 ;  /* 0x0000000522227c20 */ /* 0x000fe20008400000 */
[C---:B------:R-:W-:Y:S01]  /*e1a0*/  ISETP.GT.U32.AND.EX P4, PT, R16.reuse, RZ, PT, P4 ;  /* 0x000000ff1000720c */ /* 0x040fe20003f84140 */
[----:B------:R-:W-:Y:S01]  /*e1b0*/  FMUL R35, R35, UR5 ;  /* 0x0000000523237c20 */ /* 0x000fe20008400000 */
[----:B------:R-:W-:Y:S01]  /*e1c0*/  ISETP.GT.U32.AND.EX P6, PT, R16, RZ, PT, P6 ;  /* 0x000000ff1000720c */ /* 0x000fe20003fc4160 */
[----:B------:R0:W-:Y:S01]  /*e1d0*/  STL [R1+0x178], R8 ;  /* 0x0001780801007387 */ /* 0x0001e20000100800 */
[----:B------:R-:W-:Y:S02]  /*e1e0*/  FSEL R16, R32, -INF , !P1 ;  /* 0xff80000020107808 */ /* 0x000fe40004800000 */
[----:B------:R-:W-:Y:S01]  /*e1f0*/  FSEL R15, R15, -INF , !P4 ;  /* 0xff8000000f0f7808 */ /* 0x000fe20006000000 */
[----:B------:R1:W-:Y:S01]  /*e200*/  STL [R1+0x17c], R7 ;  /* 0x00017c0701007387 */ /* 0x0003e20000100800 */
[----:B------:R-:W-:-:S02]  /*e210*/  ISETP.GT.U32.AND P1, PT, R248, R101, PT ;  /* 0x00000065f800720c */ /* 0x000fc40003f24070 */
[-C--:B------:R-:W-:Y:S02]  /*e220*/  ISETP.GT.U32.AND P4, PT, R248, R102.reuse, PT ;  /* 0x00000066f800720c */ /* 0x080fe40003f84070 */
[----:B0-----:R-:W-:Y:S02]  /*e230*/  FSEL R8, R34, -INF , !P3 ;  /* 0xff80000022087808 */ /* 0x001fe40005800000 */
[----:B------:R-:W-:Y:S02]  /*e240*/  ISETP.GT.U32.AND P3, PT, R247, R101, PT ;  /* 0x00000065f700720c */ /* 0x000fe40003f64070 */
[----:B-1----:R-:W-:Y:S02]  /*e250*/  FSEL R7, R35, -INF , !P6 ;  /* 0xff80000023077808 */ /* 0x002fe40007000000 */
[----:B------:R-:W-:Y:S01]  /*e260*/  ISETP.GT.U32.AND P6, PT, R247, R102, PT ;  /* 0x00000066f700720c */ /* 0x000fe20003fc4070 */
[----:B------:R-:W-:Y:S01]  /*e270*/  FMUL R39, R39, UR5 ;  /* 0x0000000527277c20 */ /* 0x000fe20008400000 */
[----:B------:R-:W-:-:S02]  /*e280*/  ISETP.GT.U32.AND.EX P1, PT, R17, RZ, PT, P1 ;  /* 0x000000ff1100720c */ /* 0x000fc40003f24110 */
[----:B------:R-:W-:Y:S01]  /*e290*/  ISETP.GT.U32.AND.EX P4, PT, R17, RZ, PT, P4 ;  /* 0x000000ff1100720c */ /* 0x000fe20003f84140 */
[----:B------:R-:W-:Y:S01]  /*e2a0*/  FMUL R17, R37, UR5 ;  /* 0x0000000525117c20 */ /* 0x000fe20008400000 */
[----:B------:R-:W-:Y:S01]  /*e2b0*/  ISETP.GT.U32.AND.EX P3, PT, R18, RZ, PT, P3 ;  /* 0x000000ff1200720c */ /* 0x000fe20003f64130 */
[----:B------:R-:W-:Y:S01]  /*e2c0*/  FMUL R38, R38, UR5 ;  /* 0x0000000526267c20 */ /* 0x000fe20008400000 */
[----:B------:R-:W-:Y:S01]  /*e2d0*/  ISETP.GT.U32.AND.EX P6, PT, R18, RZ, PT, P6 ;  /* 0x000000ff1200720c */ /* 0x000fe20003fc4160 */
[----:B------:R0:W-:Y:S01]  /*e2e0*/  STL [R1+0x170], R8 ;  /* 0x0001700801007387 */ /* 0x0001e20000100800 */
[----:B------:R-:W-:-:S03]  /*e2f0*/  FSEL R17, R17, -INF , !P3 ;  /* 0xff80000011117808 */ /* 0x000fc60005800000 */
[----:B------:R1:W-:Y:S01]  /*e300*/  STL [R1+0x174], R7 ;  /* 0x0001740701007387 */ /* 0x0003e20000100800 */
[-C--:B------:R-:W-:Y:S01]  /*e310*/  ISETP.GT.U32.AND P3, PT, R250, R102.reuse, PT ;  /* 0x00000066fa00720c */ /* 0x080fe20003f64070 */
[----:B------:R-:W-:Y:S01]  /*e320*/  FMUL R42, R42, UR5 ;  /* 0x000000052a2a7c20 */ /* 0x000fe20008400000 */
[----:B------:R-:W-:Y:S01]  /*e330*/  FMUL R43, R43, UR5 ;  /* 0x000000052b2b7c20 */ /* 0x000fe20008400000 */
[----:B0-----:R-:W-:Y:S02]  /*e340*/  FSEL R8, R38, -INF , !P4 ;  /* 0xff80000026087808 */ /* 0x001fe40006000000 */
[----:B-1----:R-:W-:Y:S02]  /*e350*/  FSEL R7, R39, -INF , !P6 ;  /* 0xff80000027077808 */ /* 0x002fe40007000000 */
[C---:B------:R-:W-:Y:S02]  /*e360*/  ISETP.GT.U32.AND P6, PT, R249.reuse, R102, PT ;  /* 0x00000066f900720c */ /* 0x040fe40003fc4070 */
[----:B------:R-:W-:-:S02]  /*e370*/  ISETP.GT.U32.AND P4, PT, R249, R101, PT ;  /* 0x00000065f900720c */ /* 0x000fc40003f84070 */
[----:B------:R-:W-:Y:S02]  /*e380*/  ISETP.GT.U32.AND.EX P3, PT, R19, RZ, PT, P3 ;  /* 0x000000ff1300720c */ /* 0x000fe40003f64130 */
[C---:B------:R-:W-:Y:S01]  /*e390*/  ISETP.GT.U32.AND.EX P6, PT, R20.reuse, RZ, PT, P6 ;  /* 0x000000ff1400720c */ /* 0x040fe20003fc4160 */
[----:B------:R0:W-:Y:S01]  /*e3a0*/  STL [R1+0x168], R8 ;  /* 0x0001680801007387 */ /* 0x0001e20000100800 */
[----:B------:R-:W-:Y:S01]  /*e3b0*/  ISETP.GT.U32.AND.EX P4, PT, R20, RZ, PT, P4 ;  /* 0x000000ff1400720c */ /* 0x000fe20003f84140 */
[----:B------:R-:W-:Y:S02]  /*e3c0*/  FMUL R20, R41, UR5 ;  /* 0x0000000529147c20 */ /* 0x000fe40008400000 */
[----:B------:R1:W-:Y:S01]  /*e3d0*/  STL [R1+0x16c], R7 ;  /* 0x00016c0701007387 */ /* 0x0003e20000100800 */
[----:B0-----:R-:W-:Y:S02]  /*e3e0*/  FSEL R8, R42, -INF , !P3 ;  /* 0xff8000002a087808 */ /* 0x001fe40005800000 */
[----:B------:R-:W-:-:S02]  /*e3f0*/  ISETP.GT.U32.AND P3, PT, R251, R101, PT ;  /* 0x00000065fb00720c */ /* 0x000fc40003f64070 */
[----:B-1----:R-:W-:Y:S02]  /*e400*/  FSEL R7, R43, -INF , !P6 ;  /* 0xff8000002b077808 */ /* 0x002fe40007000000 */
[-C--:B------:R-:W-:Y:S02]  /*e410*/  ISETP.GT.U32.AND P6, PT, R251, R102.reuse, PT ;  /* 0x00000066fb00720c */ /* 0x080fe40003fc4070 */
[----:B------:R-:W-:Y:S02]  /*e420*/  FSEL R20, R20, -INF , !P4 ;  /* 0xff80000014147808 */ /* 0x000fe40006000000 */
[----:B------:R-:W-:Y:S02]  /*e430*/  ISETP.GT.U32.AND P4, PT, R252, R102, PT ;  /* 0x00000066fc00720c */ /* 0x000fe40003f84070 */
[C---:B------:R-:W-:Y:S02]  /*e440*/  ISETP.GT.U32.AND.EX P3, PT, R22.reuse, RZ, PT, P3 ;  /* 0x000000ff1600720c */ /* 0x040fe40003f64130 */
[----:B------:R-:W-:Y:S01]  /*e450*/  ISETP.GT.U32.AND.EX P6, PT, R22, RZ, PT, P6 ;  /* 0x000000ff1600720c */ /* 0x000fe20003fc4160 */
[----:B------:R-:W-:Y:S01]  /*e460*/  FMUL R22, R45, UR5 ;  /* 0x000000052d167c20 */ /* 0x000fe20008400000 */
[----:B------:R-:W-:Y:S01]  /*e470*/  FMUL R46, R46, UR5 ;  /* 0x000000052e2e7c20 */ /* 0x000fe20008400000 */
[----:B------:R-:W-:Y:S01]  /*e480*/  ISETP.GT.U32.AND.EX P4, PT, R21, RZ, PT, P4 ;  /* 0x000000ff1500720c */ /* 0x000fe20003f84140 */
[----:B------:R-:W-:Y:S01]  /*e490*/  FMUL R47, R47, UR5 ;  /* 0x000000052f2f7c20 */ /* 0x000fe20008400000 */
[----:B------:R0:W-:Y:S01]  /*e4a0*/  STL [R1+0x160], R8 ;  /* 0x0001600801007387 */ /* 0x0001e20000100800 */
[----:B------:R-:W-:-:S02]  /*e4b0*/  FSEL R22, R22, -INF , !P3 ;  /* 0xff80000016167808 */ /* 0x000fc40005800000 */
[----:B------:R-:W-:Y:S01]  /*e4c0*/  ISETP.GT.U32.AND P3, PT, R165, R102, PT ;  /* 0x00000066a500720c */ /* 0x000fe20003f64070 */
[----:B------:R1:W-:Y:S01]  /*e4d0*/  STL [R1+0x164], R7 ;  /* 0x0001640701007387 */ /* 0x0003e20000100800 */
[----:B------:R-:W-:Y:S01]  /*e4e0*/  FMUL R36, R36, UR5 ;  /* 0x0000000524247c20 */ /* 0x000fe20008400000 */
[----:B------:R-:W-:Y:S01]  /*e4f0*/  FMUL R50, R50, UR5 ;  /* 0x0000000532327c20 */ /* 0x000fe20008400000 */
[----:B------:R-:W-:Y:S02]  /*e500*/  ISETP.GT.U32.AND.EX P3, PT, R216, RZ, PT, P3 ;  /* 0x000000ffd800720c */ /* 0x000fe40003f64130 */
[----:B0-----:R-:W-:Y:S02]  /*e510*/  FSEL R8, R46, -INF , !P4 ;  /* 0xff8000002e087808 */ /* 0x001fe40006000000 */
[----:B------:R-:W-:Y:S02]  /*e520*/  ISETP.GT.U32.AND P4, PT, R164, R101, PT ;  /* 0x00000065a400720c */ /* 0x000fe40003f84070 */
[----:B-1----:R-:W-:-:S02]  /*e530*/  FSEL R7, R47, -INF , !P6 ;  /* 0xff8000002f077808 */ /* 0x002fc40007000000 */
[-C--:B------:R-:W-:Y:S01]  /*e540*/  ISETP.GT.U32.AND P6, PT, R164, R102.reuse, PT ;  /* 0x00000066a400720c */ /* 0x080fe20003fc4070 */
[----:B------:R-:W-:Y:S01]  /*e550*/  FMUL R27, R49, UR5 ;  /* 0x00000005311b7c20 */ /* 0x000fe20008400000 */
[----:B------:R-:W-:Y:S01]  /*e560*/  ISETP.GT.U32.AND.EX P4, PT, R217, RZ, PT, P4 ;  /* 0x000000ffd900720c */ /* 0x000fe20003f84140 */
[----:B------:R-:W-:Y:S01]  /*e570*/  FMUL R51, R51, UR5 ;  /* 0x0000000533337c20 */ /* 0x000fe20008400000 */
[----:B------:R-:W-:Y:S01]  /*e580*/  FSEL R18, R36, -INF , !P1 ;  /* 0xff80000024127808 */ /* 0x000fe20004800000 */
[----:B------:R0:W-:Y:S01]  /*e590*/  STL [R1+0x158], R8 ;  /* 0x0001580801007387 */ /* 0x0001e20000100800 */
[----:B------:R-:W-:Y:S02]  /*e5a0*/  ISETP.GT.U32.AND.EX P6, PT, R217, RZ, PT, P6 ;  /* 0x000000ffd900720c */ /* 0x000fe40003fc4160 */
[----:B------:R-:W-:Y:S01]  /*e5b0*/  ISETP.GT.U32.AND P1, PT, R250, R101, PT ;  /* 0x00000065fa00720c */ /* 0x000fe20003f24070 */
[----:B------:R1:W-:Y:S01]  /*e5c0*/  STL [R1+0x15c], R7 ;  /* 0x00015c0701007387 */ /* 0x0003e20000100800 */
[----:B------:R-:W-:Y:S01]  /*e5d0*/  FSEL R27, R27, -INF , !P4 ;  /* 0xff8000001b1b7808 */ /* 0x000fe20006000000 */
[----:B------:R-:W-:Y:S01]  /*e5e0*/  FMUL R150, R150, UR5 ;  /* 0x0000000596967c20 */ /* 0x000fe20008400000 */
[----:B------:R-:W-:-:S02]  /*e5f0*/  ISETP.GT.U32.AND P4, PT, R163, R102, PT ;  /* 0x00000066a300720c */ /* 0x000fc40003f84070 */
[----:B0-----:R-:W-:Y:S02]  /*e600*/  FSEL R8, R50, -INF , !P3 ;  /* 0xff80000032087808 */ /* 0x001fe40005800000 */
[----:B------:R-:W-:Y:S01]  /*e610*/  ISETP.GT.U32.AND P3, PT, R162, R101, PT ;  /* 0x00000065a200720c */ /* 0x000fe20003f64070 */
[----:B------:R-:W-:Y:S01]  /*e620*/  FMUL R29, R53, UR5 ;  /* 0x00000005351d7c20 */ /* 0x000fe20008400000 */
[----:B-1----:R-:W-:Y:S02]  /*e630*/  FSEL R7, R51, -INF , !P6 ;  /* 0xff80000033077808 */ /* 0x002fe40007000000 */
[----:B------:R-:W-:Y:S02]  /*e640*/  ISETP.GT.U32.AND.EX P5, PT, R231, RZ, PT, P5 ;  /* 0x000000ffe700720c */ /* 0x000fe40003fa4150 */
[----:B------:R-:W-:Y:S01]  /*e650*/  ISETP.GT.U32.AND.EX P1, PT, R19, RZ, PT, P1 ;  /* 0x000000ff1300720c */ /* 0x000fe20003f24110 */
[----:B------:R-:W-:Y:S01]  /*e660*/  FMUL R19, R40, UR5 ;  /* 0x0000000528137c20 */ /* 0x000fe20008400000 */
[----:B------:R-:W-:Y:S01]  /*e670*/  ISETP.GT.U32.AND P6, PT, R162, R102, PT ;  /* 0x00000066a200720c */ /* 0x000fe20003fc4070 */
[----:B------:R-:W-:Y:S01]  /*e680*/  FMUL R54, R54, UR5 ;  /* 0x0000000536367c20 */ /* 0x000fe20008400000 */
[----:B------:R-:W-:Y:S01]  /*e690*/  ISETP.GT.U32.AND.EX P3, PT, R219, RZ, PT, P3 ;  /* 0x000000ffdb00720c */ /* 0x000fe20003f64130 */
[----:B------:R-:W-:Y:S01]  /*e6a0*/  FMUL R55, R55, UR5 ;  /* 0x0000000537377c20 */ /* 0x000fe20008400000 */
[----:B------:R-:W-:-:S02]  /*e6b0*/  ISETP.GT.U32.AND.EX P4, PT, R218, RZ, PT, P4 ;  /* 0x000000ffda00720c */ /* 0x000fc40003f84140 */
[----:B------:R-:W-:Y:S02]  /*e6c0*/  FSEL R150, R150, -INF , !P5 ;  /* 0xff80000096967808 */ /* 0x000fe40006800000 */
[----:B------:R-:W-:Y:S01]  /*e6d0*/  ISETP.GT.U32.AND.EX P6, PT, R219, RZ, PT, P6 ;  /* 0x000000ffdb00720c */ /* 0x000fe20003fc4160 */
[----:B------:R0:W-:Y:S01]  /*e6e0*/  STL [R1+0x150], R8 ;  /* 0x0001500801007387 */ /* 0x0001e20000100800 */
[-C--:B------:R-:W-:Y:S02]  /*e6f0*/  ISETP.GT.U32.AND P5, PT, R168, R102.reuse, PT ;  /* 0x00000066a800720c */ /* 0x080fe40003fa4070 */
[----:B------:R-:W-:Y:S01]  /*e700*/  FSEL R29, R29, -INF , !P3 ;  /* 0xff8000001d1d7808 */ /* 0x000fe20005800000 */
[----:B------:R1:W-:Y:S01]  /*e710*/  STL [R1+0x154], R7 ;  /* 0x0001540701007387 */ /* 0x0003e20000100800 */
[----:B------:R-:W-:Y:S02]  /*e720*/  FSEL R19, R19, -INF , !P1 ;  /* 0xff80000013137808 */ /* 0x000fe40004800000 */
[----:B------:R-:W-:Y:S01]  /*e730*/  ISETP.GT.U32.AND P3, PT, R161, R102, PT ;  /* 0x00000066a100720c */ /* 0x000fe20003f64070 */
[----:B------:R-:W-:Y:S01]  /*e740*/  FMUL R58, R58, UR5 ;  /* 0x000000053a3a7c20 */ /* 0x000fe20008400000 */
[----:B------:R-:W-:-:S02]  /*e750*/  ISETP.GT.U32.AND P1, PT, R252, R101, PT ;  /* 0x00000065fc00720c */ /* 0x000fc40003f24070 */
[----:B0-----:R-:W-:Y:S01]  /*e760*/  FSEL R8, R54, -INF , !P4 ;  /* 0xff80000036087808 */ /* 0x001fe20006000000 */
[----:B------:R-:W-:Y:S01]  /*e770*/  FMUL R59, R59, UR5 ;  /* 0x000000053b3b7c20 */ /* 0x000fe20008400000 */
[----:B------:R-:W-:Y:S02]  /*e780*/  ISETP.GT.U32.AND.EX P5, PT, R234, RZ, PT, P5 ;  /* 0x000000ffea00720c */ /* 0x000fe40003fa4150 */
[----:B-1----:R-:W-:Y:S02]  /*e790*/  FSEL R7, R55, -INF , !P6 ;  /* 0xff80000037077808 */ /* 0x002fe40007000000 */
[----:B------:R-:W-:Y:S01]  /*e7a0*/  ISETP.GT.U32.AND.EX P3, PT, R220, RZ, PT, P3 ;  /* 0x000000ffdc00720c */ /* 0x000fe20003f64130 */
[----:B------:R0:W-:Y:S01]  /*e7b0*/  STL [R1+0x148], R8 ;  /* 0x0001480801007387 */ /* 0x0001e20000100800 */
[----:B------:R-:W-:Y:S01]  /*e7c0*/  ISETP.GT.U32.AND.EX P1, PT, R21, RZ, PT, P1 ;  /* 0x000000ff1500720c */ /* 0x000fe20003f24110 */
[----:B------:R-:W-:Y:S01]  /*e7d0*/  FMUL R21, R44, UR5 ;  /* 0x000000052c157c20 */ /* 0x000fe20008400000 */
[----:B------:R-:W-:Y:S01]  /*e7e0*/  ISETP.GT.U32.AND P6, PT, R160, R102, PT ;  /* 0x00000066a000720c */ /* 0x000fe20003fc4070 */
[----:B------:R1:W-:Y:S01]  /*e7f0*/  STL [R1+0x14c], R7 ;  /* 0x00014c0701007387 */ /* 0x0003e20000100800 */
[----:B------:R-:W-:Y:S01]  /*e800*/  FMUL R62, R62, UR5 ;  /* 0x000000053e3e7c20 */ /* 0x000fe20008400000 */
[----:B------:R-:W-:Y:S01]  /*e810*/  ISETP.GT.U32.AND.EX P2, PT, R13, RZ, PT, P2 ;  /* 0x000000ff0d00720c */ /* 0x000fe20003f44120 */
[----:B------:R-:W-:Y:S01]  /*e820*/  FMUL R63, R63, UR5 ;  /* 0x000000053f3f7c20 */ /* 0x000fe20008400000 */
[----:B0-----:R-:W-:-:S02]  /*e830*/  FSEL R8, R58, -INF , !P5 ;  /* 0xff8000003a087808 */ /* 0x001fc40006800000 */
[----:B------:R-:W-:Y:S02]  /*e840*/  ISETP.GT.U32.AND.EX P6, PT, R221, RZ, PT, P6 ;  /* 0x000000ffdd00720c */ /* 0x000fe40003fc4160 */
[----:B-1----:R-:W-:Y:S01]  /*e850*/  FSEL R7, R59, -INF , !P3 ;  /* 0xff8000003b077808 */ /* 0x002fe20005800000 */
[----:B------:R-:W-:Y:S01]  /*e860*/  STL [R1+0x140], R8 ;  /* 0x0001400801007387 */ /* 0x000fe20000100800 */
[----:B------:R-:W-:Y:S02]  /*e870*/  FSEL R21, R21, -INF , !P1 ;  /* 0xff80000015157808 */ /* 0x000fe40004800000 */
[----:B------:R-:W-:Y:S01]  /*e880*/  ISETP.GT.U32.AND P1, PT, R165, R101, PT ;  /* 0x00000065a500720c */ /* 0x000fe20003f24070 */
[----:B------:R0:W-:Y:S01]  /*e890*/  STL [R1+0x144], R7 ;  /* 0x0001440701007387 */ /* 0x0001e20000100800 */
[----:B------:R-:W-:Y:S01]  /*e8a0*/  FSEL R13, R62, -INF , !P2 ;  /* 0xff8000003e0d7808 */ /* 0x000fe20005000000 */
[----:B------:R-:W-:Y:S01]  /*e8b0*/  FMUL R26, R48, UR5 ;  /* 0x00000005301a7c20 */ /* 0x000fe20008400000 */
[----:B------:R-:W-:Y:S01]  /*e8c0*/  ISETP.GT.U32.AND.EX P1, PT, R216, RZ, PT, P1 ;  /* 0x000000ffd800720c */ /* 0x000fe20003f24110 */
[----:B------:R-:W-:-:S02]  /*e8d0*/  FMUL R28, R52, UR5 ;  /* 0x00000005341c7c20 */ /* 0x000fc40008400000 */
[----:B------:R1:W-:Y:S01]  /*e8e0*/  STL [R1+0x138], R13 ;  /* 0x0001380d01007387 */ /* 0x0003e20000100800 */
[----:B0-----:R-:W-:Y:S02]  /*e8f0*/  FSEL R7, R63, -INF , !P6 ;  /* 0xff8000003f077808 */ /* 0x001fe40007000000 */
[----:B------:R-:W-:-:S03]  /*e900*/  FSEL R26, R26, -INF , !P1 ;  /* 0xff8000001a1a7808 */ /* 0x000fc60004800000 */
[----:B------:R-:W-:Y:S01]  /*e910*/  STL [R1+0x13c], R7 ;  /* 0x00013c0701007387 */ /* 0x000fe20000100800 */
[----:B------:R-:W-:-:S03]  /*e920*/  ISETP.GT.U32.AND P1, PT, R163, R101, PT ;  /* 0x00000065a300720c */ /* 0x000fc60003f24070 */
[----:B------:R-:W2:Y:S01]  /*e930*/  LDL.64 R52, [R1+0x7b8] ;  /* 0x0007b80001347983 */ /* 0x000ea20000100a00 */
[----:B------:R-:W-:Y:S01]  /*e940*/  ISETP.GT.U32.AND.EX P1, PT, R218, RZ, PT, P1 ;  /* 0x000000ffda00720c */ /* 0x000fe20003f24110 */
[----:B------:R-:W-:Y:S01]  /*e950*/  FMUL R31, R57, UR5 ;  /* 0x00000005391f7c20 */ /* 0x000fe20008400000 */
[----:B------:R-:W-:Y:S01]  /*e960*/  FMUL R34, R64, UR5 ;  /* 0x0000000540227c20 */ /* 0x000fe20008400000 */
[-C--:B------:R-:W-:Y:S01]  /*e970*/  ISETP.GT.U32.AND P4, PT, R160, R101.reuse, PT ;  /* 0x00000065a000720c */ /* 0x080fe20003f84070 */
[----:B------:R-:W-:Y:S01]  /*e980*/  FMUL R32, R61, UR5 ;  /* 0x000000053d207c20 */ /* 0x000fe20008400000 */
[----:B------:R-:W-:Y:S01]  /*e990*/  FSEL R28, R28, -INF , !P1 ;  /* 0xff8000001c1c7808 */ /* 0x000fe20004800000 */
[----:B------:R-:W-:Y:S01]  /*e9a0*/  FMUL R8, R88, UR5 ;  /* 0x0000000558087c20 */ /* 0x000fe20008400000 */
[-C--:B------:R-:W-:Y:S01]  /*e9b0*/  ISETP.GT.U32.AND P1, PT, R161, R101.reuse, PT ;  /* 0x00000065a100720c */ /* 0x080fe20003f24070 */
[----:B------:R-:W-:Y:S01]  /*e9c0*/  FMUL R54, R94, UR5 ;  /* 0x000000055e367c20 */ /* 0x000fe20008400000 */
[-C--:B------:R-:W-:Y:S01]  /*e9d0*/  ISETP.GT.U32.AND P5, PT, R159, R102.reuse, PT ;  /* 0x000000669f00720c */ /* 0x080fe20003fa4070 */
[----:B------:R-:W-:Y:S01]  /*e9e0*/  FMUL R35, R56, UR5 ;  /* 0x0000000538237c20 */ /* 0x000fe20008400000 */
[----:B------:R-:W-:Y:S01]  /*e9f0*/  ISETP.GT.U32.AND.EX P1, PT, R220, RZ, PT, P1 ;  /* 0x000000ffdc00720c */ /* 0x000fe20003f24110 */
[----:B------:R-:W-:Y:S01]  /*ea00*/  FMUL R33, R65, UR5 ;  /* 0x0000000541217c20 */ /* 0x000fe20008400000 */
[-C--:B------:R-:W-:Y:S01]  /*ea10*/  ISETP.GT.U32.AND P6, PT, R156, R101.reuse, PT ;  /* 0x000000659c00720c */ /* 0x080fe20003fc4070 */
[----:B------:R-:W-:Y:S01]  /*ea20*/  FMUL R66, R66, UR5 ;  /* 0x0000000542427c20 */ /* 0x000fe20008400000 */
[----:B------:R-:W-:Y:S01]  /*ea30*/  FSEL R31, R31, -INF , !P1 ;  /* 0xff8000001f1f7808 */ /* 0x000fe20004800000 */
[----:B------:R-:W-:Y:S01]  /*ea40*/  FMUL R67, R67, UR5 ;  /* 0x0000000543437c20 */ /* 0x000fe20008400000 */
[----:B------:R-:W-:Y:S01]  /*ea50*/  ISETP.GT.U32.AND P1, PT, R159, R101, PT ;  /* 0x000000659f00720c */ /* 0x000fe20003f24070 */
[----:B------:R-:W-:Y:S01]  /*ea60*/  FMUL R71, R71, UR5 ;  /* 0x0000000547477c20 */ /* 0x000fe20008400000 */
[----:B------:R-:W-:Y:S01]  /*ea70*/  FMUL R43, R72, UR5 ;  /* 0x00000005482b7c20 */ /* 0x000fe20008400000 */
[----:B------:R-:W-:Y:S01]  /*ea80*/  FMUL R40, R73, UR5 ;  /* 0x0000000549287c20 */ /* 0x000fe20008400000 */
[----:B------:R-:W-:Y:S01]  /*ea90*/  ISETP.GT.U32.AND.EX P1, PT, R222, RZ, PT, P1 ;  /* 0x000000ffde00720c */ /* 0x000fe20003f24110 */
[----:B------:R-:W3:Y:S03]  /*eaa0*/  LDL.64 R46, [R1+0x7d0] ;  /* 0x0007d000012e7983 */ /* 0x000ee60000100a00 */
[----:B------:R-:W-:Y:S01]  /*eab0*/  FSEL R34, R34, -INF , !P1 ;  /* 0xff80000022227808 */ /* 0x000fe20004800000 */
[----:B------:R-:W-:Y:S01]  /*eac0*/  FMUL R30, R60, UR5 ;  /* 0x000000053c1e7c20 */ /* 0x000fe20008400000 */
[----:B------:R-:W-:Y:S01]  /*ead0*/  ISETP.GT.U32.AND P1, PT, R156, R102, PT ;  /* 0x000000669c00720c */ /* 0x000fe20003f24070 */
[----:B------:R-:W4:Y:S01]  /*eae0*/  LDL.64 R62, [R1+0x7a8] ;  /* 0x0007a800013e7983 */ /* 0x000f220000100a00 */
[----:B------:R-:W-:-:S02]  /*eaf0*/  ISETP.GT.U32.AND.EX P4, PT, R221, RZ, PT, P4 ;  /* 0x000000ffdd00720c */ /* 0x000fc40003f84140 */
[----:B------:R-:W-:Y:S01]  /*eb00*/  ISETP.GT.U32.AND.EX P5, PT, R222, RZ, PT, P5 ;  /* 0x000000ffde00720c */ /* 0x000fe20003fa4150 */
[----:B------:R-:W-:Y:S01]  /*eb10*/  FMUL R38, R80, UR5 ;  /* 0x0000000550267c20 */ /* 0x000fe20008400000 */
[----:B------:R-:W-:Y:S01]  /*eb20*/  ISETP.GT.U32.AND.EX P6, PT, R223, RZ, PT, P6 ;  /* 0x000000ffdf00720c */ /* 0x000fe20003fc4160 */
[----:B------:R-:W-:Y:S01]  /*eb30*/  FMUL R36, R69, UR5 ;  /* 0x0000000545247c20 */ /* 0x000fe20008400000 */
[----:B------:R-:W-:Y:S01]  /*eb40*/  ISETP.GT.U32.AND.EX P1, PT, R223, RZ, PT, P1 ;  /* 0x000000ffdf00720c */ /* 0x000fe20003f24110 */
[----:B------:R-:W-:Y:S01]  /*eb50*/  FMUL R39, R85, UR5 ;  /* 0x0000000555277c20 */ /* 0x000fe20008400000 */
[----:B------:R-:W-:Y:S01]  /*eb60*/  FSEL R32, R32, -INF , !P4 ;  /* 0xff80000020207808 */ /* 0x000fe20006000000 */
[----:B------:R-:W-:Y:S01]  /*eb70*/  FMUL R44, R76, UR5 ;  /* 0x000000054c2c7c20 */ /* 0x000fe20008400000 */
[----:B------:R-:W-:Y:S01]  /*eb80*/  FSEL R8, R8, -INF , !P2 ;  /* 0xff80000008087808 */ /* 0x000fe20005000000 */
[----:B------:R-:W-:Y:S01]  /*eb90*/  FMUL R41, R77, UR5 ;  /* 0x000000054d297c20 */ /* 0x000fe20008400000 */
[----:B------:R-:W-:Y:S01]  /*eba0*/  FSEL R54, R54, -INF , !P2 ;  /* 0xff80000036367808 */ /* 0x000fe20005000000 */
[----:B------:R-:W-:Y:S01]  /*ebb0*/  FMUL R104, R151, UR5 ;  /* 0x0000000597687c20 */ /* 0x000fe20008400000 */
[----:B------:R-:W-:Y:S01]  /*ebc0*/  FSEL R35, R35, -INF , !P2 ;  /* 0xff80000023237808 */ /* 0x000fe20005000000 */
[----:B------:R-:W-:Y:S01]  /*ebd0*/  FMUL R65, R74, UR5 ;  /* 0x000000054a417c20 */ /* 0x000fe20008400000 */
[C---:B------:R-:W-:Y:S01]  /*ebe0*/  ISETP.GT.U32.AND P4, PT, R157.reuse, R101, PT ;  /* 0x000000659d00720c */ /* 0x040fe20003f84070 */
[----:B------:R-:W4:Y:S01]  /*ebf0*/  LDL.64 R60, [R1+0x7a0] ;  /* 0x0007a000013c7983 */ /* 0x000f220000100a00 */
[----:B------:R-:W-:-:S02]  /*ec00*/  ISETP.GT.U32.AND P2, PT, R157, R102, PT ;  /* 0x000000669d00720c */ /* 0x000fc40003f44070 */
[----:B------:R-:W-:Y:S02]  /*ec10*/  FSEL R33, R33, -INF , !P6 ;  /* 0xff80000021217808 */ /* 0x000fe40007000000 */
[----:B------:R-:W-:Y:S01]  /*ec20*/  ISETP.GT.U32.AND.EX P0, PT, R12, RZ, PT, P0 ;  /* 0x000000ff0c00720c */ /* 0x000fe20003f04100 */
        /* <DEDUP_REMOVED lines=8> */
[----:B------:R-:W-:Y:S01]  /*ecb0*/  ISETP.GT.U32.AND P1, PT, R154, R101, PT ;  /* 0x000000659a00720c */ /* 0x000fe20003f24070 */
[----:B------:R-:W4:Y:S01]  /*ecc0*/  LDL.64 R50, [R1+0x7c0] ;  /* 0x0007c00001327983 */ /* 0x000f220000100a00 */
[----:B------:R-:W-:Y:S02]  /*ecd0*/  ISETP.GT.U32.AND.EX P2, PT, R225, RZ, PT, P2 ;  /* 0x000000ffe100720c */ /* 0x000fe40003f44120 */
[C---:B------:R-:W-:Y:S01]  /*ece0*/  ISETP.GT.U32.AND.EX P6, PT, R226.reuse, RZ, PT, P6 ;  /* 0x000000ffe200720c */ /* 0x040fe20003fc4160 */
[----:B------:R-:W4:Y:S01]  /*ecf0*/  LDL.64 R58, [R1+0x798] ;  /* 0x00079800013a7983 */ /* 0x000f220000100a00 */
[----:B------:R-:W-:Y:S02]  /*ed00*/  ISETP.GT.U32.AND.EX P5, PT, R226, RZ, PT, P5 ;  /* 0x000000ffe200720c */ /* 0x000fe40003fa4150 */
[----:B------:R-:W-:Y:S02]  /*ed10*/  ISETP.GT.U32.AND.EX P1, PT, R232, RZ, PT, P1 ;  /* 0x000000ffe800720c */ /* 0x000fe40003f24110 */
[----:B------:R-:W-:-:S02]  /*ed20*/  FSEL R71, R71, -INF , !P2 ;  /* 0xff80000047477808 */ /* 0x000fc40005000000 */
[----:B------:R-:W-:Y:S02]  /*ed30*/  FSEL R43, R43, -INF , !P6 ;  /* 0xff8000002b2b7808 */ /* 0x000fe40007000000 */
[----:B------:R-:W-:Y:S02]  /*ed40*/  FSEL R40, R40, -INF , !P1 ;  /* 0xff80000028287808 */ /* 0x000fe40004800000 */
[----:B------:R-:W-:Y:S02]  /*ed50*/  FSEL R65, R65, -INF , !P5 ;  /* 0xff80000041417808 */ /* 0x000fe40006800000 */
[CC--:B------:R-:W-:Y:S02]  /*ed60*/  ISETP.GT.U32.AND P2, PT, R5.reuse, R101.reuse, PT ;  /* 0x000000650500720c */ /* 0x0c0fe40003f44070 */
[----:B------:R-:W-:Y:S02]  /*ed70*/  ISETP.GT.U32.AND P6, PT, R5, R102, PT ;  /* 0x000000660500720c */ /* 0x000fe40003fc4070 */
[----:B------:R-:W-:-:S02]  /*ed80*/  ISETP.GT.U32.AND P1, PT, R4, R101, PT ;  /* 0x000000650400720c */ /* 0x000fc40003f24070 */
[----:B------:R-:W-:Y:S02]  /*ed90*/  ISETP.GT.U32.AND P5, PT, R4, R102, PT ;  /* 0x000000660400720c */ /* 0x000fe40003fa4070 */
[----:B------:R-:W4:Y:S01]  /*eda0*/  LDL.64 R4, [R1+0x7c8] ;  /* 0x0007c80001047983 */ /* 0x000f220000100a00 */
[----:B------:R-:W-:Y:S02]  /*edb0*/  ISETP.GT.U32.AND.EX P1, PT, R229, RZ, PT, P1 ;  /* 0x000000ffe500720c */ /* 0x000fe40003f24110 */
[----:B------:R-:W-:Y:S02]  /*edc0*/  ISETP.GT.U32.AND.EX P4, PT, R225, RZ, PT, P4 ;  /* 0x000000ffe100720c */ /* 0x000fe40003f84140 */
[----:B------:R-:W-:Y:S02]  /*edd0*/  FSEL R38, R38, -INF , !P1 ;  /* 0xff80000026267808 */ /* 0x000fe40004800000 */
[----:B------:R-:W-:Y:S02]  /*ede0*/  ISETP.GT.U32.AND P1, PT, R152, R101, PT ;  /* 0x000000659800720c */ /* 0x000fe40003f24070 */
[----:B------:R-:W-:-:S02]  /*edf0*/  FSEL R36, R36, -INF , !P4 ;  /* 0xff80000024247808 */ /* 0x000fc40006000000 */
[----:B------:R-:W-:Y:S02]  /*ee00*/  ISETP.GT.U32.AND P4, PT, R153, R101, PT ;  /* 0x000000659900720c */ /* 0x000fe40003f84070 */
[----:B------:R-:W-:Y:S02]  /*ee10*/  ISETP.GT.U32.AND.EX P1, PT, R12, RZ, PT, P1 ;  /* 0x000000ff0c00720c */ /* 0x000fe40003f24110 */
[----:B------:R-:W-:Y:S02]  /*ee20*/  ISETP.GT.U32.AND.EX P4, PT, R227, RZ, PT, P4 ;  /* 0x000000ffe300720c */ /* 0x000fe40003f84140 */
[----:B------:R-:W-:Y:S02]  /*ee30*/  ISETP.GT.U32.AND.EX P2, PT, R228, RZ, PT, P2 ;  /* 0x000000ffe400720c */ /* 0x000fe40003f44120 */
[----:B------:R-:W-:Y:S02]  /*ee40*/  FSEL R39, R39, -INF , !P1 ;  /* 0xff80000027277808 */ /* 0x000fe40004800000 */
[----:B------:R-:W-:-:S02]  /*ee50*/  ISETP.GT.U32.AND P1, PT, R152, R102, PT ;  /* 0x000000669800720c */ /* 0x000fc40003f24070 */
[----:B------:R-:W-:Y:S02]  /*ee60*/  FSEL R44, R44, -INF , !P4 ;  /* 0xff8000002c2c7808 */ /* 0x000fe40006000000 */
[----:B------:R-:W-:Y:S02]  /*ee70*/  FSEL R41, R41, -INF , !P2 ;  /* 0xff80000029297808 */ /* 0x000fe40005000000 */
[-C--:B------:R-:W-:Y:S02]  /*ee80*/  ISETP.GT.U32.AND P4, PT, R3, R101.reuse, PT ;  /* 0x000000650300720c */ /* 0x080fe40003f84070 */
[----:B------:R-:W-:Y:S02]  /*ee90*/  ISETP.GT.U32.AND P2, PT, R2, R101, PT ;  /* 0x000000650200720c */ /* 0x000fe40003f44070 */
[----:B------:R-:W-:Y:S01]  /*eea0*/  ISETP.GT.U32.AND.EX P1, PT, R12, RZ, PT, P1 ;  /* 0x000000ff0c00720c */ /* 0x000fe20003f24110 */
[----:B-1----:R-:W-:Y:S01]  /*eeb0*/  IMAD.WIDE R12, R0, 0x2, R10 ;  /* 0x00000002000c7825 */ /* 0x002fe200078e020a */
[----:B------:R-:W-:-:S02]  /*eec0*/  FSEL R104, R104, -INF , !P0 ;  /* 0xff80000068687808 */ /* 0x000fc40004000000 */
[----:B------:R-:W-:Y:S02]  /*eed0*/  ISETP.GT.U32.AND P0, PT, R167, R101, PT ;  /* 0x00000065a700720c */ /* 0x000fe40003f04070 */
[----:B------:R-:W-:Y:S01]  /*eee0*/  ISETP.GT.U32.AND.EX P4, PT, R230, RZ, PT, P4 ;  /* 0x000000ffe600720c */ /* 0x000fe20003f84140 */
[----:B------:R-:W4:Y:S01]  /*eef0*/  LDG.E.U16 R68, desc[UR6][R12.64] ;  /* 0x000000060c447981 */ /* 0x000f22000c1e1500 */
[----:B------:R-:W-:Y:S02]  /*ef00*/  ISETP.GT.U32.AND.EX P2, PT, R231, RZ, PT, P2 ;  /* 0x000000ffe700720c */ /* 0x000fe40003f44120 */
[----:B------:R-:W-:Y:S02]  /*ef10*/  ISETP.GT.U32.AND.EX P0, PT, R235, RZ, PT, P0 ;  /* 0x000000ffeb00720c */ /* 0x000fe40003f04100 */
[----:B------:R-:W-:Y:S02]  /*ef20*/  FSEL R45, R45, -INF , !P4 ;  /* 0xff8000002d2d7808 */ /* 0x000fe40006000000 */
[----:B------:R-:W-:-:S02]  /*ef30*/  FSEL R42, R42, -INF , !P2 ;  /* 0xff8000002a2a7808 */ /* 0x000fc40005000000 */
[-C--:B------:R-:W-:Y:S02]  /*ef40*/  ISETP.GT.U32.AND P4, PT, R3, R102.reuse, PT ;  /* 0x000000660300720c */ /* 0x080fe40003f84070 */
[-C--:B------:R-:W-:Y:S02]  /*ef50*/  ISETP.GT.U32.AND P2, PT, R2, R102.reuse, PT ;  /* 0x000000660200720c */ /* 0x080fe40003f44070 */
[----:B------:R-:W4:Y:S01]  /*ef60*/  LDL.64 R2, [R1+0x790] ;  /* 0x0007900001027983 */ /* 0x000f220000100a00 */
[----:B------:R-:W-:Y:S02]  /*ef70*/  FSEL R30, R30, -INF , !P0 ;  /* 0xff8000001e1e7808 */ /* 0x000fe40004000000 */
[C---:B------:R-:W-:Y:S02]  /*ef80*/  ISETP.GT.U32.AND P3, PT, R158.reuse, R101, PT ;  /* 0x000000659e00720c */ /* 0x040fe40003f64070 */
[----:B------:R-:W-:Y:S01]  /*ef90*/  ISETP.GT.U32.AND P0, PT, R158, R102, PT ;  /* 0x000000669e00720c */ /* 0x000fe20003f04070 */
[----:B------:R-:W-:Y:S04]  /*efa0*/  STL [R1+0x918], R10 ;  /* 0x0009180a01007387 */ /* 0x000fe80000100800 */
[----:B------:R0:W-:Y:S04]  /*efb0*/  STL [R1+0x914], R11 ;  /* 0x0009140b01007387 */ /* 0x0001e80000100800 */
[----:B------:R-:W4:Y:S04]  /*efc0*/  LDL.64 R56, [R1+0x788] ;  /* 0x0007880001387983 */ /* 0x000f280000100a00 */
[----:B------:R-:W4:Y:S04]  /*efd0*/  LDL.64 R132, [R1+0x770] ;  /* 0x0007700001847983 */ /* 0x000f280000100a00 */
[----:B0-----:R-:W4:Y:S04]  /*efe0*/  LDL.64 R10, [R1+0x780] ;  /* 0x00078000010a7983 */ /* 0x001f280000100a00 */
[----:B------:R-:W4:Y:S01]  /*eff0*/  LDL.64 R84, [R1+0x768] ;  /* 0x0007680001547983 */ /* 0x000f220000100a00 */
[----:B--2---:R-:W-:-:S05]  /*f000*/  IMAD.WIDE R52, R0, 0x2, R52 ;  /* 0x0000000200347825 */ /* 0x004fca00078e0234 */
[----:B------:R-:W2:Y:S01]  /*f010*/  LDG.E.U16 R160, desc[UR6][R52.64] ;  /* 0x0000000634a07981 */ /* 0x000ea2000c1e1500 */
[----:B---3--:R-:W-:-:S05]  /*f020*/  IMAD.WIDE R46, R0, 0x2, R46 ;  /* 0x00000002002e7825 */ /* 0x008fca00078e022e */
[----:B------:R4:W3:Y:S02]  /*f030*/  LDG.E.U16 R129, desc[UR6][R46.64] ;  /* 0x000000062e817981 */ /* 0x0008e4000c1e1500 */
[----:B----4-:R-:W-:-:S05]  /*f040*/  IMAD.WIDE R46, R0, 0x2, R62 ;  /* 0x00000002002e7825 */ /* 0x010fca00078e023e */
[----:B------:R-:W4:Y:S01]  /*f050*/  LDG.E.U16 R158, desc[UR6][R46.64] ;  /* 0x000000062e9e7981 */ /* 0x000f22000c1e1500 */
[----:B------:R-:W-:-:S05]  /*f060*/  IMAD.WIDE R12, R0, 0x2, R66 ;  /* 0x00000002000c7825 */ /* 0x000fca00078e0242 */
[----:B------:R-:W3:Y:S01]  /*f070*/  LDG.E.U16 R189, desc[UR6][R12.64] ;  /* 0x000000060cbd7981 */ /* 0x000ee2000c1e1500 */
[----:B------:R-:W-:-:S03]  /*f080*/  IMAD.WIDE R48, R0, 0x2, R4 ;  /* 0x0000000200307825 */ /* 0x000fc600078e0204 */
[----:B------:R-:W4:Y:S04]  /*f090*/  LDL.64 R4, [R1+0x778] ;  /* 0x0007780001047983 */ /* 0x000f280000100a00 */
[----:B------:R0:W4:Y:S02]  /*f0a0*/  LDG.E.U16 R14, desc[UR6][R48.64] ;  /* 0x00000006300e7981 */ /* 0x000124000c1e1500 */
[----:B0-----:R-:W-:-:S05]  /*f0b0*/  IMAD.WIDE R48, R0, 0x2, R60 ;  /* 0x0000000200307825 */ /* 0x001fca00078e023c */
[----:B------:R-:W4:Y:S01]  /*f0c0*/  LDG.E.U16 R187, desc[UR6][R48.64] ;  /* 0x0000000630bb7981 */ /* 0x000f22000c1e1500 */
[----:B------:R-:W-:-:S05]  /*f0d0*/  IMAD.WIDE R50, R0, 0x2, R50 ;  /* 0x0000000200327825 */ /* 0x000fca00078e0232 */
[----:B------:R0:W4:Y:S02]  /*f0e0*/  LDG.E.U16 R7, desc[UR6][R50.64] ;  /* 0x0000000632077981 */ /* 0x000124000c1e1500 */
[----:B0-----:R-:W-:-:S05]  /*f0f0*/  IMAD.WIDE R50, R0, 0x2, R58 ;  /* 0x0000000200327825 */ /* 0x001fca00078e023a */
[----:B------:R0:W4:Y:S01]  /*f100*/  LDG.E.U16 R67, desc[UR6][R50.64] ;  /* 0x0000000632437981 */ /* 0x000122000c1e1500 */
[----:B------:R-:W-:-:S05]  /*f110*/  IMAD.WIDE R52, R0, 0x2, R2 ;  /* 0x0000000200347825 */ /* 0x000fca00078e0202 */
[----:B------:R1:W4:Y:S01]  /*f120*/  LDG.E.U16 R128, desc[UR6][R52.64] ;  /* 0x0000000634807981 */ /* 0x000322000c1e1500 */
[----:B------:R-:W-:-:S04]  /*f130*/  IMAD.WIDE R12, R0, 0x2, R56 ;  /* 0x00000002000c7825 */ /* 0x000fc800078e0238 */
[C---:B0-----:R-:W-:Y:S01]  /*f140*/  IMAD.WIDE R50, R0.reuse, 0x2, R132 ;  /* 0x0000000200327825 */ /* 0x041fe200078e0284 */
[----:B------:R0:W4:Y:S03]  /*f150*/  LDG.E.U16 R64, desc[UR6][R12.64] ;  /* 0x000000060c407981 */ /* 0x000126000c1e1500 */
[C---:B------:R-:W-:Y:S01]  /*f160*/  IMAD.WIDE R46, R0.reuse, 0x2, R10 ;  /* 0x00000002002e7825 */ /* 0x040fe200078e020a */
[----:B------:R-:W4:Y:S03]  /*f170*/  LDG.E.U16 R192, desc[UR6][R50.64] ;  /* 0x0000000632c07981 */ /* 0x000f26000c1e1500 */
[C---:B-1----:R-:W-:Y:S01]  /*f180*/  IMAD.WIDE R52, R0.reuse, 0x2, R84 ;  /* 0x0000000200347825 */ /* 0x042fe200078e0254 */
[----:B------:R1:W4:Y:S04]  /*f190*/  LDG.E.U16 R55, desc[UR6][R46.64] ;  /* 0x000000062e377981 */ /* 0x000328000c1e1500 */
[----:B------:R-:W4:Y:S04]  /*f1a0*/  LDG.E.U16 R159, desc[UR6][R52.64] ;  /* 0x00000006349f7981 */ /* 0x000f28000c1e1500 */
[----:B--2---:R-:W-:Y:S04]  /*f1b0*/  STL [R1+0xa54], R160 ;  /* 0x000a54a001007387 */ /* 0x004fe80000100800 */
[----:B------:R-:W0:Y:S04]  /*f1c0*/  LDL.64 R80, [R1+0x760] ;  /* 0x0007600001507983 */ /* 0x000e280000100a00 */
[----:B------:R-:W1:Y:S04]  /*f1d0*/  LDL.64 R76, [R1+0x758] ;  /* 0x00075800014c7983 */ /* 0x000e680000100a00 */
[----:B------:R-:W2:Y:S04]  /*f1e0*/  LDL.64 R72, [R1+0x750] ;  /* 0x0007500001487983 */ /* 0x000ea80000100a00 */
[----:B------:R-:W2:Y:S04]  /*f1f0*/  LDL.64 R2, [R1+0x748] ;  /* 0x0007480001027983 */ /* 0x000ea80000100a00 */
[----:B------:R-:W2:Y:S04]  /*f200*/  LDL.64 R60, [R1+0x740] ;  /* 0x00074000013c7983 */ /* 0x000ea80000100a00 */
[----:B---3--:R-:W-:Y:S04]  /*f210*/  STL [R1+0xa58], R189 ;  /* 0x000a58bd01007387 */ /* 0x008fe80000100800 */
[----:B----4-:R-:W-:Y:S01]  /*f220*/  STL [R1+0xa5c], R158 ;  /* 0x000a5c9e01007387 */ /* 0x010fe20000100800 */
[----:B------:R-:W-:-:S05]  /*f230*/  IMAD.WIDE R48, R0, 0x2, R4 ;  /* 0x0000000200307825 */ /* 0x000fca00078e0204 */
[----:B------:R2:W3:Y:S04]  /*f240*/  LDG.E.U16 R161, desc[UR6][R48.64] ;  /* 0x0000000630a17981 */ /* 0x0004e8000c1e1500 */
[----:B------:R-:W-:Y:S04]  /*f250*/  STL [R1+0xa60], R187 ;  /* 0x000a60bb01007387 */ /* 0x000fe80000100800 */
[----:B------:R-:W4:Y:S04]  /*f260*/  LDL.64 R62, [R1+0x738] ;  /* 0x00073800013e7983 */ /* 0x000f280000100a00 */
[----:B------:R-:W4:Y:S04]  /*f270*/  LDL.64 R58, [R1+0x730] ;  /* 0x00073000013a7983 */ /* 0x000f280000100a00 */
[----:B------:R-:W4:Y:S04]  /*f280*/  LDL.64 R56, [R1+0x728] ;  /* 0x0007280001387983 */ /* 0x000f280000100a00 */
[----:B------:R-:W4:Y:S04]  /*f290*/  LDL.64 R10, [R1+0x720] ;  /* 0x00072000010a7983 */ /* 0x000f280000100a00 */
[----:B------:R2:W-:Y:S04]  /*f2a0*/  STL [R1+0x19c], R14 ;  /* 0x00019c0e01007387 */ /* 0x0005e80000100800 */
[----:B------:R-:W4:Y:S04]  /*f2b0*/  LDL.64 R4, [R1+0x718] ;  /* 0x0007180001047983 */ /* 0x000f280000100a00 */
[----:B------:R2:W-:Y:S01]  /*f2c0*/  STL [R1+0x1a8], R7 ;  /* 0x0001a80701007387 */ /* 0x0005e20000100800 */
[----:B0-----:R-:W-:-:S05]  /*f2d0*/  IMAD.WIDE R12, R0, 0x2, R80 ;  /* 0x00000002000c7825 */ /* 0x001fca00078e0250 */
[----:B------:R4:W4:Y:S01]  /*f2e0*/  LDG.E.U16 R190, desc[UR6][R12.64] ;  /* 0x000000060cbe7981 */ /* 0x000922000c1e1500 */
[----:B-1----:R-:W-:-:S04]  /*f2f0*/  IMAD.WIDE R46, R0, 0x2, R76 ;  /* 0x00000002002e7825 */ /* 0x002fc800078e024c */
[C---:B--2---:R-:W-:Y:S01]  /*f300*/  IMAD.WIDE R48, R0.reuse, 0x2, R72 ;  /* 0x0000000200307825 */ /* 0x044fe200078e0248 */
[----:B------:R0:W2:Y:S03]  /*f310*/  LDG.E.U16 R66, desc[UR6][R46.64] ;  /* 0x000000062e427981 */ /* 0x0000a6000c1e1500 */
[C---:B------:R-:W-:Y:S01]  /*f320*/  IMAD.WIDE R50, R0.reuse, 0x2, R2 ;  /* 0x0000000200327825 */ /* 0x040fe200078e0202 */
[----:B------:R1:W2:Y:S04]  /*f330*/  LDG.E.U16 R101, desc[UR6][R48.64] ;  /* 0x0000000630657981 */ /* 0x0002a8000c1e1500 */
[----:B------:R1:W2:Y:S01]  /*f340*/  LDG.E.U16 R14, desc[UR6][R50.64] ;  /* 0x00000006320e7981 */ /* 0x0002a2000c1e1500 */
[----:B------:R-:W-:-:S05]  /*f350*/  IMAD.WIDE R52, R0, 0x2, R60 ;  /* 0x0000000200347825 */ /* 0x000fca00078e023c */
[----:B------:R1:W2:Y:S04]  /*f360*/  LDG.E.U16 R7, desc[UR6][R52.64] ;  /* 0x0000000634077981 */ /* 0x0002a8000c1e1500 */
[----:B---3--:R-:W-:Y:S04]  /*f370*/  STL [R1+0xa64], R161 ;  /* 0x000a64a101007387 */ /* 0x008fe80000100800 */
[----:B------:R-:W-:Y:S04]  /*f380*/  STL [R1+0xa68], R192 ;  /* 0x000a68c001007387 */ /* 0x000fe80000100800 */
[----:B------:R-:W-:Y:S04]  /*f390*/  STL [R1+0xa6c], R159 ;  /* 0x000a6c9f01007387 */ /* 0x000fe80000100800 */
[----:B------:R-:W3:Y:S04]  /*f3a0*/  LDL.64 R76, [R1+0x708] ;  /* 0x00070800014c7983 */ /* 0x000ee80000100a00 */
[----:B------:R-:W2:Y:S01]  /*f3b0*/  LDL.64 R72, [R1+0x700] ;  /* 0x0007000001487983 */ /* 0x000ea20000100a00 */
[----:B----4-:R-:W-:-:S03]  /*f3c0*/  IMAD.WIDE R12, R0, 0x2, R62 ;  /* 0x00000002000c7825 */ /* 0x010fc600078e023e */
[----:B------:R-:W4:Y:S01]  /*f3d0*/  LDL.64 R2, [R1+0x6f8] ;  /* 0x0006f80001027983 */ /* 0x000f220000100a00 */
[----:B0-----:R-:W-:-:S03]  /*f3e0*/  IMAD.WIDE R46, R0, 0x2, R58 ;  /* 0x00000002002e7825 */ /* 0x001fc600078e023a */
[----:B------:R-:W4:Y:S01]  /*f3f0*/  LDG.E.U16 R164, desc[UR6][R12.64] ;  /* 0x000000060ca47981 */ /* 0x000f22000c1e1500 */
[----:B-1----:R-:W-:-:S03]  /*f400*/  IMAD.WIDE R48, R0, 0x2, R56 ;  /* 0x0000000200307825 */ /* 0x002fc600078e0238 */
[----:B------:R3:W4:Y:S01]  /*f410*/  LDG.E.U16 R193, desc[UR6][R46.64] ;  /* 0x000000062ec17981 */ /* 0x000722000c1e1500 */
[----:B------:R-:W-:-:S03]  /*f420*/  IMAD.WIDE R50, R0, 0x2, R10 ;  /* 0x0000000200327825 */ /* 0x000fc600078e020a */
[----:B------:R2:W4:Y:S04]  /*f430*/  LDG.E.U16 R162, desc[UR6][R48.64] ;  /* 0x0000000630a27981 */ /* 0x000528000c1e1500 */
[----:B------:R4:W4:Y:S04]  /*f440*/  LDG.E.U16 R191, desc[UR6][R50.64] ;  /* 0x0000000632bf7981 */ /* 0x000928000c1e1500 */
[----:B------:R-:W4:Y:S04]  /*f450*/  LDL.64 R60, [R1+0x6f0] ;  /* 0x0006f000013c7983 */ /* 0x000f280000100a00 */
[----:B------:R-:W4:Y:S01]  /*f460*/  LDL.64 R80, [R1+0x710] ;  /* 0x0007100001507983 */ /* 0x000f220000100a00 */
[----:B------:R-:W-:-:S03]  /*f470*/  IMAD.WIDE R52, R0, 0x2, R4 ;  /* 0x0000000200347825 */ /* 0x000fc600078e0204 */
[----:B------:R-:W-:Y:S04]  /*f480*/  STL [R1+0xa70], R190 ;  /* 0x000a70be01007387 */ /* 0x000fe80000100800 */
[----:B------:R-:W4:Y:S04]  /*f490*/  LDL.64 R62, [R1+0x6e8] ;  /* 0x0006e800013e7983 */ /* 0x000f280000100a00 */
[----:B------:R-:W4:Y:S04]  /*f4a0*/  LDL.64 R58, [R1+0x6e0] ;  /* 0x0006e000013a7983 */ /* 0x000f280000100a00 */
[----:B------:R0:W-:Y:S04]  /*f4b0*/  STL [R1+0x198], R64 ;  /* 0x0001984001007387 */ /* 0x0001e80000100800 */
[----:B------:R-:W4:Y:S04]  /*f4c0*/  LDL.64 R56, [R1+0x6d8] ;  /* 0x0006d80001387983 */ /* 0x000f280000100a00 */
[----:B------:R-:W-:Y:S04]  /*f4d0*/  STL [R1+0x1a4], R55 ;  /* 0x0001a43701007387 */ /* 0x000fe80000100800 */
[----:B------:R-:W4:Y:S04]  /*f4e0*/  LDL.64 R10, [R1+0x6d0] ;  /* 0x0006d000010a7983 */ /* 0x000f280000100a00 */
[----:B------:R-:W4:Y:S04]  /*f4f0*/  LDL.64 R4, [R1+0x6c8] ;  /* 0x0006c80001047983 */ /* 0x000f280000100a00 */
[----:B0-----:R0:W4:Y:S01]  /*f500*/  LDG.E.U16 R64, desc[UR6][R52.64] ;  /* 0x0000000634407981 */ /* 0x001122000c1e1500 */
[----:B---3--:R-:W-:-:S04]  /*f510*/  IMAD.WIDE R46, R0, 0x2, R76 ;  /* 0x00000002002e7825 */ /* 0x008fc800078e024c */
[----:B--2---:R-:W-:-:S04]  /*f520*/  IMAD.WIDE R48, R0, 0x2, R72 ;  /* 0x0000000200307825 */ /* 0x004fc800078e0248 */
[C---:B----4-:R-:W-:Y:S01]  /*f530*/  IMAD.WIDE R50, R0.reuse, 0x2, R2 ;  /* 0x0000000200327825 */ /* 0x050fe200078e0202 */
[----:B------:R-:W2:Y:S04]  /*f540*/  LDG.E.U16 R190, desc[UR6][R48.64] ;  /* 0x0000000630be7981 */ /* 0x000ea8000c1e1500 */
[----:B------:R-:W-:Y:S04]  /*f550*/  STL [R1+0xa74], R164 ;  /* 0x000a74a401007387 */ /* 0x000fe80000100800 */
[----:B------:R-:W-:Y:S04]  /*f560*/  STL [R1+0xa78], R193 ;  /* 0x000a78c101007387 */ /* 0x000fe80000100800 */
[----:B------:R-:W-:Y:S04]  /*f570*/  STL [R1+0xa7c], R162 ;  /* 0x000a7ca201007387 */ /* 0x000fe80000100800 */
[----:B------:R-:W-:Y:S04]  /*f580*/  STL [R1+0xa80], R191 ;  /* 0x000a80bf01007387 */ /* 0x000fe80000100800 */
[----:B------:R-:W3:Y:S01]  /*f590*/  LDL.64 R84, [R1+0x6c0] ;  /* 0x0006c00001547983 */ /* 0x000ee20000100a00 */
[----:B0-----:R-:W-:-:S03]  /*f5a0*/  IMAD.WIDE R52, R0, 0x2, R60 ;  /* 0x0000000200347825 */ /* 0x001fc600078e023c */
[----:B------:R-:W4:Y:S04]  /*f5b0*/  LDL.64 R76, [R1+0x6b8] ;  /* 0x0006b800014c7983 */ /* 0x000f280000100a00 */
[----:B------:R-:W4:Y:S04]  /*f5c0*/  LDL.64 R72, [R1+0x6b0] ;  /* 0x0006b00001487983 */ /* 0x000f280000100a00 */
[----:B------:R-:W4:Y:S04]  /*f5d0*/  LDL.64 R2, [R1+0x6a8] ;  /* 0x0006a80001027983 */ /* 0x000f280000100a00 */
[----:B------:R-:W4:Y:S04]  /*f5e0*/  LDG.E.U16 R168, desc[UR6][R50.64] ;  /* 0x0000000632a87981 */ /* 0x000f28000c1e1500 */
[----:B------:R-:W4:Y:S01]  /*f5f0*/  LDG.E.U16 R196, desc[UR6][R52.64] ;  /* 0x0000000634c47981 */ /* 0x000f22000c1e1500 */
[----:B------:R-:W-:-:S03]  /*f600*/  IMAD.WIDE R12, R0, 0x2, R80 ;  /* 0x00000002000c7825 */ /* 0x000fc600078e0250 */
[----:B------:R-:W4:Y:S04]  /*f610*/  LDL.64 R60, [R1+0x6a0] ;  /* 0x0006a000013c7983 */ /* 0x000f280000100a00 */
[----:B------:R0:W-:Y:S04]  /*f620*/  STL [R1+0x194], R14 ;  /* 0x0001940e01007387 */ /* 0x0001e80000100800 */
[----:B------:R1:W4:Y:S04]  /*f630*/  LDG.E.U16 R88, desc[UR6][R12.64] ;  /* 0x000000060c587981 */ /* 0x000328000c1e1500 */
[----:B0-----:R0:W4:Y:S04]  /*f640*/  LDG.E.U16 R14, desc[UR6][R46.64] ;  /* 0x000000062e0e7981 */ /* 0x001128000c1e1500 */
[----:B------:R4:W-:Y:S01]  /*f650*/  STL [R1+0x1a0], R7 ;  /* 0x0001a00701007387 */ /* 0x0009e20000100800 */
[----:B-1----:R-:W-:-:S04]  /*f660*/  IMAD.WIDE R12, R0, 0x2, R62 ;  /* 0x00000002000c7825 */ /* 0x002fc800078e023e */
[C---:B0-----:R-:W-:Y:S01]  /*f670*/  IMAD.WIDE R46, R0.reuse, 0x2, R58 ;  /* 0x00000002002e7825 */ /* 0x041fe200078e023a */
[----:B------:R3:W4:Y:S04]  /*f680*/  LDG.E.U16 R163, desc[UR6][R12.64] ;  /* 0x000000060ca37981 */ /* 0x000728000c1e1500 */
[----:B------:R4:W4:Y:S01]  /*f690*/  LDG.E.U16 R194, desc[UR6][R46.64] ;  /* 0x000000062ec27981 */ /* 0x000922000c1e1500 */
[----:B------:R-:W-:-:S05]  /*f6a0*/  IMAD.WIDE R48, R0, 0x2, R56 ;  /* 0x0000000200307825 */ /* 0x000fca00078e0238 */
[----:B------:R0:W4:Y:S01]  /*f6b0*/  LDG.E.U16 R63, desc[UR6][R48.64] ;  /* 0x00000006303f7981 */ /* 0x000122000c1e1500 */
[----:B------:R-:W-:-:S05]  /*f6c0*/  IMAD.WIDE R50, R0, 0x2, R10 ;  /* 0x0000000200327825 */ /* 0x000fca00078e020a */
[----:B------:R1:W4:Y:S04]  /*f6d0*/  LDG.E.U16 R81, desc[UR6][R50.64] ;  /* 0x0000000632517981 */ /* 0x000328000c1e1500 */
[----:B--2---:R-:W-:Y:S01]  /*f6e0*/  STL [R1+0xa84], R190 ;  /* 0x000a84be01007387 */ /* 0x004fe20000100800 */
[----:B---3--:R-:W-:-:S04]  /*f6f0*/  IMAD.WIDE R12, R0, 0x2, R84 ;  /* 0x00000002000c7825 */ /* 0x008fc800078e0254 */
[C---:B----4-:R-:W-:Y:S01]  /*f700*/  IMAD.WIDE R46, R0.reuse, 0x2, R76 ;  /* 0x00000002002e7825 */ /* 0x050fe200078e024c */
[----:B------:R-:W2:Y:S03]  /*f710*/  LDG.E.U16 R159, desc[UR6][R12.64] ;  /* 0x000000060c9f7981 */ /* 0x000ea6000c1e1500 */
[C---:B0-----:R-:W-:Y:S01]  /*f720*/  IMAD.WIDE R48, R0.reuse, 0x2, R72 ;  /* 0x0000000200307825 */ /* 0x041fe200078e0248 */
[----:B------:R-:W3:Y:S03]  /*f730*/  LDG.E.U16 R169, desc[UR6][R46.64] ;  /* 0x000000062ea97981 */ /* 0x000ee6000c1e1500 */
[C---:B-1----:R-:W-:Y:S01]  /*f740*/  IMAD.WIDE R50, R0.reuse, 0x2, R2 ;  /* 0x0000000200327825 */ /* 0x042fe200078e0202 */
[----:B------:R-:W4:Y:S04]  /*f750*/  LDG.E.U16 R197, desc[UR6][R48.64] ;  /* 0x0000000630c57981 */ /* 0x000f28000c1e1500 */
[----:B------:R-:W-:Y:S04]  /*f760*/  STL [R1+0xa88], R168 ;  /* 0x000a88a801007387 */ /* 0x000fe80000100800 */
[----:B------:R-:W-:Y:S04]  /*f770*/  STL [R1+0xa8c], R196 ;  /* 0x000a8cc401007387 */ /* 0x000fe80000100800 */
[----:B------:R-:W4:Y:S04]  /*f780*/  LDL.64 R10, [R1+0x698] ;  /* 0x00069800010a7983 */ /* 0x000f280000100a00 */
[----:B------:R-:W4:Y:S04]  /*f790*/  LDG.E.U16 R166, desc[UR6][R50.64] ;  /* 0x0000000632a67981 */ /* 0x000f28000c1e1500 */
[----:B------:R-:W4:Y:S01]  /*f7a0*/  LDL.64 R56, [R1+0x690] ;  /* 0x0006900001387983 */ /* 0x000f220000100a00 */
[----:B------:R-:W-:-:S03]  /*f7b0*/  IMAD.WIDE R52, R0, 0x2, R4 ;  /* 0x0000000200347825 */ /* 0x000fc600078e0204 */
[----:B------:R-:W4:Y:S04]  /*f7c0*/  LDL.64 R4, [R1+0x678] ;  /* 0x0006780001047983 */ /* 0x000f280000100a00 */
[----:B------:R-:W4:Y:S04]  /*f7d0*/  LDL.64 R140, [R1+0x688] ;  /* 0x00068800018c7983 */ /* 0x000f280000100a00 */
[----:B------:R-:W4:Y:S04]  /*f7e0*/  LDL.64 R58, [R1+0x680] ;  /* 0x00068000013a7983 */ /* 0x000f280000100a00 */
[----:B------:R0:W4:Y:S02]  /*f7f0*/  LDG.E.U16 R7, desc[UR6][R52.64] ;  /* 0x0000000634077981 */ /* 0x000124000c1e1500 */
[----:B0-----:R-:W-:-:S05]  /*f800*/  IMAD.WIDE R52, R0, 0x2, R60 ;  /* 0x0000000200347825 */ /* 0x001fca00078e023c */
[----:B------:R0:W4:Y:S04]  /*f810*/  LDG.E.U16 R195, desc[UR6][R52.64] ;  /* 0x0000000634c37981 */ /* 0x000128000c1e1500 */
[----:B------:R-:W-:Y:S04]  /*f820*/  STL [R1+0xa90], R163 ;  /* 0x000a90a301007387 */ /* 0x000fe80000100800 */
[----:B------:R-:W-:Y:S04]  /*f830*/  STL [R1+0xa94], R194 ;  /* 0x000a94c201007387 */ /* 0x000fe80000100800 */
[----:B------:R-:W4:Y:S04]  /*f840*/  LDL.64 R2, [R1+0x670] ;  /* 0x0006700001027983 */ /* 0x000f280000100a00 */
[----:B------:R-:W4:Y:S04]  /*f850*/  LDL.64 R136, [R1+0x668] ;  /* 0x0006680001887983 */ /* 0x000f280000100a00 */
[----:B------:R-:W-:Y:S04]  /*f860*/  STL [R1+0x18c], R14 ;  /* 0x00018c0e01007387 */ /* 0x000fe80000100800 */
[----:B------:R-:W4:Y:S04]  /*f870*/  LDL.64 R72, [R1+0x660] ;  /* 0x0006600001487983 */ /* 0x000f280000100a00 */
[----:B------:R-:W4:Y:S04]  /*f880*/  LDL.64 R60, [R1+0x658] ;  /* 0x00065800013c7983 */ /* 0x000f280000100a00 */
[----:B------:R-:W4:Y:S04]  /*f890*/  LDL.64 R132, [R1+0x650] ;  /* 0x0006500001847983 */ /* 0x000f280000100a00 */
[----:B------:R-:W4:Y:S04]  /*f8a0*/  LDL.64 R84, [R1+0x648] ;  /* 0x0006480001547983 */ /* 0x000f280000100a00 */
[----:B--2---:R-:W-:Y:S04]  /*f8b0*/  STL [R1+0xa98], R159 ;  /* 0x000a989f01007387 */ /* 0x004fe80000100800 */
[----:B---3--:R-:W-:Y:S04]  /*f8c0*/  STL [R1+0xa9c], R169 ;  /* 0x000a9ca901007387 */ /* 0x008fe80000100800 */
[----:B----4-:R-:W-:Y:S01]  /*f8d0*/  STL [R1+0xaa0], R197 ;  /* 0x000aa0c501007387 */ /* 0x010fe20000100800 */
[----:B------:R-:W-:-:S03]  /*f8e0*/  IMAD.WIDE R12, R0, 0x2, R10 ;  /* 0x00000002000c7825 */ /* 0x000fc600078e020a */
[----:B------:R1:W-:Y:S04]  /*f8f0*/  STL [R1+0xaa4], R166 ;  /* 0x000aa4a601007387 */ /* 0x0003e80000100800 */
[----:B------:R-:W2:Y:S01]  /*f900*/  LDL.64 R10, [R1+0x640] ;  /* 0x00064000010a7983 */ /* 0x000ea20000100a00 */
[----:B------:R-:W-:-:S03]  /*f910*/  IMAD.WIDE R46, R0, 0x2, R56 ;  /* 0x00000002002e7825 */ /* 0x000fc600078e0238 */
[----:B------:R-:W3:Y:S01]  /*f920*/  LDL.64 R56, [R1+0x630] ;  /* 0x0006300001387983 */ /* 0x000ee20000100a00 */
[----:B0-----:R-:W-:-:S03]  /*f930*/  IMAD.WIDE R52, R0, 0x2, R4 ;  /* 0x0000000200347825 */ /* 0x001fc600078e0204 */
[----:B------:R-:W4:Y:S04]  /*f940*/  LDL.64 R4, [R1+0x620] ;  /* 0x0006200001047983 */ /* 0x000f280000100a00 */
[----:B------:R-:W4:Y:S01]  /*f950*/  LDL.64 R76, [R1+0x638] ;  /* 0x00063800014c7983 */ /* 0x000f220000100a00 */
[----:B------:R-:W-:-:S03]  /*f960*/  IMAD.WIDE R50, R0, 0x2, R58 ;  /* 0x0000000200327825 */ /* 0x000fc600078e023a */
[----:B------:R-:W4:Y:S04]  /*f970*/  LDL.64 R58, [R1+0x628] ;  /* 0x00062800013a7983 */ /* 0x000f280000100a00 */
[----:B-1----:R0:W4:Y:S04]  /*f980*/  LDG.E.U16 R166, desc[UR6][R46.64] ;  /* 0x000000062ea67981 */ /* 0x002128000c1e1500 */
[----:B------:R-:W-:Y:S04]  /*f990*/  STL [R1+0x188], R7 ;  /* 0x0001880701007387 */ /* 0x000fe80000100800 */
[----:B------:R1:W4:Y:S04]  /*f9a0*/  LDG.E.U16 R192, desc[UR6][R50.64] ;  /* 0x0000000632c07981 */ /* 0x000328000c1e1500 */
[----:B------:R-:W4:Y:S01]  /*f9b0*/  LDL.64 R148, [R1+0x610] ;  /* 0x0006100001947983 */ /* 0x000f220000100a00 */
[----:B------:R-:W-:-:S03]  /*f9c0*/  IMAD.WIDE R48, R0, 0x2, R140 ;  /* 0x0000000200307825 */ /* 0x000fc600078e028c */
[----:B------:R1:W4:Y:S04]  /*f9d0*/  LDG.E.U16 R62, desc[UR6][R12.64] ;  /* 0x000000060c3e7981 */ /* 0x000328000c1e1500 */
[----:B------:R-:W4:Y:S04]  /*f9e0*/  LDL.64 R144, [R1+0x608] ;  /* 0x0006080001907983 */ /* 0x000f280000100a00 */
[----:B------:R-:W4:Y:S04]  /*f9f0*/  LDL.64 R140, [R1+0x5f8] ;  /* 0x0005f800018c7983 */ /* 0x000f280000100a00 */
[----:B------:R1:W4:Y:S04]  /*fa00*/  LDG.E.U16 R163, desc[UR6][R48.64] ;  /* 0x0000000630a37981 */ /* 0x000328000c1e1500 */
[----:B------:R-:W4:Y:S01]  /*fa10*/  LDG.E.U16 R172, desc[UR6][R52.64] ;  /* 0x0000000634ac7981 */ /* 0x000f22000c1e1500 */
[----:B------:R-:W-:Y:S01]  /*fa20*/  FMUL R70, R70, UR5 ;  /* 0x0000000546467c20 */ /* 0x000fe20008400000 */
[----:B------:R-:W-:-:S02]  /*fa30*/  ISETP.GT.U32.AND.EX P0, PT, R224, RZ, PT, P0 ;  /* 0x000000ffe000720c */ /* 0x000fc40003f04100 */
[----:B------:R-:W-:Y:S01]  /*fa40*/  ISETP.GT.U32.AND.EX P3, PT, R224, RZ, PT, P3 ;  /* 0x000000ffe000720c */ /* 0x000fe20003f64130 */
[----:B------:R-:W4:Y:S01]  /*fa50*/  LDL.64 R214, [R1+0x468] ;  /* 0x0004680001d67983 */ /* 0x000f220000100a00 */
[----:B0-----:R-:W-:-:S03]  /*fa60*/  IMAD.WIDE R46, R0, 0x2, R2 ;  /* 0x00000002002e7825 */ /* 0x001fc600078e0202 */
[----:B------:R-:W4:Y:S04]  /*fa70*/  LDL.64 R2, [R1+0x618] ;  /* 0x0006180001027983 */ /* 0x000f280000100a00 */
[----:B------:R2:W4:Y:S01]  /*fa80*/  LDG.E.U16 R200, desc[UR6][R46.64] ;  /* 0x000000062ec87981 */ /* 0x000522000c1e1500 */
[----:B-1----:R-:W-:-:S03]  /*fa90*/  IMAD.WIDE R50, R0, 0x2, R72 ;  /* 0x0000000200327825 */ /* 0x002fc600078e0248 */
[----:B------:R-:W4:Y:S01]  /*faa0*/  LDL.64 R72, [R1+0x600] ;  /* 0x0006000001487983 */ /* 0x000f220000100a00 */
[----:B------:R-:W-:-:S03]  /*fab0*/  IMAD.WIDE R12, R0, 0x2, R132 ;  /* 0x00000002000c7825 */ /* 0x000fc600078e0284 */
[----:B------:R-:W4:Y:S01]  /*fac0*/  LDG.E.U16 R198, desc[UR6][R50.64] ;  /* 0x0000000632c67981 */ /* 0x000f22000c1e1500 */
[----:B------:R-:W-:-:S03]  /*fad0*/  IMAD.WIDE R48, R0, 0x2, R136 ;  /* 0x0000000200307825 */ /* 0x000fc600078e0288 */
[----:B------:R0:W4:Y:S04]  /*fae0*/  LDG.E.U16 R197, desc[UR6][R12.64] ;  /* 0x000000060cc57981 */ /* 0x000128000c1e1500 */
[----:B------:R-:W4:Y:S04]  /*faf0*/  LDL.64 R136, [R1+0x5f0] ;  /* 0x0005f00001887983 */ /* 0x000f280000100a00 */
[----:B------:R4:W4:Y:S01]  /*fb00*/  LDG.E.U16 R167, desc[UR6][R48.64] ;  /* 0x0000000630a77981 */ /* 0x000922000c1e1500 */
[----:B--2---:R-:W-:-:S03]  /*fb10*/  IMAD.WIDE R46, R0, 0x2, R10 ;  /* 0x00000002002e7825 */ /* 0x004fc600078e020a */
[----:B------:R-:W2:Y:S04]  /*fb20*/  LDL.64 R132, [R1+0x5e0] ;  /* 0x0005e00001847983 */ /* 0x000ea80000100a00 */
[----:B------:R-:W2:Y:S01]  /*fb30*/  LDL.64 R10, [R1+0x5e8] ;  /* 0x0005e800010a7983 */ /* 0x000ea20000100a00 */
[----:B0-----:R-:W-:-:S03]  /*fb40*/  IMAD.WIDE R12, R0, 0x2, R84 ;  /* 0x00000002000c7825 */ /* 0x001fc600078e0254 */
[----:B------:R-:W2:Y:S01]  /*fb50*/  LDL.64 R84, [R1+0x5d0] ;  /* 0x0005d00001547983 */ /* 0x000ea20000100a00 */
[----:B---3--:R-:W-:-:S03]  /*fb60*/  IMAD.WIDE R50, R0, 0x2, R56 ;  /* 0x0000000200327825 */ /* 0x008fc600078e0238 */
[----:B------:R-:W3:Y:S04]  /*fb70*/  LDG.E.U16 R196, desc[UR6][R12.64] ;  /* 0x000000060cc47981 */ /* 0x000ee8000c1e1500 */
[----:B------:R0:W3:Y:S01]  /*fb80*/  LDG.E.U16 R201, desc[UR6][R50.64] ;  /* 0x0000000632c97981 */ /* 0x0000e2000c1e1500 */
[----:B----4-:R-:W-:-:S03]  /*fb90*/  IMAD.WIDE R48, R0, 0x2, R76 ;  /* 0x0000000200307825 */ /* 0x010fc600078e024c */
[----:B------:R-:W4:Y:S01]  /*fba0*/  LDL.64 R76, [R1+0x5c0] ;  /* 0x0005c000014c7983 */ /* 0x000f220000100a00 */
[----:B------:R-:W-:-:S03]  /*fbb0*/  IMAD.WIDE R52, R0, 0x2, R58 ;  /* 0x0000000200347825 */ /* 0x000fc600078e023a */
[----:B------:R1:W3:Y:S01]  /*fbc0*/  LDG.E.U16 R173, desc[UR6][R48.64] ;  /* 0x0000000630ad7981 */ /* 0x0002e2000c1e1500 */
[----:B0-----:R-:W-:-:S03]  /*fbd0*/  IMAD.WIDE R50, R0, 0x2, R4 ;  /* 0x0000000200327825 */ /* 0x001fc600078e0204 */
[----:B------:R-:W4:Y:S04]  /*fbe0*/  LDL.64 R4, [R1+0x5c8] ;  /* 0x0005c80001047983 */ /* 0x000f280000100a00 */
[----:B------:R-:W3:Y:S01]  /*fbf0*/  LDG.E.U16 R170, desc[UR6][R52.64] ;  /* 0x0000000634aa7981 */ /* 0x000ee2000c1e1500 */
[----:B------:R-:W-:-:S03]  /*fc00*/  IMAD.WIDE R12, R0, 0x2, R148 ;  /* 0x00000002000c7825 */ /* 0x000fc600078e0294 */
[----:B------:R0:W3:Y:S04]  /*fc10*/  LDG.E.U16 R161, desc[UR6][R46.64] ;  /* 0x000000062ea17981 */ /* 0x0000e8000c1e1500 */
[----:B------:R0:W3:Y:S04]  /*fc20*/  LDG.E.U16 R169, desc[UR6][R12.64] ;  /* 0x000000060ca97981 */ /* 0x0000e8000c1e1500 */
[----:B------:R-:W3:Y:S04]  /*fc30*/  LDL.64 R52, [R1+0x5b0] ;  /* 0x0005b00001347983 */ /* 0x000ee80000100a00 */
[----:B------:R-:W3:Y:S01]  /*fc40*/  LDL.64 R56, [R1+0x5d8] ;  /* 0x0005d80001387983 */ /* 0x000ee20000100a00 */
[----:B------:R-:W-:-:S03]  /*fc50*/  IMAD.WIDE R58, R0, 0x2, R2 ;  /* 0x00000002003a7825 */ /* 0x000fc600078e0202 */
[----:B------:R-:W3:Y:S04]  /*fc60*/  LDG.E.U16 R199, desc[UR6][R50.64] ;  /* 0x0000000632c77981 */ /* 0x000ee8000c1e1500 */
[----:B------:R-:W3:Y:S01]  /*fc70*/  LDL.64 R2, [R1+0x5b8] ;  /* 0x0005b80001027983 */ /* 0x000ee20000100a00 */
[----:B-1----:R-:W-:-:S03]  /*fc80*/  IMAD.WIDE R48, R0, 0x2, R72 ;  /* 0x0000000200307825 */ /* 0x002fc600078e0248 */
[----:B------:R-:W3:Y:S04]  /*fc90*/  LDL.64 R148, [R1+0x540] ;  /* 0x0005400001947983 */ /* 0x000ee80000100a00 */
[----:B------:R-:W3:Y:S04]  /*fca0*/  LDL.64 R72, [R1+0x5a0] ;  /* 0x0005a00001487983 */ /* 0x000ee80000100a00 */
[----:B------:R2:W3:Y:S01]  /*fcb0*/  LDG.E.U16 R187, desc[UR6][R48.64] ;  /* 0x0000000630bb7981 */ /* 0x0004e2000c1e1500 */
[----:B0-----:R-:W-:-:S03]  /*fcc0*/  IMAD.WIDE R46, R0, 0x2, R144 ;  /* 0x00000002002e7825 */ /* 0x001fc600078e0290 */
[----:B------:R-:W3:Y:S01]  /*fcd0*/  LDL.64 R144, [R1+0x5a8] ;  /* 0x0005a80001907983 */ /* 0x000ee20000100a00 */
[----:B------:R-:W-:-:S03]  /*fce0*/  IMAD.WIDE R12, R0, 0x2, R140 ;  /* 0x00000002000c7825 */ /* 0x000fc600078e028c */
[----:B------:R-:W3:Y:S04]  /*fcf0*/  LDL.64 R140, [R1+0x598] ;  /* 0x00059800018c7983 */ /* 0x000ee80000100a00 */
[----:B------:R0:W3:Y:S04]  /*fd00*/  LDG.E.U16 R168, desc[UR6][R46.64] ;  /* 0x000000062ea87981 */ /* 0x0000e8000c1e1500 */
[----:B------:R1:W3:Y:S01]  /*fd10*/  LDG.E.U16 R176, desc[UR6][R12.64] ;  /* 0x000000060cb07981 */ /* 0x0002e2000c1e1500 */
[----:B------:R-:W-:Y:S02]  /*fd20*/  FSEL R70, R70, -INF , !P0 ;  /* 0xff80000046467808 */ /* 0x000fe40004000000 */
[----:B------:R-:W-:Y:S01]  /*fd30*/  FSEL R37, R37, -INF , !P3 ;  /* 0xff80000025257808 */ /* 0x000fe20005800000 */
[----:B------:R-:W-:Y:S01]  /*fd40*/  IMAD.WIDE R60, R0, 0x2, R60 ;  /* 0x00000002003c7825 */ /* 0x000fe200078e023c */
[----:B------:R-:W-:Y:S01]  /*fd50*/  FMNMX R14, R8, R243, !PT ;  /* 0x000000f3080e7209 */ /* 0x000fe20007800000 */
[----:B------:R-:W3:Y:S02]  /*fd60*/  LDG.E.U16 R58, desc[UR6][R58.64] ;  /* 0x000000063a3a7981 */ /* 0x000ee4000c1e1500 */
[----:B--2---:R-:W-:-:S04]  /*fd70*/  IMAD.WIDE R48, R0, 0x2, R10 ;  /* 0x0000000200307825 */ /* 0x004fc800078e020a */
[C---:B0-----:R-:W-:Y:S01]  /*fd80*/  IMAD.WIDE R46, R0.reuse, 0x2, R136 ;  /* 0x00000002002e7825 */ /* 0x041fe200078e0288 */
[----:B------:R-:W2:Y:S03]  /*fd90*/  LDL.64 R10, [R1+0x588] ;  /* 0x00058800010a7983 */ /* 0x000ea60000100a00 */
[C---:B-1----:R-:W-:Y:S01]  /*fda0*/  IMAD.WIDE R12, R0.reuse, 0x2, R84 ;  /* 0x00000002000c7825 */ /* 0x042fe200078e0254 */
[----:B------:R4:W2:Y:S04]  /*fdb0*/  LDG.E.U16 R204, desc[UR6][R46.64] ;  /* 0x000000062ecc7981 */ /* 0x0008a8000c1e1500 */
[----:B------:R-:W2:Y:S04]  /*fdc0*/  LDL.64 R84, [R1+0x578] ;  /* 0x0005780001547983 */ /* 0x000ea80000100a00 */
[----:B------:R-:W2:Y:S01]  /*fdd0*/  LDL.64 R136, [R1+0x590] ;  /* 0x0005900001887983 */ /* 0x000ea20000100a00 */
[----:B------:R-:W-:-:S03]  /*fde0*/  IMAD.WIDE R50, R0, 0x2, R132 ;  /* 0x0000000200327825 */ /* 0x000fc600078e0284 */
[----:B------:R0:W2:Y:S01]  /*fdf0*/  LDG.E.U16 R171, desc[UR6][R48.64] ;  /* 0x0000000630ab7981 */ /* 0x0000a2000c1e1500 */
[----:B----4-:R-:W-:-:S03]  /*fe00*/  IMAD.WIDE R46, R0, 0x2, R4 ;  /* 0x00000002002e7825 */ /* 0x010fc600078e0204 */
[----:B------:R1:W4:Y:S04]  /*fe10*/  LDG.E.U16 R202, desc[UR6][R50.64] ;  /* 0x0000000632ca7981 */ /* 0x000328000c1e1500 */
[----:B------:R-:W4:Y:S01]  /*fe20*/  LDL.64 R4, [R1+0x570] ;  /* 0x0005700001047983 */ /* 0x000f220000100a00 */
[----:B0-----:R-:W-:-:S03]  /*fe30*/  IMAD.WIDE R48, R0, 0x2, R76 ;  /* 0x0000000200307825 */ /* 0x001fc600078e024c */
[----:B------:R-:W4:Y:S04]  /*fe40*/  LDL.64 R76, [R1+0x568] ;  /* 0x00056800014c7983 */ /* 0x000f280000100a00 */
[----:B------:R-:W4:Y:S04]  /*fe50*/  LDL.64 R132, [R1+0x580] ;  /* 0x0005800001847983 */ /* 0x000f280000100a00 */
[----:B------:R0:W4:Y:S01]  /*fe60*/  LDG.E.U16 R190, desc[UR6][R46.64] ;  /* 0x000000062ebe7981 */ /* 0x000122000c1e1500 */
[----:B---3--:R-:W-:Y:S01]  /*fe70*/  IMAD.WIDE R52, R0, 0x2, R52 ;  /* 0x0000000200347825 */ /* 0x008fe200078e0234 */
[----:B------:R-:W-:-:S02]  /*fe80*/  ISETP.GT.U32.AND P0, PT, R153, R102, PT ;  /* 0x000000669900720c */ /* 0x000fc40003f04070 */
[----:B------:R-:W3:Y:S04]  /*fe90*/  LDG.E.U16 R158, desc[UR6][R48.64] ;  /* 0x00000006309e7981 */ /* 0x000ee8000c1e1500 */
[----:B------:R2:W3:Y:S01]  /*fea0*/  LDG.E.U16 R205, desc[UR6][R52.64] ;  /* 0x0000000634cd7981 */ /* 0x0004e2000c1e1500 */
[----:B------:R-:W-:-:S03]  /*feb0*/  IMAD.WIDE R56, R0, 0x2, R56 ;  /* 0x0000000200387825 */ /* 0x000fc600078e0238 */
[----:B------:R-:W3:Y:S04]  /*fec0*/  LDL.64 R152, [R1+0x550] ;  /* 0x0005500001987983 */ /* 0x000ee80000100a00 */
[----:B------:R2:W3:Y:S04]  /*fed0*/  LDG.E.U16 R159, desc[UR6][R12.64] ;  /* 0x000000060c9f7981 */ /* 0x0004e8000c1e1500 */
[----:B------:R-:W3:Y:S01]  /*fee0*/  LDG.E.U16 R56, desc[UR6][R56.64] ;  /* 0x0000000638387981 */ /* 0x000ee2000c1e1500 */
[----:B------:R-:W-:-:S03]  /*fef0*/  ISETP.GT.U32.AND P3, PT, R154, R102, PT ;  /* 0x000000669a00720c */ /* 0x000fc60003f64070 */
[----:B------:R-:W3:Y:S04]  /*ff00*/  LDL.64 R154, [R1+0x558] ;  /* 0x00055800019a7983 */ /* 0x000ee80000100a00 */
[----:B------:R-:W3:Y:S01]  /*ff10*/  LDG.E.U16 R60, desc[UR6][R60.64] ;  /* 0x000000063c3c7981 */ /* 0x000ee2000c1e1500 */
[----:B-1----:R-:W-:-:S03]  /*ff20*/  IMAD.WIDE R50, R0, 0x2, R2 ;  /* 0x0000000200327825 */ /* 0x002fc600078e0202 */
[----:B------:R-:W3:Y:S04]  /*ff30*/  LDL.64 R2, [R1+0x560] ;  /* 0x0005600001027983 */ /* 0x000ee80000100a00 */
[----:B------:R-:W3:Y:S01]  /*ff40*/  LDG.E.U16 R177, desc[UR6][R50.64] ;  /* 0x0000000632b17981 */ /* 0x000ee2000c1e1500 */
[----:B0-----:R-:W-:-:S03]  /*ff50*/  IMAD.WIDE R46, R0, 0x2, R72 ;  /* 0x00000002002e7825 */ /* 0x001fc600078e0248 */
[----:B------:R-:W3:Y:S04]  /*ff60*/  LDL.64 R72, [R1+0x548] ;  /* 0x0005480001487983 */ /* 0x000ee80000100a00 */
[----:B------:R0:W3:Y:S01]  /*ff70*/  LDG.E.U16 R203, desc[UR6][R46.64] ;  /* 0x000000062ecb7981 */ /* 0x0000e2000c1e1500 */
[----:B--2---:R-:W-:-:S03]  /*ff80*/  IMAD.WIDE R52, R0, 0x2, R10 ;  /* 0x0000000200347825 */ /* 0x004fc600078e020a */
[----:B------:R-:W2:Y:S01]  /*ff90*/  LDL.64 R10, [R1+0x528] ;  /* 0x00052800010a7983 */ /* 0x000ea20000100a00 */
[----:B------:R-:W-:-:S03]  /*ffa0*/  IMAD.WIDE R48, R0, 0x2, R140 ;  /* 0x0000000200307825 */ /* 0x000fc600078e028c */
[----:B------:R-:W2:Y:S01]  /*ffb0*/  LDL.64 R140, [R1+0x530] ;  /* 0x00053000018c7983 */ /* 0x000ea20000100a00 */
[----:B------:R-:W-:-:S03]  /*ffc0*/  IMAD.WIDE R12, R0, 0x2, R144 ;  /* 0x00000002000c7825 */ /* 0x000fc600078e0290 */
[----:B------:R-:W2:Y:S01]  /*ffd0*/  LDL.64 R144, [R1+0x538] ;  /* 0x0005380001907983 */ /* 0x000ea20000100a00 */
[----:B0-----:R-:W-:-:S03]  /*ffe0*/  IMAD.WIDE R46, R0, 0x2, R84 ;  /* 0x00000002002e7825 */ /* 0x001fc600078e0254 */
[----:B------:R-:W2:Y:S01]  /*fff0*/  LDL.64 R84, [R1+0x520] ;  /* 0x0005200001547983 */ /* 0x000ea20000100a00 */
[----:B------:R-:W-:-:S03]  /*10000*/  IMAD.WIDE R50, R0, 0x2, R136 ;  /* 0x0000000200327825 */ /* 0x000fc600078e0288 */
[----:B------:R4:W2:Y:S04]  /*10010*/  LDG.E.U16 R57, desc[UR6][R48.64] ;  /* 0x0000000630397981 */ /* 0x0008a8000c1e1500 */
[----:B------:R0:W2:Y:S04]  /*10020*/  LDG.E.U16 R194, desc[UR6][R50.64] ;  /* 0x0000000632c27981 */ /* 0x0000a8000c1e1500 */
[----:B------:R-:W2:Y:S01]  /*10030*/  LDL.64 R136, [R1+0x518] ;  /* 0x0005180001887983 */ /* 0x000ea20000100a00 */
[----:B----4-:R-:W-:-:S03]  /*10040*/  IMAD.WIDE R48, R0, 0x2, R4 ;  /* 0x0000000200307825 */ /* 0x010fc600078e0204 */
[----:B------:R-:W4:Y:S01]  /*10050*/  LDL.64 R4, [R1+0x510] ;  /* 0x0005100001047983 */ /* 0x000f220000100a00 */
[----:B0-----:R-:W-:-:S03]  /*10060*/  IMAD.WIDE R50, R0, 0x2, R76 ;  /* 0x0000000200327825 */ /* 0x001fc600078e024c */
[----:B------:R-:W4:Y:S04]  /*10070*/  LDL.64 R76, [R1+0x500] ;  /* 0x00050000014c7983 */ /* 0x000f280000100a00 */
[----:B------:R-:W4:Y:S04]  /*10080*/  LDG.E.U16 R191, desc[UR6][R52.64] ;  /* 0x0000000634bf7981 */ /* 0x000f28000c1e1500 */
[----:B------:R0:W4:Y:S04]  /*10090*/  LDG.E.U16 R174, desc[UR6][R12.64] ;  /* 0x000000060cae7981 */ /* 0x000128000c1e1500 */
[----:B------:R-:W4:Y:S04]  /*100a0*/  LDG.E.U16 R180, desc[UR6][R46.64] ;  /* 0x000000062eb47981 */ /* 0x000f28000c1e1500 */
[----:B------:R1:W4:Y:S01]  /*100b0*/  LDG.E.U16 R175, desc[UR6][R50.64] ;  /* 0x0000000632af7981 */ /* 0x000322000c1e1500 */
[----:B0-----:R-:W-:-:S03]  /*100c0*/  IMAD.WIDE R12, R0, 0x2, R132 ;  /* 0x00000002000c7825 */ /* 0x001fc600078e0284 */
[----:B------:R-:W4:Y:S04]  /*100d0*/  LDL.64 R132, [R1+0x508] ;  /* 0x0005080001847983 */ /* 0x000f280000100a00 */
[----:B------:R0:W4:Y:S01]  /*100e0*/  LDG.E.U16 R189, desc[UR6][R12.64] ;  /* 0x000000060cbd7981 */ /* 0x000122000c1e1500 */
[----:B-1----:R-:W-:-:S03]  /*100f0*/  IMAD.WIDE R50, R0, 0x2, R148 ;  /* 0x0000000200327825 */ /* 0x002fc600078e0294 */
[----:B------:R-:W4:Y:S04]  /*10100*/  LDG.E.U16 R208, desc[UR6][R48.64] ;  /* 0x0000000630d07981 */ /* 0x000f28000c1e1500 */
[----:B------:R2:W4:Y:S01]  /*10110*/  LDG.E.U16 R160, desc[UR6][R50.64] ;  /* 0x0000000632a07981 */ /* 0x000522000c1e1500 */
[----:B---3--:R-:W-:-:S03]  /*10120*/  IMAD.WIDE R52, R0, 0x2, R2 ;  /* 0x0000000200347825 */ /* 0x008fc600078e0202 */
[----:B------:R-:W3:Y:S04]  /*10130*/  LDL.64 R148, [R1+0x430] ;  /* 0x0004300001947983 */ /* 0x000ee80000100a00 */
[----:B------:R-:W3:Y:S04]  /*10140*/  LDL.64 R2, [R1+0x4f8] ;  /* 0x0004f80001027983 */ /* 0x000ee80000100a00 */
[----:B------:R-:W3:Y:S01]  /*10150*/  LDG.E.U16 R206, desc[UR6][R52.64] ;  /* 0x0000000634ce7981 */ /* 0x000ee2000c1e1500 */
[----:B------:R-:W-:-:S03]  /*10160*/  IMAD.WIDE R46, R0, 0x2, R72 ;  /* 0x00000002002e7825 */ /* 0x000fc600078e0248 */
[----:B------:R-:W3:Y:S01]  /*10170*/  LDL.64 R72, [R1+0x4f0] ;  /* 0x0004f00001487983 */ /* 0x000ee20000100a00 */
[----:B0-----:R-:W-:-:S03]  /*10180*/  IMAD.WIDE R12, R0, 0x2, R152 ;  /* 0x00000002000c7825 */ /* 0x001fc600078e0298 */
[----:B------:R0:W3:Y:S04]  /*10190*/  LDG.E.U16 R162, desc[UR6][R46.64] ;  /* 0x000000062ea27981 */ /* 0x0000e8000c1e1500 */
[----:B------:R-:W3:Y:S04]  /*101a0*/  LDL.64 R52, [R1+0x4e8] ;  /* 0x0004e80001347983 */ /* 0x000ee80000100a00 */
[----:B------:R1:W3:Y:S01]  /*101b0*/  LDG.E.U16 R102, desc[UR6][R12.64] ;  /* 0x000000060c667981 */ /* 0x0002e2000c1e1500 */
[----:B--2---:R-:W-:-:S03]  /*101c0*/  IMAD.WIDE R50, R0, 0x2, R10 ;  /* 0x0000000200327825 */ /* 0x004fc600078e020a */
[----:B------:R-:W2:Y:S01]  /*101d0*/  LDL.64 R10, [R1+0x4e0] ;  /* 0x0004e000010a7983 */ /* 0x000ea20000100a00 */
[----:B0-----:R-:W-:-:S03]  /*101e0*/  IMAD.WIDE R46, R0, 0x2, R140 ;  /* 0x00000002002e7825 */ /* 0x001fc600078e028c */
[----:B------:R-:W2:Y:S01]  /*101f0*/  LDG.E.U16 R178, desc[UR6][R50.64] ;  /* 0x0000000632b27981 */ /* 0x000ea2000c1e1500 */
[----:B-1----:R-:W-:-:S03]  /*10200*/  IMAD.WIDE R12, R0, 0x2, R144 ;  /* 0x00000002000c7825 */ /* 0x002fc600078e0290 */
[----:B------:R0:W2:Y:S04]  /*10210*/  LDG.E.U16 R209, desc[UR6][R46.64] ;  /* 0x000000062ed17981 */ /* 0x0000a8000c1e1500 */
[----:B------:R4:W2:Y:S01]  /*10220*/  LDG.E.U16 R181, desc[UR6][R12.64] ;  /* 0x000000060cb57981 */ /* 0x0008a2000c1e1500 */
[----:B------:R-:W-:-:S03]  /*10230*/  IMAD.WIDE R48, R0, 0x2, R154 ;  /* 0x0000000200307825 */ /* 0x000fc600078e029a */
[----:B------:R-:W2:Y:S01]  /*10240*/  LDL.64 R144, [R1+0x428] ;  /* 0x0004280001907983 */ /* 0x000ea20000100a00 */
[----:B0-----:R-:W-:-:S03]  /*10250*/  IMAD.WIDE R46, R0, 0x2, R84 ;  /* 0x00000002002e7825 */ /* 0x001fc600078e0254 */
[----:B------:R-:W2:Y:S01]  /*10260*/  LDL.64 R84, [R1+0x4d8] ;  /* 0x0004d80001547983 */ /* 0x000ea20000100a00 */
[----:B------:R-:W-:-:S03]  /*10270*/  IMAD.WIDE R50, R0, 0x2, R136 ;  /* 0x0000000200327825 */ /* 0x000fc600078e0288 */
[----:B------:R0:W2:Y:S01]  /*10280*/  LDG.E.U16 R207, desc[UR6][R46.64] ;  /* 0x000000062ecf7981 */ /* 0x0000a2000c1e1500 */
[----:B----4-:R-:W-:-:S03]  /*10290*/  IMAD.WIDE R12, R0, 0x2, R4 ;  /* 0x00000002000c7825 */ /* 0x010fc600078e0204 */
[----:B------:R-:W4:Y:S04]  /*102a0*/  LDL.64 R4, [R1+0x4d0] ;  /* 0x0004d00001047983 */ /* 0x000f280000100a00 */
[----:B------:R-:W4:Y:S01]  /*102b0*/  LDG.E.U16 R49, desc[UR6][R48.64] ;  /* 0x0000000630317981 */ /* 0x000f22000c1e1500 */
[----:B0-----:R-:W-:-:S03]  /*102c0*/  IMAD.WIDE R46, R0, 0x2, R76 ;  /* 0x00000002002e7825 */ /* 0x001fc600078e024c */
[----:B------:R-:W4:Y:S04]  /*102d0*/  LDL.64 R76, [R1+0x4c8] ;  /* 0x0004c800014c7983 */ /* 0x000f280000100a00 */
[----:B------:R0:W4:Y:S04]  /*102e0*/  LDG.E.U16 R94, desc[UR6][R12.64] ;  /* 0x000000060c5e7981 */ /* 0x000128000c1e1500 */
[----:B------:R3:W4:Y:S04]  /*102f0*/  LDG.E.U16 R48, desc[UR6][R50.64] ;  /* 0x0000000632307981 */ /* 0x000728000c1e1500 */
[----:B------:R-:W4:Y:S01]  /*10300*/  LDG.E.U16 R152, desc[UR6][R46.64] ;  /* 0x000000062e987981 */ /* 0x000f22000c1e1500 */
[----:B0-----:R-:W-:-:S03]  /*10310*/  IMAD.WIDE R12, R0, 0x2, R132 ;  /* 0x00000002000c7825 */ /* 0x001fc600078e0284 */
[----:B------:R-:W4:Y:S04]  /*10320*/  LDL.64 R132, [R1+0x440] ;  /* 0x0004400001847983 */ /* 0x000f280000100a00 */
[----:B------:R0:W4:Y:S04]  /*10330*/  LDG.E.U16 R193, desc[UR6][R12.64] ;  /* 0x000000060cc17981 */ /* 0x000128000c1e1500 */
[----:B------:R-:W4:Y:S04]  /*10340*/  LDL.64 R136, [R1+0x438] ;  /* 0x0004380001887983 */ /* 0x000f280000100a00 */
[----:B------:R-:W4:Y:S01]  /*10350*/  LDL.64 R140, [R1+0x420] ;  /* 0x00042000018c7983 */ /* 0x000f220000100a00 */
[----:B---3--:R-:W-:-:S03]  /*10360*/  IMAD.WIDE R50, R0, 0x2, R2 ;  /* 0x0000000200327825 */ /* 0x008fc600078e0202 */
[----:B------:R-:W3:Y:S04]  /*10370*/  LDL.64 R2, [R1+0x4c0] ;  /* 0x0004c00001027983 */ /* 0x000ee80000100a00 */
[----:B------:R-:W3:Y:S01]  /*10380*/  LDG.E.U16 R184, desc[UR6][R50.64] ;  /* 0x0000000632b87981 */ /* 0x000ee2000c1e1500 */
[----:B0-----:R-:W-:-:S03]  /*10390*/  IMAD.WIDE R12, R0, 0x2, R72 ;  /* 0x00000002000c7825 */ /* 0x001fc600078e0248 */
[----:B------:R-:W3:Y:S04]  /*103a0*/  LDL.64 R72, [R1+0x4b8] ;  /* 0x0004b80001487983 */ /* 0x000ee80000100a00 */
[----:B------:R0:W3:Y:S04]  /*103b0*/  LDG.E.U16 R212, desc[UR6][R12.64] ;  /* 0x000000060cd47981 */ /* 0x0000e8000c1e1500 */
[----:B------:R-:W3:Y:S01]  /*103c0*/  LDL.64 R50, [R1+0x4a0] ;  /* 0x0004a00001327983 */ /* 0x000ee20000100a00 */
[----:B0-----:R-:W-:-:S03]  /*103d0*/  IMAD.WIDE R12, R0, 0x2, R52 ;  /* 0x00000002000c7825 */ /* 0x001fc600078e0234 */
[----:B------:R-:W3:Y:S04]  /*103e0*/  LDL.64 R52, [R1+0x4b0] ;  /* 0x0004b00001347983 */ /* 0x000ee80000100a00 */
[----:B------:R2:W3:Y:S02]  /*103f0*/  LDG.E.U16 R179, desc[UR6][R12.64] ;  /* 0x000000060cb37981 */ /* 0x0004e4000c1e1500 */
[C---:B--2---:R-:W-:Y:S02]  /*10400*/  IMAD.WIDE R12, R0.reuse, 0x2, R10 ;  /* 0x00000002000c7825 */ /* 0x044fe400078e020a */
[----:B------:R-:W2:Y:S04]  /*10410*/  LDL.64 R10, [R1+0x4a8] ;  /* 0x0004a800010a7983 */ /* 0x000ea80000100a00 */
[----:B------:R0:W2:Y:S02]  /*10420*/  LDG.E.U16 R210, desc[UR6][R12.64] ;  /* 0x000000060cd27981 */ /* 0x0000a4000c1e1500 */
[----:B0-----:R-:W-:-:S02]  /*10430*/  IMAD.WIDE R12, R0, 0x2, R84 ;  /* 0x00000002000c7825 */ /* 0x001fc400078e0254 */
[----:B------:R-:W2:Y:S04]  /*10440*/  LDL.64 R84, [R1+0x488] ;  /* 0x0004880001547983 */ /* 0x000ea80000100a00 */
[----:B------:R4:W2:Y:S02]  /*10450*/  LDG.E.U16 R47, desc[UR6][R12.64] ;  /* 0x000000060c2f7981 */ /* 0x0008a4000c1e1500 */
[C---:B----4-:R-:W-:Y:S02]  /*10460*/  IMAD.WIDE R12, R0.reuse, 0x2, R4 ;  /* 0x00000002000c7825 */ /* 0x050fe400078e0204 */
[----:B------:R-:W4:Y:S04]  /*10470*/  LDL.64 R4, [R1+0x498] ;  /* 0x0004980001047983 */ /* 0x000f280000100a00 */
[----:B------:R0:W4:Y:S02]  /*10480*/  LDG.E.U16 R80, desc[UR6][R12.64] ;  /* 0x000000060c507981 */ /* 0x000124000c1e1500 */
[----:B0-----:R-:W-:-:S02]  /*10490*/  IMAD.WIDE R12, R0, 0x2, R76 ;  /* 0x00000002000c7825 */ /* 0x001fc400078e024c */
[----:B------:R-:W4:Y:S04]  /*104a0*/  LDL.64 R76, [R1+0x448] ;  /* 0x00044800014c7983 */ /* 0x000f280000100a00 */
[----:B------:R3:W4:Y:S02]  /*104b0*/  LDG.E.U16 R164, desc[UR6][R12.64] ;  /* 0x000000060ca47981 */ /* 0x000724000c1e1500 */
[C---:B---3--:R-:W-:Y:S02]  /*104c0*/  IMAD.WIDE R12, R0.reuse, 0x2, R2 ;  /* 0x00000002000c7825 */ /* 0x048fe400078e0202 */
[----:B------:R-:W3:Y:S04]  /*104d0*/  LDL.64 R2, [R1+0x490] ;  /* 0x0004900001027983 */ /* 0x000ee80000100a00 */
[----:B------:R0:W3:Y:S02]  /*104e0*/  LDG.E.U16 R153, desc[UR6][R12.64] ;  /* 0x000000060c997981 */ /* 0x0000e4000c1e1500 */
[----:B0-----:R-:W-:-:S02]  /*104f0*/  IMAD.WIDE R12, R0, 0x2, R72 ;  /* 0x00000002000c7825 */ /* 0x001fc400078e0248 */
[----:B------:R-:W3:Y:S04]  /*10500*/  LDL.64 R72, [R1+0x480] ;  /* 0x0004800001487983 */ /* 0x000ee80000100a00 */
[----:B------:R0:W3:Y:S02]  /*10510*/  LDG.E.U16 R185, desc[UR6][R12.64] ;  /* 0x000000060cb97981 */ /* 0x0000e4000c1e1500 */
[C---:B0-----:R-:W-:Y:S02]  /*10520*/  IMAD.WIDE R12, R0.reuse, 0x2, R52 ;  /* 0x00000002000c7825 */ /* 0x041fe400078e0234 */
[----:B------:R-:W3:Y:S04]  /*10530*/  LDL.64 R52, [R1+0x458] ;  /* 0x0004580001347983 */ /* 0x000ee80000100a00 */
[----:B------:R2:W3:Y:S02]  /*10540*/  LDG.E.U16 R213, desc[UR6][R12.64] ;  /* 0x000000060cd57981 */ /* 0x0004e4000c1e1500 */
[----:B--2---:R-:W-:-:S02]  /*10550*/  IMAD.WIDE R12, R0, 0x2, R10 ;  /* 0x00000002000c7825 */ /* 0x004fc400078e020a */
[----:B------:R-:W2:Y:S04]  /*10560*/  LDL.64 R10, [R1+0x478] ;  /* 0x00047800010a7983 */ /* 0x000ea80000100a00 */
[----:B------:R0:W2:Y:S02]  /*10570*/  LDG.E.U16 R182, desc[UR6][R12.64] ;  /* 0x000000060cb67981 */ /* 0x0000a4000c1e1500 */
[C---:B0-----:R-:W-:Y:S02]  /*10580*/  IMAD.WIDE R12, R0.reuse, 0x2, R50 ;  /* 0x00000002000c7825 */ /* 0x041fe400078e0232 */
[----:B------:R-:W2:Y:S04]  /*10590*/  LDL.64 R50, [R1+0x470] ;  /* 0x0004700001327983 */ /* 0x000ea80000100a00 */
[----:B------:R4:W2:Y:S02]  /*105a0*/  LDG.E.U16 R211, desc[UR6][R12.64] ;  /* 0x000000060cd37981 */ /* 0x0008a4000c1e1500 */
[----:B----4-:R-:W-:-:S02]  /*105b0*/  IMAD.WIDE R12, R0, 0x2, R4 ;  /* 0x00000002000c7825 */ /* 0x010fc400078e0204 */
[----:B------:R-:W4:Y:S04]  /*105c0*/  LDL.64 R4, [R1+0x460] ;  /* 0x0004600001047983 */ /* 0x000f280000100a00 */
[----:B------:R3:W4:Y:S02]  /*105d0*/  LDG.E.U16 R55, desc[UR6][R12.64] ;  /* 0x000000060c377981 */ /* 0x000724000c1e1500 */
[C---:B---3--:R-:W-:Y:S02]  /*105e0*/  IMAD.WIDE R12, R0.reuse, 0x2, R2 ;  /* 0x00000002000c7825 */ /* 0x048fe400078e0202 */
[----:B------:R-:W3:Y:S04]  /*105f0*/  LDL.64 R2, [R1+0x450] ;  /* 0x0004500001027983 */ /* 0x000ee80000100a00 */
[----:B------:R0:W3:Y:S02]  /*10600*/  LDG.E.U16 R69, desc[UR6][R12.64] ;  /* 0x000000060c457981 */ /* 0x0000e4000c1e1500 */
[----:B0-----:R-:W-:-:S05]  /*10610*/  IMAD.WIDE R12, R0, 0x2, R84 ;  /* 0x00000002000c7825 */ /* 0x001fca00078e0254 */
[----:B------:R0:W3:Y:S02]  /*10620*/  LDG.E.U16 R85, desc[UR6][R12.64] ;  /* 0x000000060c557981 */ /* 0x0000e4000c1e1500 */
[C---:B0-----:R-:W-:Y:S02]  /*10630*/  IMAD.WIDE R12, R0.reuse, 0x2, R72 ;  /* 0x00000002000c7825 */ /* 0x041fe400078e0248 */
[----:B------:R-:W3:Y:S04]  /*10640*/  LDL.64 R72, [R1+0x418] ;  /* 0x0004180001487983 */ /* 0x000ee80000100a00 */
[----:B------:R2:W3:Y:S02]  /*10650*/  LDG.E.U16 R156, desc[UR6][R12.64] ;  /* 0x000000060c9c7981 */ /* 0x0004e4000c1e1500 */
[----:B--2---:R-:W-:-:S02]  /*10660*/  IMAD.WIDE R12, R0, 0x2, R10 ;  /* 0x00000002000c7825 */ /* 0x004fc400078e020a */
[----:B------:R-:W2:Y:S04]  /*10670*/  LDL.64 R10, [R1+0x410] ;  /* 0x00041000010a7983 */ /* 0x000ea80000100a00 */
[----:B------:R0:W2:Y:S02]  /*10680*/  LDG.E.U16 R188, desc[UR6][R12.64] ;  /* 0x000000060cbc7981 */ /* 0x0000a4000c1e1500 */
[----:B0-----:R-:W-:-:S04]  /*10690*/  IMAD.WIDE R12, R0, 0x2, R214 ;  /* 0x00000002000c7825 */ /* 0x001fc800078e02d6 */
[C---:B------:R-:W-:Y:S01]  /*106a0*/  IMAD.WIDE R50, R0.reuse, 0x2, R50 ;  /* 0x0000000200327825 */ /* 0x040fe200078e0232 */
[----:B------:R-:W2:Y:S04]  /*106b0*/  LDG.E.U16 R183, desc[UR6][R12.64] ;  /* 0x000000060cb77981 */ /* 0x000ea8000c1e1500 */
[----:B------:R4:W2:Y:S02]  /*106c0*/  LDG.E.U16 R154, desc[UR6][R50.64] ;  /* 0x00000006329a7981 */ /* 0x0008a4000c1e1500 */
[C---:B----4-:R-:W-:Y:S02]  /*106d0*/  IMAD.WIDE R50, R0.reuse, 0x2, R4 ;  /* 0x0000000200327825 */ /* 0x050fe400078e0204 */
[----:B------:R-:W4:Y:S04]  /*106e0*/  LDL.64 R4, [R1+0x408] ;  /* 0x0004080001047983 */ /* 0x000f280000100a00 */
[----:B------:R0:W4:Y:S02]  /*106f0*/  LDG.E.U16 R214, desc[UR6][R50.64] ;  /* 0x0000000632d67981 */ /* 0x000124000c1e1500 */
[----:B0-----:R-:W-:Y:S01]  /*10700*/  IMAD.WIDE R50, R0, 0x2, R76 ;  /* 0x0000000200327825 */ /* 0x001fe200078e024c */
[----:B------:R-:W-:-:S03]  /*10710*/  FMNMX R14, R242, R14, !PT ;  /* 0x0000000ef20e7209 */ /* 0x000fc60007800000 */
[C---:B---3--:R-:W-:Y:S01]  /*10720*/  IMAD.WIDE R12, R0.reuse, 0x2, R2 ;  /* 0x00000002000c7825 */ /* 0x048fe200078e0202 */
[----:B------:R-:W3:Y:S04]  /*10730*/  LDG.E.U16 R76, desc[UR6][R50.64] ;  /* 0x00000006324c7981 */ /* 0x000ee8000c1e1500 */
[----:B------:R0:W3:Y:S04]  /*10740*/  LDG.E.U16 R61, desc[UR6][R12.64] ;  /* 0x000000060c3d7981 */ /* 0x0000e8000c1e1500 */
[----:B------:R-:W3:Y:S01]  /*10750*/  LDL.64 R2, [R1+0x400] ;  /* 0x0004000001027983 */ /* 0x000ee20000100a00 */
[----:B0-----:R-:W-:-:S03]  /*10760*/  IMAD.WIDE R12, R0, 0x2, R132 ;  /* 0x00000002000c7825 */ /* 0x001fc600078e0284 */
[----:B------:R-:W4:Y:S04]  /*10770*/  LDL.LU R132, [R1+0x190] ;  /* 0x0001900001847983 */ /* 0x000f280000300800 */
[----:B------:R0:W3:Y:S02]  /*10780*/  LDG.E.U16 R77, desc[UR6][R12.64] ;  /* 0x000000060c4d7981 */ /* 0x0000e4000c1e1500 */
[----:B0-----:R-:W-:Y:S02]  /*10790*/  IMAD.WIDE R12, R0, 0x2, R136 ;  /* 0x00000002000c7825 */ /* 0x001fe400078e0288 */
[----:B------:R-:W3:Y:S04]  /*107a0*/  LDL.64 R136, [R1+0x3f8] ;  /* 0x0003f80001887983 */ /* 0x000ee80000100a00 */
[----:B------:R2:W3:Y:S01]  /*107b0*/  LDG.E.U16 R84, desc[UR6][R12.64] ;  /* 0x000000060c547981 */ /* 0x0004e2000c1e1500 */
[----:B------:R-:W-:-:S04]  /*107c0*/  FMNMX R14, R241, R14, !PT ;  /* 0x0000000ef10e7209 */ /* 0x000fc80007800000 */
[----:B------:R-:W-:-:S04]  /*107d0*/  FMNMX R14, R240, R14, !PT ;  /* 0x0000000ef00e7209 */ /* 0x000fc80007800000 */
[----:B------:R-:W-:-:S04]  /*107e0*/  FMNMX R14, R239, R14, !PT ;  /* 0x0000000eef0e7209 */ /* 0x000fc80007800000 */
[----:B------:R-:W-:Y:S01]  /*107f0*/  FMNMX R14, R238, R14, !PT ;  /* 0x0000000eee0e7209 */ /* 0x000fe20007800000 */
[----:B--2---:R-:W-:Y:S02]  /*10800*/  IMAD.WIDE R12, R0, 0x2, R10 ;  /* 0x00000002000c7825 */ /* 0x004fe400078e020a */
[----:B------:R-:W2:Y:S01]  /*10810*/  LDL.64 R10, [R1+0x3f0] ;  /* 0x0003f000010a7983 */ /* 0x000ea20000100a00 */
[----:B------:R-:W-:-:S04]  /*10820*/  FMNMX R14, R237, R14, !PT ;  /* 0x0000000eed0e7209 */ /* 0x000fc80007800000 */
        /* <DEDUP_REMOVED lines=23> */
[----:B------:R-:W-:-:S05]  /*109a0*/  FMNMX R46, R100, R14, !PT ;  /* 0x0000000e642e7209 */ /* 0x000fca0007800000 */
[----:B------:R-:W0:Y:S01]  /*109b0*/  SHFL.BFLY PT, R59, R46, 0x2, 0x1f ;  /* 0x0c401f002e3b7f89 */ /* 0x000e2200000e0000 */
[----:B------:R-:W-:-:S05]  /*109c0*/  IMAD.WIDE R52, R0, 0x2, R52 ;  /* 0x0000000200347825 */ /* 0x000fca00078e0234 */
[----:B------:R1:W2:Y:S01]  /*109d0*/  LDG.E.U16 R14, desc[UR6][R52.64] ;  /* 0x00000006340e7981 */ /* 0x0002a2000c1e1500 */
[----:B0-----:R-:W-:-:S05]  /*109e0*/  FMNMX R46, R46, R59, !PT ;  /* 0x0000003b2e2e7209 */ /* 0x001fca0007800000 */
[----:B------:R-:W0:Y:S01]  /*109f0*/  SHFL.BFLY PT, R59, R46, 0x1, 0x1f ;  /* 0x0c201f002e3b7f89 */ /* 0x000e2200000e0000 */
[----:B-1----:R-:W-:-:S05]  /*10a00*/  IMAD.WIDE R52, R0, 0x2, R144 ;  /* 0x0000000200347825 */ /* 0x002fca00078e0290 */
[----:B------:R1:W2:Y:S01]  /*10a10*/  LDG.E.U16 R186, desc[UR6][R52.64] ;  /* 0x0000000634ba7981 */ /* 0x0002a2000c1e1500 */
[----:B------:R-:W-:-:S05]  /*10a20*/  IMAD.WIDE R50, R0, 0x2, R148 ;  /* 0x0000000200327825 */ /* 0x000fca00078e0294 */
[----:B------:R0:W2:Y:S01]  /*10a30*/  LDG.E.U16 R155, desc[UR6][R50.64] ;  /* 0x00000006329b7981 */ /* 0x0000a2000c1e1500 */
[----:B-1----:R-:W-:Y:S01]  /*10a40*/  IMAD.WIDE R52, R0, 0x2, R72 ;  /* 0x0000000200347825 */ /* 0x002fe200078e0248 */
[----:B0-----:R-:W-:-:S04]  /*10a50*/  FMNMX R59, R46, R59, !PT ;  /* 0x0000003b2e3b7209 */ /* 0x001fc80007800000 */
[----:B------:R-:W2:Y:S01]  /*10a60*/  LDG.E.U16 R46, desc[UR6][R52.64] ;  /* 0x00000006342e7981 */ /* 0x000ea2000c1e1500 */
[----:B------:R-:W-:-:S05]  /*10a70*/  IMAD.WIDE R50, R0, 0x2, R140 ;  /* 0x0000000200327825 */ /* 0x000fca00078e028c */
[----:B------:R-:W2:Y:S04]  /*10a80*/  LDG.E.U16 R215, desc[UR6][R50.64] ;  /* 0x0000000632d77981 */ /* 0x000ea8000c1e1500 */
[----:B------:R4:W2:Y:S02]  /*10a90*/  LDG.E.U16 R52, desc[UR6][R12.64] ;  /* 0x000000060c347981 */ /* 0x0008a4000c1e1500 */
[----:B----4-:R-:W-:-:S05]  /*10aa0*/  FMNMX R12, R59, R132, !PT ;  /* 0x000000843b0c7209 */ /* 0x010fca0007800000 */
[--C-:B------:R-:W-:Y:S01]  /*10ab0*/  FADD R8, R8, -R12.reuse ;  /* 0x8000000c08087221 */ /* 0x100fe20000000000 */
[----:B------:R-:W-:-:S03]  /*10ac0*/  FADD R242, R242, -R12 ;  /* 0x8000000cf2f27221 */ /* 0x000fc60000000000 */
[----:B------:R-:W-:Y:S01]  /*10ad0*/  FMUL R13, R8, 1.4426950216293334961 ;  /* 0x3fb8aa3b080d7820 */ /* 0x000fe20000400000 */
[----:B------:R-:W-:Y:S01]  /*10ae0*/  FADD R8, R243, -R12 ;  /* 0x8000000cf3087221 */ /* 0x000fe20000000000 */
[----:B------:R-:W-:-:S04]  /*10af0*/  IMAD.WIDE R50, R0, 0x2, R4 ;  /* 0x0000000200327825 */ /* 0x000fc800078e0204 */
[----:B------:R-:W-:Y:S01]  /*10b00*/  FMUL R242, R242, 1.4426950216293334961 ;  /* 0x3fb8aa3bf2f27820 */ /* 0x000fe20000400000 */
[----:B------:R-:W-:Y:S01]  /*10b10*/  FMUL R8, R8, 1.4426950216293334961 ;  /* 0x3fb8aa3b08087820 */ /* 0x000fe20000400000 */
[----:B------:R-:W0:Y:S01]  /*10b20*/  MUFU.EX2 R4, R13 ;  /* 0x0000000d00047308 */ /* 0x000e220000000800 */
[----:B------:R3:W4:Y:S07]  /*10b30*/  LDG.E.U16 R59, desc[UR6][R50.64] ;  /* 0x00000006323b7981 */ /* 0x00072e000c1e1500 */
[----:B------:R1:W0:Y:S01]  /*10b40*/  MUFU.EX2 R5, R8 ;  /* 0x0000000800057308 */ /* 0x0002220000000800 */
[----:B---3--:R-:W-:-:S07]  /*10b50*/  IMAD.WIDE R50, R0, 0x2, R2 ;  /* 0x0000000200327825 */ /* 0x008fce00078e0202 */
[----:B------:R-:W3:Y:S01]  /*10b60*/  MUFU.EX2 R2, R242 ;  /* 0x000000f200027308 */ /* 0x000ee20000000800 */
[--C-:B-1----:R-:W-:Y:S01]  /*10b70*/  FADD R8, R241, -R12.reuse ;  /* 0x8000000cf1087221 */ /* 0x102fe20000000000 */
[--C-:B------:R-:W-:Y:S01]  /*10b80*/  FADD R240, R240, -R12.reuse ;  /* 0x8000000cf0f07221 */ /* 0x100fe20000000000 */
[--C-:B------:R-:W-:Y:S01]  /*10b90*/  FADD R238, R238, -R12.reuse ;  /* 0x8000000ceeee7221 */ /* 0x100fe20000000000 */
[----:B0-----:R0:W-:Y:S01]  /*10ba0*/  STL [R1+0x104], R4 ;  /* 0x0001040401007387 */ /* 0x0011e20000100800 */
[----:B------:R-:W-:Y:S01]  /*10bb0*/  FMUL R8, R8, 1.4426950216293334961 ;  /* 0x3fb8aa3b08087820 */ /* 0x000fe20000400000 */
[--C-:B------:R-:W-:Y:S01]  /*10bc0*/  FADD R13, R237, -R12.reuse ;  /* 0x8000000ced0d7221 */ /* 0x100fe20000000000 */
[--C-:B------:R-:W-:Y:S01]  /*10bd0*/  FADD R236, R236, -R12.reuse ;  /* 0x8000000cecec7221 */ /* 0x100fe20000000000 */
[----:B------:R1:W4:Y:S01]  /*10be0*/  LDG.E.U16 R72, desc[UR6][R50.64] ;  /* 0x0000000632487981 */ /* 0x000322000c1e1500 */
[----:B------:R0:W1:Y:S01]  /*10bf0*/  MUFU.EX2 R3, R8 ;  /* 0x0000000800037308 */ /* 0x0000620000000800 */
[----:B------:R-:W-:Y:S01]  /*10c00*/  FMUL R240, R240, 1.4426950216293334961 ;  /* 0x3fb8aa3bf0f07820 */ /* 0x000fe20000400000 */
[----:B------:R-:W-:Y:S01]  /*10c10*/  FMUL R238, R238, 1.4426950216293334961 ;  /* 0x3fb8aa3beeee7820 */ /* 0x000fe20000400000 */
[----:B0-----:R-:W-:Y:S01]  /*10c20*/  FADD R8, R239, -R12 ;  /* 0x8000000cef087221 */ /* 0x001fe20000000000 */
[----:B------:R-:W-:Y:S03]  /*10c30*/  STL [R1+0x938], R5 ;  /* 0x0009380501007387 */ /* 0x000fe60000100800 */
[----:B------:R-:W-:Y:S01]  /*10c40*/  FMUL R8, R8, 1.4426950216293334961 ;  /* 0x3fb8aa3b08087820 */ /* 0x000fe20000400000 */
[----:B------:R-:W0:Y:S01]  /*10c50*/  MUFU.EX2 R4, R240 ;  /* 0x000000f000047308 */ /* 0x000e220000000800 */
[----:B---3--:R3:W-:Y:S07]  /*10c60*/  STL [R1+0x93c], R2 ;  /* 0x00093c0201007387 */ /* 0x0087ee0000100800 */
[----:B------:R-:W0:Y:S08]  /*10c70*/  MUFU.EX2 R7, R8 ;  /* 0x0000000800077308 */ /* 0x000e300000000800 */
[----:B---3--:R-:W3:Y:S01]  /*10c80*/  MUFU.EX2 R2, R238 ;  /* 0x000000ee00027308 */ /* 0x008ee20000000800 */
[----:B-1----:R-:W-:-:S04]  /*10c90*/  IMAD.WIDE R50, R0, 0x2, R136 ;  /* 0x0000000200327825 */ /* 0x002fc800078e0288 */
[----:B------:R-:W-:Y:S01]  /*10ca0*/  FADD R105, R105, -R12 ;  /* 0x8000000c69697221 */ /* 0x000fe20000000000 */
[----:B------:R-:W-:Y:S01]  /*10cb0*/  FMUL R13, R13, 1.4426950216293334961 ;  /* 0x3fb8aa3b0d0d7820 */ /* 0x000fe20000400000 */
[----:B------:R-:W-:Y:S01]  /*10cc0*/  FMUL R236, R236, 1.4426950216293334961 ;  /* 0x3fb8aa3becec7820 */ /* 0x000fe20000400000 */
[----:B------:R-:W-:Y:S01]  /*10cd0*/  STL [R1+0x940], R3 ;  /* 0x0009400301007387 */ /* 0x000fe20000100800 */
[----:B------:R-:W-:-:S03]  /*10ce0*/  FMUL R105, R105, 1.4426950216293334961 ;  /* 0x3fb8aa3b69697820 */ /* 0x000fc60000400000 */
[----:B------:R2:W4:Y:S04]  /*10cf0*/  LDG.E.U16 R73, desc[UR6][R50.64] ;  /* 0x0000000632497981 */ /* 0x000528000c1e1500 */
[----:B0-----:R-:W-:Y:S04]  /*10d00*/  STL [R1+0x944], R4 ;  /* 0x0009440401007387 */ /* 0x001fe80000100800 */
[----:B------:R-:W-:Y:S04]  /*10d10*/  STL [R1+0x948], R7 ;  /* 0x0009480701007387 */ /* 0x000fe80000100800 */
[----:B---3--:R0:W-:Y:S02]  /*10d20*/  STL [R1+0x12c], R2 ;  /* 0x00012c0201007387 */ /* 0x0081e40000100800 */
[----:B0-----:R-:W-:Y:S01]  /*10d30*/  MUFU.EX2 R2, R105 ;  /* 0x0000006900027308 */ /* 0x001fe20000000800 */
[----:B------:R-:W-:-:S04]  /*10d40*/  FADD R108, R108, -R12 ;  /* 0x8000000c6c6c7221 */ /* 0x000fc80000000000 */
[----:B------:R-:W-:Y:S01]  /*10d50*/  FMUL R108, R108, 1.4426950216293334961 ;  /* 0x3fb8aa3b6c6c7820 */ /* 0x000fe20000400000 */
[----:B--2---:R-:W-:Y:S02]  /*10d60*/  IMAD.WIDE R50, R0, 0x2, R10 ;  /* 0x0000000200327825 */ /* 0x004fe400078e020a */
[----:B------:R-:W0:Y:S02]  /*10d70*/  MUFU.EX2 R10, R13 ;  /* 0x0000000d000a7308 */ /* 0x000e240000000800 */
[--C-:B------:R-:W-:Y:S01]  /*10d80*/  FADD R109, R109, -R12.reuse ;  /* 0x8000000c6d6d7221 */ /* 0x100fe20000000000 */
[--C-:B------:R-:W-:Y:S01]  /*10d90*/  FADD R112, R112, -R12.reuse ;  /* 0x8000000c70707221 */ /* 0x100fe20000000000 */
[--C-:B------:R-:W-:Y:S01]  /*10da0*/  FADD R113, R113, -R12.reuse ;  /* 0x8000000c71717221 */ /* 0x100fe20000000000 */
[--C-:B------:R-:W-:Y:S01]  /*10db0*/  FADD R116, R116, -R12.reuse ;  /* 0x8000000c74747221 */ /* 0x100fe20000000000 */
[--C-:B------:R-:W-:Y:S01]  /*10dc0*/  FADD R117, R117, -R12.reuse ;  /* 0x8000000c75757221 */ /* 0x100fe20000000000 */
[----:B------:R-:W-:Y:S01]  /*10dd0*/  FMNMX R8, R75, R78, !PT ;  /* 0x0000004e4b087209 */ /* 0x000fe20007800000 */
[--C-:B------:R-:W-:Y:S01]  /*10de0*/  FADD R120, R120, -R12.reuse ;  /* 0x8000000c78787221 */ /* 0x100fe20000000000 */
[----:B------:R-:W1:Y:S01]  /*10df0*/  MUFU.EX2 R11, R236 ;  /* 0x000000ec000b7308 */ /* 0x000e620000000800 */
[--C-:B------:R-:W-:Y:S01]  /*10e00*/  FADD R121, R121, -R12.reuse ;  /* 0x8000000c79797221 */ /* 0x100fe20000000000 */
[--C-:B------:R-:W-:Y:S01]  /*10e10*/  FADD R124, R124, -R12.reuse ;  /* 0x8000000c7c7c7221 */ /* 0x100fe20000000000 */
[--C-:B------:R-:W-:Y:S01]  /*10e20*/  FADD R125, R125, -R12.reuse ;  /* 0x8000000c7d7d7221 */ /* 0x100fe20000000000 */
[----:B------:R-:W-:Y:S01]  /*10e30*/  FADD R9, R9, -R12 ;  /* 0x8000000c09097221 */ /* 0x000fe20000000000 */
[----:B------:R-:W2:Y:S04]  /*10e40*/  LDG.E.U16 R74, desc[UR6][R50.64] ;  /* 0x00000006324a7981 */ /* 0x000ea8000c1e1500 */
[----:B0-----:R-:W-:Y:S04]  /*10e50*/  STL [R1+0x94c], R10 ;  /* 0x00094c0a01007387 */ /* 0x001fe80000100800 */
[----:B-1----:R-:W-:Y:S04]  /*10e60*/  STL [R1+0x950], R11 ;  /* 0x0009500b01007387 */ /* 0x002fe80000100800 */
[----:B------:R0:W-:Y:S02]  /*10e70*/  STL [R1+0x134], R2 ;  /* 0x0001340201007387 */ /* 0x0001e40000100800 */
[----:B0-----:R-:W0:Y:S01]  /*10e80*/  MUFU.EX2 R2, R108 ;  /* 0x0000006c00027308 */ /* 0x001e220000000800 */
[----:B------:R-:W-:Y:S01]  /*10e90*/  FMUL R109, R109, 1.4426950216293334961 ;  /* 0x3fb8aa3b6d6d7820 */ /* 0x000fe20000400000 */
[----:B------:R-:W-:Y:S01]  /*10ea0*/  FMUL R112, R112, 1.4426950216293334961 ;  /* 0x3fb8aa3b70707820 */ /* 0x000fe20000400000 */
[----:B0-----:R0:W-:Y:S05]  /*10eb0*/  STL [R1+0x130], R2 ;  /* 0x0001300201007387 */ /* 0x0011ea0000100800 */
[----:B0-----:R-:W0:Y:S01]  /*10ec0*/  MUFU.EX2 R2, R109 ;  /* 0x0000006d00027308 */ /* 0x001e220000000800 */
[----:B------:R-:W-:Y:S01]  /*10ed0*/  FMUL R113, R113, 1.4426950216293334961 ;  /* 0x3fb8aa3b71717820 */ /* 0x000fe20000400000 */
[----:B0-----:R0:W-:Y:S06]  /*10ee0*/  STL [R1+0x128], R2 ;  /* 0x0001280201007387 */ /* 0x0011ec0000100800 */
[----:B0-----:R-:W0:Y:S01]  /*10ef0*/  MUFU.EX2 R2, R112 ;  /* 0x0000007000027308 */ /* 0x001e220000000800 */
[----:B------:R-:W-:Y:S01]  /*10f00*/  FMUL R116, R116, 1.4426950216293334961 ;  /* 0x3fb8aa3b74747820 */ /* 0x000fe20000400000 */
[----:B0-----:R0:W-:Y:S06]  /*10f10*/  STL [R1+0x124], R2 ;  /* 0x0001240201007387 */ /* 0x0011ec0000100800 */
[----:B0-----:R-:W0:Y:S01]  /*10f20*/  MUFU.EX2 R2, R113 ;  /* 0x0000007100027308 */ /* 0x001e220000000800 */
[----:B------:R-:W-:Y:S01]  /*10f30*/  FMUL R117, R117, 1.4426950216293334961 ;  /* 0x3fb8aa3b75757820 */ /* 0x000fe20000400000 */
[----:B0-----:R0:W-:Y:S06]  /*10f40*/  STL [R1+0x120], R2 ;  /* 0x0001200201007387 */ /* 0x0011ec0000100800 */
[----:B0-----:R-:W0:Y:S02]  /*10f50*/  MUFU.EX2 R2, R116 ;  /* 0x0000007400027308 */ /* 0x001e240000000800 */
[----:B0-----:R0:W-:Y:S04]  /*10f60*/  STL [R1+0x11c], R2 ;  /* 0x00011c0201007387 */ /* 0x0011e80000100800 */
[----:B------:R-:W3:Y:S02]  /*10f70*/  LDL.64 R4, [R1+0x3e8] ;  /* 0x0003e80001047983 */ /* 0x000ee40000100a00 */
[----:B0-----:R-:W0:Y:S02]  /*10f80*/  MUFU.EX2 R2, R117 ;  /* 0x0000007500027308 */ /* 0x001e240000000800 */
[----:B0-----:R0:W-:Y:S04]  /*10f90*/  STL [R1+0x118], R2 ;  /* 0x0001180201007387 */ /* 0x0011e80000100800 */
[----:B0-----:R-:W4:Y:S01]  /*10fa0*/  LDL.64 R2, [R1+0x3e0] ;  /* 0x0003e00001027983 */ /* 0x001f220000100a00 */
[----:B------:R-:W-:-:S04]  /*10fb0*/  FMNMX R8, R54, R8, !PT ;  /* 0x0000000836087209 */ /* 0x000fc80007800000 */
[----:B------:R-:W-:-:S04]  /*10fc0*/  FMNMX R8, R79, R8, !PT ;  /* 0x000000084f087209 */ /* 0x000fc80007800000 */
[----:B------:R-:W-:-:S04]  /*10fd0*/  FMNMX R8, R82, R8, !PT ;  /* 0x0000000852087209 */ /* 0x000fc80007800000 */
[----:B------:R-:W-:-:S04]  /*10fe0*/  FMNMX R8, R83, R8, !PT ;  /* 0x0000000853087209 */ /* 0x000fc80007800000 */
[----:B------:R-:W-:-:S04]  /*10ff0*/  FMNMX R8, R86, R8, !PT ;  /* 0x0000000856087209 */ /* 0x000fc80007800000 */
[----:B------:R-:W-:-:S04]  /*11000*/  FMNMX R8, R87, R8, !PT ;  /* 0x0000000857087209 */ /* 0x000fc80007800000 */
[----:B------:R-:W-:Y:S01]  /*11010*/  FMNMX R8, R106, R8, !PT ;  /* 0x000000086a087209 */ /* 0x000fe20007800000 */
[----:B------:R-:W-:-:S03]  /*11020*/  FMUL R120, R120, 1.4426950216293334961 ;  /* 0x3fb8aa3b78787820 */ /* 0x000fc60000400000 */
[----:B------:R-:W-:Y:S01]  /*11030*/  FMNMX R8, R107, R8, !PT ;  /* 0x000000086b087209 */ /* 0x000fe20007800000 */
[----:B------:R-:W0:Y:S03]  /*11040*/  MUFU.EX2 R7, R120 ;  /* 0x0000007800077308 */ /* 0x000e260000000800 */
[----:B------:R-:W-:-:S04]  /*11050*/  FMNMX R8, R110, R8, !PT ;  /* 0x000000086e087209 */ /* 0x000fc80007800000 */
[----:B------:R-:W-:-:S04]  /*11060*/  FMNMX R8, R111, R8, !PT ;  /* 0x000000086f087209 */ /* 0x000fc80007800000 */
[----:B------:R-:W-:-:S04]  /*11070*/  FMNMX R8, R114, R8, !PT ;  /* 0x0000000872087209 */ /* 0x000fc80007800000 */
[----:B------:R-:W-:Y:S01]  /*11080*/  FMNMX R8, R115, R8, !PT ;  /* 0x0000000873087209 */ /* 0x000fe20007800000 */
[----:B------:R-:W-:-:S03]  /*11090*/  FMUL R121, R121, 1.4426950216293334961 ;  /* 0x3fb8aa3b79797820 */ /* 0x000fc60000400000 */
[----:B------:R-:W-:Y:S01]  /*110a0*/  FMNMX R8, R118, R8, !PT ;  /* 0x0000000876087209 */ /* 0x000fe20007800000 */
[----:B0-----:R0:W-:Y:S03]  /*110b0*/  STL [R1+0x114], R7 ;  /* 0x0001140701007387 */ /* 0x0011e60000100800 */
[----:B------:R-:W-:Y:S01]  /*110c0*/  FMNMX R8, R119, R8, !PT ;  /* 0x0000000877087209 */ /* 0x000fe20007800000 */
[----:B0-----:R-:W0:Y:S03]  /*110d0*/  MUFU.EX2 R7, R121 ;  /* 0x0000007900077308 */ /* 0x001e260000000800 */
[----:B------:R-:W-:-:S04]  /*110e0*/  FMNMX R8, R122, R8, !PT ;  /* 0x000000087a087209 */ /* 0x000fc80007800000 */
[----:B------:R-:W-:Y:S01]  /*110f0*/  FMNMX R8, R123, R8, !PT ;  /* 0x000000087b087209 */ /* 0x000fe20007800000 */
[----:B------:R-:W-:-:S03]  /*11100*/  FMUL R124, R124, 1.4426950216293334961 ;  /* 0x3fb8aa3b7c7c7820 */ /* 0x000fc60000400000 */
[----:B------:R-:W-:-:S04]  /*11110*/  FMNMX R8, R126, R8, !PT ;  /* 0x000000087e087209 */ /* 0x000fc80007800000 */
        /* <DEDUP_REMOVED lines=12> */
[----:B------:R-:W-:Y:S01]  /*111e0*/  FMNMX R8, R142, R8, !PT ;  /* 0x000000088e087209 */ /* 0x000fe20007800000 */
[----:B------:R-:W-:-:S03]  /*111f0*/  FMUL R9, R9, 1.4426950216293334961 ;  /* 0x3fb8aa3b09097820 */ /* 0x000fc60000400000 */
[----:B------:R-:W-:-:S04]  /*11200*/  FMNMX R8, R143, R8, !PT ;  /* 0x000000088f087209 */ /* 0x000fc80007800000 */
[----:B------:R-:W-:-:S04]  /*11210*/  FMNMX R8, R146, R8, !PT ;  /* 0x0000000892087209 */ /* 0x000fc80007800000 */
[----:B------:R-:W-:Y:S01]  /*11220*/  FMNMX R8, R147, R8, !PT ;  /* 0x0000000893087209 */ /* 0x000fe20007800000 */
[----:B0-----:R0:W-:Y:S03]  /*11230*/  STL [R1+0x108], R7 ;  /* 0x0001080701007387 */ /* 0x0011e60000100800 */
[----:B------:R-:W-:Y:S01]  /*11240*/  FMNMX R8, R150, R8, !PT ;  /* 0x0000000896087209 */ /* 0x000fe20007800000 */
[----:B0-----:R-:W0:Y:S03]  /*11250*/  MUFU.EX2 R7, R9 ;  /* 0x0000000900077308 */ /* 0x001e260000000800 */
[----:B------:R-:W-:Y:S01]  /*11260*/  FMNMX R13, R104, R8, !PT ;  /* 0x00000008680d7209 */ /* 0x000fe20007800000 */
[----:B0-----:R-:W-:Y:S01]  /*11270*/  STL [R1+0x100], R7 ;  /* 0x0001000701007387 */ /* 0x001fe20000100800 */
[----:B---3--:R-:W-:-:S05]  /*11280*/  IMAD.WIDE R8, R0, 0x2, R4 ;  /* 0x0000000200087825 */ /* 0x008fca00078e0204 */
[----:B------:R4:W3:Y:S02]  /*11290*/  LDG.E.U16 R50, desc[UR6][R8.64] ;  /* 0x0000000608327981 */ /* 0x0008e4000c1e1500 */
[----:B----4-:R-:W-:Y:S02]  /*112a0*/  IMAD.WIDE R8, R0, 0x2, R2 ;  /* 0x0000000200087825 */ /* 0x010fe400078e0202 */
[----:B------:R-:W4:Y:S04]  /*112b0*/  LDL.LU R2, [R1+0x1ac] ;  /* 0x0001ac0001027983 */ /* 0x000f280000300800 */
[----:B------:R-:W0:Y:S04]  /*112c0*/  SHFL.BFLY PT, R53, R13, 0x2, 0x1f ;  /* 0x0c401f000d357f89 */ /* 0x000e2800000e0000 */
[----:B------:R1:W3:Y:S01]  /*112d0*/  LDG.E.U16 R51, desc[UR6][R8.64] ;  /* 0x0000000608337981 */ /* 0x0002e2000c1e1500 */
[----:B------:R-:W-:Y:S01]  /*112e0*/  BAR.SYNC.DEFER_BLOCKING 0x0 ;  /* 0x0000000000007b1d */ /* 0x000fe20000010000 */
[----:B0-----:R-:W-:-:S05]  /*112f0*/  FMNMX R53, R13, R53, !PT ;  /* 0x000000350d357209 */ /* 0x001fca0007800000 */
[----:B-1----:R-:W0:Y:S01]  /*11300*/  SHFL.BFLY PT, R8, R53, 0x1, 0x1f ;  /* 0x0c201f0035087f89 */ /* 0x002e2200000e0000 */
[----:B------:R-:W-:Y:S01]  /*11310*/  FADD R9, -R12, R132 ;  /* 0x000000840c097221 */ /* 0x000fe20000000100 */
[----:B0-----:R-:W-:Y:S02]  /*11320*/  FMNMX R8, R53, R8, !PT ;  /* 0x0000000835087209 */ /* 0x001fe40007800000 */
[----:B------:R0:W-:Y:S04]  /*11330*/  STS.U16 [R6+UR4+0xac00], R48 ;  /* 0x00ac003006007988 */ /* 0x0001e80008000404 */
[----:B------:R-:W-:Y:S04]  /*11340*/  STL [R1+0x91c], R0 ;  /* 0x00091c0001007387 */ /* 0x000fe80000100800 */
[----:B------:R1:W-:Y:S01]  /*11350*/  STL [R1+0x920], R12 ;  /* 0x0009200c01007387 */ /* 0x0003e20000100800 */
[--C-:B------:R-:W-:Y:S01]  /*11360*/  FADD R98, R98, -R12.reuse ;  /* 0x8000000c62627221 */ /* 0x100fe20000000000 */
        /* <DEDUP_REMOVED lines=9> */
[----:B------:R-:W-:Y:S01]  /*11400*/  FADD R100, R100, -R12 ;  /* 0x8000000c64647221 */ /* 0x000fe20000000000 */
[----:B------:R-:W-:Y:S01]  /*11410*/  FMUL R98, R98, 1.4426950216293334961 ;  /* 0x3fb8aa3b62627820 */ /* 0x000fe20000400000 */
[----:B------:R2:W-:Y:S03]  /*11420*/  STS.U16 [R6+UR4+0x8000], R68 ;  /* 0x0080004406007988 */ /* 0x0005e60008000404 */
[----:B------:R-:W-:Y:S01]  /*11430*/  MUFU.EX2 R245, R98 ;  /* 0x0000006200f57308 */ /* 0x000fe20000000800 */
[----:B------:R-:W-:Y:S01]  /*11440*/  STS.U16 [R6+UR4+0xb800], R14 ;  /* 0x00b8000e06007988 */ /* 0x000fe20008000404 */
[----:B------:R-:W-:Y:S01]  /*11450*/  FMUL R97, R97, 1.4426950216293334961 ;  /* 0x3fb8aa3b61617820 */ /* 0x000fe20000400000 */
[----:B----4-:R-:W-:Y:S01]  /*11460*/  FMNMX R13, R8, R2, !PT ;  /* 0x00000002080d7209 */ /* 0x010fe20007800000 */
[----:B------:R-:W-:-:S04]  /*11470*/  FMUL R8, R9, 1.4426950216293334961 ;  /* 0x3fb8aa3b09087820 */ /* 0x000fc80000400000 */
[--C-:B------:R-:W-:Y:S01]  /*11480*/  FADD R9, R75, -R13.reuse ;  /* 0x8000000d4b097221 */ /* 0x100fe20000000000 */
[--C-:B------:R-:W-:Y:S01]  /*11490*/  FADD R53, R83, -R13.reuse ;  /* 0x8000000d53357221 */ /* 0x100fe20000000000 */
[--C-:B0-----:R-:W-:Y:S01]  /*114a0*/  FADD R48, R142, -R13.reuse ;  /* 0x8000000d8e307221 */ /* 0x101fe20000000000 */
[----:B------:R-:W4:Y:S01]  /*114b0*/  LDL.LU R75, [R1+0xac0] ;  /* 0x000ac000014b7983 */ /* 0x000f220000300800 */
[----:B------:R-:W-:Y:S01]  /*114c0*/  FMUL R243, R9, 1.4426950216293334961 ;  /* 0x3fb8aa3b09f37820 */ /* 0x000fe20000400000 */
[----:B------:R-:W-:Y:S01]  /*114d0*/  FADD R9, R78, -R13 ;  /* 0x8000000d4e097221 */ /* 0x000fe20000000000 */
[----:B------:R-:W-:Y:S01]  /*114e0*/  FMUL R53, R53, 1.4426950216293334961 ;  /* 0x3fb8aa3b35357820 */ /* 0x000fe20000400000 */
[----:B------:R-:W-:Y:S01]  /*114f0*/  FMUL R48, R48, 1.4426950216293334961 ;  /* 0x3fb8aa3b30307820 */ /* 0x000fe20000400000 */
[----:B------:R-:W3:Y:S01]  /*11500*/  LDL.LU R78, [R1+0xabc] ;  /* 0x000abc00014e7983 */ /* 0x000ee20000300800 */
[----:B------:R-:W-:-:S04]  /*11510*/  FMUL R9, R9, 1.4426950216293334961 ;  /* 0x3fb8aa3b09097820 */ /* 0x000fc80000400000 */
[----:B------:R0:W-:Y:S02]  /*11520*/  MUFU.EX2 R242, R9 ;  /* 0x0000000900f27308 */ /* 0x0001e40000000800 */
[----:B0-----:R-:W-:-:S06]  /*11530*/  FADD R9, R79, -R13 ;  /* 0x8000000d4f097221 */ /* 0x001fcc0000000000 */
[----:B------:R-:W-:Y:S01]  /*11540*/  MUFU.EX2 R238, R53 ;  /* 0x0000003500ee7308 */ /* 0x000fe20000000800 */
[----:B------:R-:W3:Y:S01]  /*11550*/  LDL.LU R79, [R1+0xab8] ;  /* 0x000ab800014f7983 */ /* 0x000ee20000300800 */
[----:B------:R-:W-:Y:S01]  /*11560*/  FMUL R240, R9, 1.4426950216293334961 ;  /* 0x3fb8aa3b09f07820 */ /* 0x000fe20000400000 */
[--C-:B------:R-:W-:Y:S01]  /*11570*/  FADD R9, R82, -R13.reuse ;  /* 0x8000000d52097221 */ /* 0x100fe20000000000 */
[--C-:B------:R-:W-:Y:S01]  /*11580*/  FADD R237, R86, -R13.reuse ;  /* 0x8000000d56ed7221 */ /* 0x100fe20000000000 */
[----:B------:R-:W3:Y:S02]  /*11590*/  LDL.LU R82, [R1+0xab4] ;  /* 0x000ab40001527983 */ /* 0x000ee40000300800 */
[----:B------:R-:W-:Y:S01]  /*115a0*/  FMUL R9, R9, 1.4426950216293334961 ;  /* 0x3fb8aa3b09097820 */ /* 0x000fe20000400000 */
[----:B------:R-:W-:Y:S01]  /*115b0*/  MUFU.EX2 R217, R48 ;  /* 0x0000003000d97308 */ /* 0x000fe20000000800 */
[----:B------:R-:W3:Y:S01]  /*115c0*/  LDL.LU R83, [R1+0xab0] ;  /* 0x000ab00001537983 */ /* 0x000ee20000300800 */
[----:B------:R-:W-:-:S03]  /*115d0*/  FADD R236, R87, -R13 ;  /* 0x8000000d57ec7221 */ /* 0x000fc60000000000 */
[----:B------:R-:W3:Y:S03]  /*115e0*/  LDL.LU R86, [R1+0xaac] ;  /* 0x000aac0001567983 */ /* 0x000ee60000300800 */
[----:B------:R0:W-:Y:S01]  /*115f0*/  MUFU.EX2 R239, R9 ;  /* 0x0000000900ef7308 */ /* 0x0001e20000000800 */
[----:B------:R-:W3:Y:S04]  /*11600*/  LDL.LU R87, [R1+0xaa8] ;  /* 0x000aa80001577983 */ /* 0x000ee80000300800 */
[----:B-1----:R-:W4:Y:S01]  /*11610*/  LDL.LU R12, [R1+0x1b0] ;  /* 0x0001b000010c7983 */ /* 0x002f220000300800 */
[----:B0-----:R-:W-:-:S03]  /*11620*/  FMNMX R9, R103, R23, !PT ;  /* 0x0000001767097209 */ /* 0x001fc60007800000 */
[----:B------:R-:W3:Y:S01]  /*11630*/  LDL.LU R124, [R1+0x180] ;  /* 0x00018000017c7983 */ /* 0x000ee20000300800 */
[----:B------:R-:W-:-:S03]  /*11640*/  FMNMX R9, R25, R9, !PT ;  /* 0x0000000919097209 */ /* 0x000fc60007800000 */
        /* <DEDUP_REMOVED lines=8> */
[----:B--2---:R-:W2:Y:S01]  /*116d0*/  LDL.LU R68, [R1+0x16c] ;  /* 0x00016c0001447983 */ /* 0x004ea20000300800 */
[----:B------:R-:W-:-:S03]  /*116e0*/  FMNMX R9, R17, R9, !PT ;  /* 0x0000000911097209 */ /* 0x000fc60007800000 */
[----:B------:R-:W2:Y:S01]  /*116f0*/  LDL.LU R121, [R1+0x160] ;  /* 0x0001600001797983 */ /* 0x000ea20000300800 */
        /* <DEDUP_REMOVED lines=34> */
[----:B------:R-:W0:Y:S02]  /*11920*/  SHFL.BFLY PT, R53, R9, 0x2, 0x1f ;  /* 0x0c401f0009357f89 */ /* 0x000e2400000e0000 */
[----:B0-----:R-:W-:-:S05]  /*11930*/  FMNMX R9, R9, R53, !PT ;  /* 0x0000003509097209 */ /* 0x001fca0007800000 */
[----:B------:R-:W0:Y:S01]  /*11940*/  SHFL.BFLY PT, R48, R9, 0x1, 0x1f ;  /* 0x0c201f0009307f89 */ /* 0x000e2200000e0000 */
[----:B------:R1:W-:Y:S01]  /*11950*/  MUFU.EX2 R244, R97 ;  /* 0x0000006100f47308 */ /* 0x0003e20000000800 */
[----:B0-----:R-:W-:Y:S01]  /*11960*/  FMNMX R14, R9, R48, !PT ;  /* 0x00000030090e7209 */ /* 0x001fe20007800000 */
[----:B------:R-:W-:Y:S02]  /*11970*/  FADD R9, -R13, R2 ;  /* 0x000000020d097221 */ /* 0x000fe40000000100 */
[----:B------:R-:W2:Y:S04]  /*11980*/  LDL.LU R2, [R1+0x13c] ;  /* 0x00013c0001027983 */ /* 0x000ea80000300800 */
[----:B------:R-:W-:Y:S04]  /*11990*/  STL [R1+0x924], R13 ;  /* 0x0009240d01007387 */ /* 0x000fe80000100800 */
[----:B------:R-:W-:Y:S04]  /*119a0*/  STL [R1+0x928], R6 ;  /* 0x0009280601007387 */ /* 0x000fe80000100800 */
[----:B------:R-:W2:Y:S04]  /*119b0*/  LDL.LU R112, [R1+0x17c] ;  /* 0x00017c0001707983 */ /* 0x000ea80000300800 */
[----:B-1----:R-:W2:Y:S01]  /*119c0*/  LDL.LU R97, [R1+0x170] ;  /* 0x0001700001617983 */ /* 0x002ea20000300800 */
[----:B------:R-:W0:Y:S03]  /*119d0*/  S2R R132, SR_TID.X ;  /* 0x0000000000847919 */ /* 0x000e260000002100 */
[----:B------:R-:W-:Y:S04]  /*119e0*/  STS.U16 [R6+UR4+0x8400], R67 ;  /* 0x0084004306007988 */ /* 0x000fe80008000404 */
[----:B------:R-:W-:Y:S04]  /*119f0*/  STS.U16 [R6+UR4+0x8800], R66 ;  /* 0x0088004206007988 */ /* 0x000fe80008000404 */
[----:B------:R-:W-:Y:S04]  /*11a00*/  STS.U16 [R6+UR4+0x8c00], R64 ;  /* 0x008c004006007988 */ /* 0x000fe80008000404 */
[----:B------:R-:W-:Y:S01]  /*11a10*/  STS.U16 [R6+UR4+0x9000], R63 ;  /* 0x0090003f06007988 */ /* 0x000fe20008000404 */
[----:B0-----:R-:W-:-:S04]  /*11a20*/  SHF.L.U32 R11, R132, 0x1, RZ ;  /* 0x00000001840b7819 */ /* 0x001fc800000006ff */
[----:B------:R-:W-:-:S04]  /*11a30*/  LEA R11, R132, R11, 0x8 ;  /* 0x0000000b840b7211 */ /* 0x000fc800078e40ff */
[----:B------:R-:W-:-:S04]  /*11a40*/  LOP3.LUT R11, R11, 0x407e, RZ, 0xc0, !PT ;  /* 0x0000407e0b0b7812 */ /* 0x000fc800078ec0ff */
[----:B------:R-:W-:Y:S01]  /*11a50*/  LOP3.LUT R11, R11, 0x10, RZ, 0x3c, !PT ;  /* 0x000000100b0b7812 */ /* 0x000fe200078e3cff */
        /* <DEDUP_REMOVED lines=16> */
[----:B------:R4:W-:Y:S04]  /*11b60*/  STS.U16 [R11+UR4+0x9c80], R169 ;  /* 0x009c80a90b007988 */ /* 0x0009e80008000404 */
[----:B0-----:R-:W2:Y:S04]  /*11b70*/  LDL.LU R166, [R1+0xaa4] ;  /* 0x000aa40001a67983 */ /* 0x001ea80000300800 */
[----:B-1----:R-:W2:Y:S04]  /*11b80*/  LDL.LU R197, [R1+0xaa0] ;  /* 0x000aa00001c57983 */ /* 0x002ea80000300800 */
[----:B----4-:R-:W4:Y:S04]  /*11b90*/  LDL.LU R169, [R1+0xa9c] ;  /* 0x000a9c0001a97983 */ /* 0x010f280000300800 */
[----:B------:R0:W-:Y:S04]  /*11ba0*/  STS.U16 [R11+UR4+0xa080], R159 ;  /* 0x00a0809f0b007988 */ /* 0x0001e80008000404 */
[----:B0-----:R-:W4:Y:S04]  /*11bb0*/  LDL.LU R159, [R1+0xa98] ;  /* 0x000a9800019f7983 */ /* 0x001f280000300800 */
[----:B------:R-:W4:Y:S01]  /*11bc0*/  LDL.LU R0, [R1+0x1b4] ;  /* 0x0001b40001007983 */ /* 0x000f220000300800 */
[----:B------:R-:W-:-:S05]  /*11bd0*/  FMNMX R14, R14, R12, !PT ;  /* 0x0000000c0e0e7209 */ /* 0x000fca0007800000 */
[----:B------:R-:W-:-:S04]  /*11be0*/  FADD R15, R15, -R14 ;  /* 0x8000000e0f0f7221 */ /* 0x000fc80000000000 */
[----:B------:R-:W-:-:S04]  /*11bf0*/  FMUL R15, R15, 1.4426950216293334961 ;  /* 0x3fb8aa3b0f0f7820 */ /* 0x000fc80000400000 */
[----:B------:R3:W-:Y:S02]  /*11c00*/  MUFU.EX2 R140, R15 ;  /* 0x0000000f008c7308 */ /* 0x0007e40000000800 */
[----:B---3--:R-:W-:-:S04]  /*11c10*/  FMNMX R15, R124, R120, !PT ;  /* 0x000000787c0f7209 */ /* 0x008fc80007800000 */
[----:B------:R-:W-:Y:S01]  /*11c20*/  FMNMX R15, R116, R15, !PT ;  /* 0x0000000f740f7209 */ /* 0x000fe20007800000 */
[--C-:B------:R-:W-:Y:S01]  /*11c30*/  FADD R28, R28, -R14.reuse ;  /* 0x8000000e1c1c7221 */ /* 0x100fe20000000000 */
[----:B------:R-:W-:-:S03]  /*11c40*/  FADD R25, R25, -R14 ;  /* 0x8000000e19197221 */ /* 0x000fc60000000000 */
[----:B------:R-:W-:Y:S01]  /*11c50*/  FMUL R28, R28, 1.4426950216293334961 ;  /* 0x3fb8aa3b1c1c7820 */ /* 0x000fe20000400000 */
[--C-:B------:R-:W-:Y:S01]  /*11c60*/  FADD R222, R131, -R13.reuse ;  /* 0x8000000d83de7221 */ /* 0x100fe20000000000 */
[----:B------:R-:W-:Y:S02]  /*11c70*/  FMUL R25, R25, 1.4426950216293334961 ;  /* 0x3fb8aa3b19197820 */ /* 0x000fe40000400000 */
[----:B------:R0:W-:Y:S01]  /*11c80*/  MUFU.EX2 R131, R28 ;  /* 0x0000001c00837308 */ /* 0x0001e20000000800 */
[----:B------:R-:W-:Y:S01]  /*11c90*/  ISETP.GT.U32.AND.EX P3, PT, R232, RZ, PT, P3 ;  /* 0x000000ffe800720c */ /* 0x000fe20003f64130 */
[----:B------:R-:W-:Y:S01]  /*11ca0*/  FADD R216, R143, -R13 ;  /* 0x8000000d8fd87221 */ /* 0x000fe20000000000 */
[----:B------:R-:W-:Y:S01]  /*11cb0*/  FADD R24, R24, -R14 ;  /* 0x8000000e18187221 */ /* 0x000fe20000000000 */
[----:B------:R-:W-:Y:S01]  /*11cc0*/  ISETP.GT.U32.AND.EX P0, PT, R227, RZ, PT, P0 ;  /* 0x000000ffe300720c */ /* 0x000fe20003f04100 */
[----:B0-----:R-:W-:-:S03]  /*11cd0*/  FMUL R28, R75, UR5 ;  /* 0x000000054b1c7c20 */ /* 0x001fc60008400000 */
[----:B------:R0:W-:Y:S01]  /*11ce0*/  MUFU.EX2 R143, R25 ;  /* 0x00000019008f7308 */ /* 0x0001e20000000800 */
[----:B------:R-:W-:Y:S01]  /*11cf0*/  FADD R223, R130, -R13 ;  /* 0x8000000d82df7221 */ /* 0x000fe20000000000 */
[----:B------:R-:W-:Y:S01]  /*11d00*/  FMUL R24, R24, 1.4426950216293334961 ;  /* 0x3fb8aa3b18187820 */ /* 0x000fe20000400000 */
[----:B------:R-:W-:Y:S01]  /*11d10*/  FSEL R28, R28, -INF , !P3 ;  /* 0xff8000001c1c7808 */ /* 0x000fe20005800000 */
[--C-:B------:R-:W-:Y:S01]  /*11d20*/  FADD R130, R29, -R14.reuse ;  /* 0x8000000e1d827221 */ /* 0x100fe20000000000 */
[----:B0-----:R-:W-:Y:S01]  /*11d30*/  FMUL R25, R78, UR5 ;  /* 0x000000054e197c20 */ /* 0x001fe20008400000 */
[----:B------:R-:W-:Y:S01]  /*11d40*/  FMUL R29, R79, UR5 ;  /* 0x000000054f1d7c20 */ /* 0x000fe20008400000 */
[----:B------:R-:W-:Y:S01]  /*11d50*/  ISETP.GT.U32.AND.EX P6, PT, R228, RZ, PT, P6 ;  /* 0x000000ffe400720c */ /* 0x000fe20003fc4160 */
[----:B------:R0:W-:Y:S02]  /*11d60*/  MUFU.EX2 R142, R24 ;  /* 0x00000018008e7308 */ /* 0x0001e40000000800 */
[----:B------:R-:W-:Y:S01]  /*11d70*/  FSEL R25, R25, -INF , !P0 ;  /* 0xff80000019197808 */ /* 0x000fe20004000000 */
[--C-:B------:R-:W-:Y:S01]  /*11d80*/  FADD R26, R26, -R14.reuse ;  /* 0x8000000e1a1a7221 */ /* 0x100fe20000000000 */
[----:B------:R-:W-:Y:S01]  /*11d90*/  FADD R30, R30, -R14 ;  /* 0x8000000e1e1e7221 */ /* 0x000fe20000000000 */
[----:B--2---:R-:W-:-:S04]  /*11da0*/  FMNMX R15, R112, R15, !PT ;  /* 0x0000000f700f7209 */ /* 0x004fc80007800000 */
        /* <DEDUP_REMOVED lines=20> */
[----:B------:R-:W-:Y:S01]  /*11ef0*/  FMNMX R15, R65, R15, !PT ;  /* 0x0000000f410f7209 */ /* 0x000fe20007800000 */
[----:B0-----:R-:W-:-:S03]  /*11f00*/  FMUL R24, R82, UR5 ;  /* 0x0000000552187c20 */ /* 0x001fc60008400000 */
[----:B------:R-:W-:Y:S02]  /*11f10*/  FMNMX R15, R28, R15, !PT ;  /* 0x0000000f1c0f7209 */ /* 0x000fe40007800000 */
[----:B------:R-:W-:Y:S02]  /*11f20*/  ISETP.GT.U32.AND.EX P5, PT, R229, RZ, PT, P5 ;  /* 0x000000ffe500720c */ /* 0x000fe40003fa4150 */
[----:B------:R-:W-:Y:S02]  /*11f30*/  FSEL R29, R29, -INF , !P6 ;  /* 0xff8000001d1d7808 */ /* 0x000fe40007000000 */
[----:B------:R-:W-:Y:S01]  /*11f40*/  FMNMX R15, R25, R15, !PT ;  /* 0x0000000f190f7209 */ /* 0x000fe20007800000 */
[----:B------:R-:W-:Y:S01]  /*11f50*/  FMUL R26, R26, 1.4426950216293334961 ;  /* 0x3fb8aa3b1a1a7820 */ /* 0x000fe20000400000 */
[----:B------:R-:W-:Y:S01]  /*11f60*/  FADD R27, R27, -R14 ;  /* 0x8000000e1b1b7221 */ /* 0x000fe20000000000 */
[----:B------:R-:W-:Y:S01]  /*11f70*/  FMUL R83, R83, UR5 ;  /* 0x0000000553537c20 */ /* 0x000fe20008400000 */
[----:B------:R-:W-:Y:S01]  /*11f80*/  FMUL R30, R30, 1.4426950216293334961 ;  /* 0x3fb8aa3b1e1e7820 */ /* 0x000fe20000400000 */
[----:B------:R-:W-:-:S02]  /*11f90*/  ISETP.GT.U32.AND.EX P4, PT, R230, RZ, PT, P4 ;  /* 0x000000ffe600720c */ /* 0x000fc40003f84140 */
[----:B------:R-:W-:Y:S02]  /*11fa0*/  FSEL R24, R24, -INF , !P5 ;  /* 0xff80000018187808 */ /* 0x000fe40006800000 */
[----:B------:R-:W-:Y:S01]  /*11fb0*/  FMNMX R15, R29, R15, !PT ;  /* 0x0000000f1d0f7209 */ /* 0x000fe20007800000 */
[----:B------:R-:W-:Y:S01]  /*11fc0*/  FADD R224, R127, -R13 ;  /* 0x8000000d7fe07221 */ /* 0x000fe20000000000 */
[----:B------:R0:W-:Y:S01]  /*11fd0*/  MUFU.EX2 R133, R26 ;  /* 0x0000001a00857308 */ /* 0x0001e20000000800 */
[----:B------:R-:W-:Y:S01]  /*11fe0*/  FMUL R27, R27, 1.4426950216293334961 ;  /* 0x3fb8aa3b1b1b7820 */ /* 0x000fe20000400000 */
[----:B------:R-:W-:Y:S02]  /*11ff0*/  ISETP.GT.U32.AND.EX P2, PT, R231, RZ, PT, P2 ;  /* 0x000000ffe700720c */ /* 0x000fe40003f44120 */
[----:B------:R-:W-:-:S04]  /*12000*/  FMNMX R15, R24, R15, !PT ;  /* 0x0000000f180f7209 */ /* 0x000fc80007800000 */
[----:B------:R1:W-:Y:S01]  /*12010*/  MUFU.EX2 R127, R30 ;  /* 0x0000001e007f7308 */ /* 0x0003e20000000800 */
[----:B0-----:R-:W-:Y:S01]  /*12020*/  FMUL R26, R86, UR5 ;  /* 0x00000005561a7c20 */ /* 0x001fe20008400000 */
[----:B------:R-:W-:Y:S01]  /*12030*/  FADD R16, R16, -R14 ;  /* 0x8000000e10107221 */ /* 0x000fe20000000000 */
[----:B-1----:R-:W-:-:S05]  /*12040*/  FSEL R30, R83, -INF , !P4 ;  /* 0xff800000531e7808 */ /* 0x002fca0006000000 */
[----:B------:R0:W-:Y:S01]  /*12050*/  MUFU.EX2 R132, R27 ;  /* 0x0000001b00847308 */ /* 0x0001e20000000800 */
[----:B------:R-:W-:Y:S02]  /*12060*/  FSEL R26, R26, -INF , !P2 ;  /* 0xff8000001a1a7808 */ /* 0x000fe40005000000 */
[----:B------:R-:W-:Y:S01]  /*12070*/  FMNMX R15, R30, R15, !PT ;  /* 0x0000000f1e0f7209 */ /* 0x000fe20007800000 */
[----:B0-----:R-:W-:-:S03]  /*12080*/  FMUL R27, R87, UR5 ;  /* 0x00000005571b7c20 */ /* 0x001fc60008400000 */
[----:B------:R-:W-:Y:S01]  /*12090*/  FMNMX R15, R26, R15, !PT ;  /* 0x0000000f1a0f7209 */ /* 0x000fe20007800000 */
[----:B------:R-:W-:Y:S01]  /*120a0*/  FMUL R16, R16, 1.4426950216293334961 ;  /* 0x3fb8aa3b10107820 */ /* 0x000fe20000400000 */
[----:B------:R-:W-:-:S04]  /*120b0*/  FSEL R27, R27, -INF , !P1 ;  /* 0xff8000001b1b7808 */ /* 0x000fc80004800000 */
[----:B------:R-:W-:Y:S01]  /*120c0*/  FMNMX R15, R27, R15, !PT ;  /* 0x0000000f1b0f7209 */ /* 0x000fe20007800000 */
[----:B------:R0:W-:Y:S04]  /*120d0*/  MUFU.EX2 R141, R16 ;  /* 0x00000010008d7308 */ /* 0x0001e80000000800 */
[----:B0-----:R-:W0:Y:S01]  /*120e0*/  SHFL.BFLY PT, R16, R15, 0x2, 0x1f ;  /* 0x0c401f000f107f89 */ /* 0x001e2200000e0000 */
[----:B------:R-:W-:Y:S01]  /*120f0*/  FADD R54, R54, -R13 ;  /* 0x8000000d36367221 */ /* 0x000fe20000000000 */
[----:B------:R-:W-:-:S03]  /*12100*/  FADD R21, R21, -R14 ;  /* 0x8000000e15157221 */ /* 0x000fc60000000000 */
[----:B------:R-:W-:Y:S01]  /*12110*/  FMUL R54, R54, 1.4426950216293334961 ;  /* 0x3fb8aa3b36367820 */ /* 0x000fe20000400000 */
[----:B------:R-:W-:-:S03]  /*12120*/  FMUL R21, R21, 1.4426950216293334961 ;  /* 0x3fb8aa3b15157820 */ /* 0x000fc60000400000 */
[----:B------:R1:W-:Y:S02]  /*12130*/  MUFU.EX2 R241, R54 ;  /* 0x0000003600f17308 */ /* 0x0003e40000000800 */
[----:B-1----:R-:W-:-:S06]  /*12140*/  FADD R54, R135, -R13 ;  /* 0x8000000d87367221 */ /* 0x002fcc0000000000 */
[----:B------:R1:W-:Y:S01]  /*12150*/  MUFU.EX2 R135, R21 ;  /* 0x0000001500877308 */ /* 0x0003e20000000800 */
[----:B0-----:R-:W-:-:S05]  /*12160*/  FMNMX R15, R15, R16, !PT ;  /* 0x000000100f0f7209 */ /* 0x001fca0007800000 */
[----:B-1----:R-:W0:Y:S01]  /*12170*/  SHFL.BFLY PT, R21, R15, 0x1, 0x1f ;  /* 0x0c201f000f157f89 */ /* 0x002e2200000e0000 */
[----:B------:R-:W-:-:S03]  /*12180*/  FADD R126, R126, -R13 ;  /* 0x8000000d7e7e7221 */ /* 0x000fc60000000000 */
[----:B------:R1:W-:Y:S01]  /*12190*/  STS.U16 [R11+UR4+0xa480], R194 ;  /* 0x00a480c20b007988 */ /* 0x0003e20008000404 */
[----:B------:R-:W-:-:S03]  /*121a0*/  FMUL R126, R126, 1.4426950216293334961 ;  /* 0x3fb8aa3b7e7e7820 */ /* 0x000fc60000400000 */
[----:B------:R-:W-:Y:S01]  /*121b0*/  STS.U16 [R11+UR4+0xa880], R102 ;  /* 0x00a880660b007988 */ /* 0x000fe20008000404 */
[----:B------:R2:W-:Y:S03]  /*121c0*/  MUFU.EX2 R225, R126 ;  /* 0x0000007e00e17308 */ /* 0x0005e60000000800 */
[----:B-1----:R-:W3:Y:S01]  /*121d0*/  LDL.LU R194, [R1+0xa94] ;  /* 0x000a940001c27983 */ /* 0x002ee20000300800 */
[----:B0-----:R-:W-:-:S03]  /*121e0*/  FMNMX R15, R15, R21, !PT ;  /* 0x000000150f0f7209 */ /* 0x001fc60007800000 */
[----:B------:R-:W-:Y:S01]  /*121f0*/  STL [R1+0x92c], R14 ;  /* 0x00092c0e01007387 */ /* 0x000fe20000100800 */
[----:B----4-:R-:W-:-:S03]  /*12200*/  FMNMX R15, R15, R0, !PT ;  /* 0x000000000f0f7209 */ /* 0x010fc60007800000 */
[----:B------:R-:W4:Y:S02]  /*12210*/  LDL.LU R66, [R1+0x19c] ;  /* 0x00019c0001427983 */ /* 0x000f240000300800 */
[--C-:B--2---:R-:W-:Y:S02]  /*12220*/  FADD R126, R124, -R15.reuse ;  /* 0x8000000f7c7e7221 */ /* 0x104fe40000000000 */
[----:B------:R-:W2:Y:S01]  /*12230*/  LDL.LU R67, [R1+0x198] ;  /* 0x0001980001437983 */ /* 0x000ea20000300800 */
[----:B------:R-:W-:-:S03]  /*12240*/  FADD R125, R120, -R15 ;  /* 0x8000000f787d7221 */ /* 0x000fc60000000000 */
[----:B------:R0:W-:Y:S04]  /*12250*/  STS.U16 [R11+UR4+0xac80], R94 ;  /* 0x00ac805e0b007988 */ /* 0x0001e80008000404 */
[----:B------:R-:W3:Y:S04]  /*12260*/  LDL.LU R124, [R1+0x194] ;  /* 0x00019400017c7983 */ /* 0x000ee80000300800 */
[----:B------:R-:W3:Y:S01]  /*12270*/  LDL.LU R120, [R1+0x18c] ;  /* 0x00018c0001787983 */ /* 0x000ee20000300800 */
[----:B0-----:R-:W-:-:S03]  /*12280*/  FADD R94, R116, -R15 ;  /* 0x8000000f745e7221 */ /* 0x001fc60000000000 */
[----:B------:R-:W3:Y:S01]  /*12290*/  LDL.LU R116, [R1+0x188] ;  /* 0x0001880001747983 */ /* 0x000ee20000300800 */
[----:B------:R-:W-:-:S04]  /*122a0*/  FMUL R95, R95, 1.4426950216293334961 ;  /* 0x3fb8aa3b5f5f7820 */ /* 0x000fc80000400000 */
[----:B------:R0:W-:Y:S02]  /*122b0*/  MUFU.EX2 R247, R95 ;  /* 0x0000005f00f77308 */ /* 0x0001e40000000800 */
[----:B0-----:R-:W-:Y:S02]  /*122c0*/  FADD R95, R112, -R15 ;  /* 0x8000000f705f7221 */ /* 0x001fe40000000000 */
[----:B------:R-:W0:Y:S01]  /*122d0*/  S2R R112, SR_TID.X ;  /* 0x0000000000707919 */ /* 0x000e220000002100 */
[----:B------:R-:W-:Y:S04]  /*122e0*/  STS.U16 [R11+UR4+0xb080], R80 ;  /* 0x00b080500b007988 */ /* 0x000fe80008000404 */
[----:B------:R-:W-:Y:S04]  /*122f0*/  STS.U16 [R11+UR4+0xb480], R69 ;  /* 0x00b480450b007988 */ /* 0x000fe80008000404 */
[----:B------:R-:W-:Y:S04]  /*12300*/  STS.U16 [R11+UR4+0xb880], R61 ;  /* 0x00b8803d0b007988 */ /* 0x000fe80008000404 */
[----:B------:R0:W-:Y:S02]  /*12310*/  STS.U16 [R11+UR4+0xbc80], R52 ;  /* 0x00bc80340b007988 */ /* 0x0001e40008000404 */
[----:B0-----:R-:W-:-:S05]  /*12320*/  IMAD.SHL.U32 R11, R112, 0x2, RZ ;  /* 0x00000002700b7824 */ /* 0x001fca00078e00ff */
[----:B------:R-:W-:-:S04]  /*12330*/  LEA R11, R112, R11, 0x8 ;  /* 0x0000000b700b7211 */ /* 0x000fc800078e40ff */
[----:B------:R-:W-:-:S04]  /*12340*/  LOP3.LUT R11, R11, 0x407e, RZ, 0xc0, !PT ;  /* 0x0000407e0b0b7812 */ /* 0x000fc800078ec0ff */
[----:B------:R-:W-:Y:S01]  /*12350*/  LOP3.LUT R11, R11, 0x20, RZ, 0x3c, !PT ;  /* 0x000000200b0b7812 */ /* 0x000fe200078e3cff */
[--C-:B------:R-:W-:Y:S01]  /*12360*/  FADD R146, R146, -R13.reuse ;  /* 0x8000000d92927221 */ /* 0x100fe20000000000 */
[----:B------:R-:W-:Y:S01]  /*12370*/  FADD R103, R103, -R14 ;  /* 0x8000000e67677221 */ /* 0x000fe20000000000 */
[----:B------:R-:W-:Y:S02]  /*12380*/  FADD R104, R104, -R13 ;  /* 0x8000000d68687221 */ /* 0x000fe40000000000 */
[----:B------:R-:W-:Y:S01]  /*12390*/  FMUL R146, R146, 1.4426950216293334961 ;  /* 0x3fb8aa3b92927820 */ /* 0x000fe20000400000 */
[----:B------:R-:W-:Y:S01]  /*123a0*/  FMUL R103, R103, 1.4426950216293334961 ;  /* 0x3fb8aa3b67677820 */ /* 0x000fe20000400000 */
[----:B------:R-:W-:Y:S01]  /*123b0*/  FMUL R104, R104, 1.4426950216293334961 ;  /* 0x3fb8aa3b68687820 */ /* 0x000fe20000400000 */
[--C-:B------:R-:W-:Y:S01]  /*123c0*/  FADD R102, R10, -R15.reuse ;  /* 0x8000000f0a667221 */ /* 0x100fe20000000000 */
[----:B------:R-:W-:Y:S08]  /*123d0*/  MUFU.EX2 R151, R146 ;  /* 0x0000009200977308 */ /* 0x000ff00000000800 */
[----:B------:R0:W-:Y:S08]  /*123e0*/  MUFU.EX2 R145, R103 ;  /* 0x0000006700917308 */ /* 0x0001f00000000800 */
[----:B------:R1:W-:Y:S01]  /*123f0*/  MUFU.EX2 R146, R104 ;  /* 0x0000006800927308 */ /* 0x0003e20000000800 */
[--C-:B0-----:R-:W-:Y:S01]  /*12400*/  FADD R103, R7, -R15.reuse ;  /* 0x8000000f07677221 */ /* 0x101fe20000000000 */
[----:B-1----:R-:W-:Y:S01]  /*12410*/  FADD R104, R4, -R15 ;  /* 0x8000000f04687221 */ /* 0x002fe20000000000 */
[----:B----4-:R-:W-:Y:S04]  /*12420*/  STS.U16 [R11+UR4+0x8100], R66 ;  /* 0x008100420b007988 */ /* 0x010fe80008000404 */
[----:B--2---:R-:W-:Y:S04]  /*12430*/  STS.U16 [R11+UR4+0x8500], R67 ;  /* 0x008500430b007988 */ /* 0x004fe80008000404 */
[----:B---3--:R-:W-:Y:S04]  /*12440*/  STS.U16 [R11+UR4+0x8900], R124 ;  /* 0x0089007c0b007988 */ /* 0x008fe80008000404 */
[----:B------:R-:W-:Y:S04]  /*12450*/  STS.U16 [R11+UR4+0x8d00], R120 ;  /* 0x008d00780b007988 */ /* 0x000fe80008000404 */
[----:B------:R-:W-:Y:S04]  /*12460*/  STS.U16 [R11+UR4+0x9100], R116 ;  /* 0x009100740b007988 */ /* 0x000fe80008000404 */
[----:B------:R0:W-:Y:S04]  /*12470*/  STS.U16 [R11+UR4+0x9500], R163 ;  /* 0x009500a30b007988 */ /* 0x0001e80008000404 */
[----:B------:R1:W-:Y:S04]  /*12480*/  STS.U16 [R11+UR4+0x9900], R196 ;  /* 0x009900c40b007988 */ /* 0x0003e80008000404 */
[----:B0-----:R-:W2:Y:S04]  /*12490*/  LDL.LU R163, [R1+0xa90] ;  /* 0x000a900001a37983 */ /* 0x001ea80000300800 */
[----:B-1----:R-:W3:Y:S04]  /*124a0*/  LDL.LU R196, [R1+0xa8c] ;  /* 0x000a8c0001c47983 */ /* 0x002ee80000300800 */
[----:B------:R-:W4:Y:S04]  /*124b0*/  LDL.LU R10, [R1+0x1a8] ;  /* 0x0001a800010a7983 */ /* 0x000f280000300800 */
[----:B------:R-:W2:Y:S04]  /*124c0*/  LDL.LU R7, [R1+0x1a4] ;  /* 0x0001a40001077983 */ /* 0x000ea80000300800 */
[----:B------:R0:W-:Y:S04]  /*124d0*/  STS.U16 [R11+UR4+0x9d00], R168 ;  /* 0x009d00a80b007988 */ /* 0x0001e80008000404 */
[----:B------:R1:W-:Y:S04]  /*124e0*/  STS.U16 [R11+UR4+0xa100], R190 ;  /* 0x00a100be0b007988 */ /* 0x0003e80008000404 */
[----:B0-----:R-:W3:Y:S04]  /*124f0*/  LDL.LU R168, [R1+0xa88] ;  /* 0x000a880001a87983 */ /* 0x001ee80000300800 */
[----:B------:R-:W3:Y:S04]  /*12500*/  LDL.LU R4, [R1+0x1a0] ;  /* 0x0001a00001047983 */ /* 0x000ee80000300800 */
[----:B-1----:R-:W3:Y:S01]  /*12510*/  LDL.LU R190, [R1+0xa84] ;  /* 0x000a840001be7983 */ /* 0x002ee20000300800 */
[----:B------:R-:W-:-:S04]  /*12520*/  FADD R107, R107, -R13 ;  /* 0x8000000d6b6b7221 */ /* 0x000fc80000000000 */
[----:B------:R-:W-:-:S04]  /*12530*/  FMUL R107, R107, 1.4426950216293334961 ;  /* 0x3fb8aa3b6b6b7820 */ /* 0x000fc80000400000 */
[----:B------:R0:W-:Y:S02]  /*12540*/  MUFU.EX2 R234, R107 ;  /* 0x0000006b00ea7308 */ /* 0x0001e40000000800 */
[--C-:B0-----:R-:W-:Y:S01]  /*12550*/  FADD R107, R108, -R15.reuse ;  /* 0x8000000f6c6b7221 */ /* 0x101fe20000000000 */
[----:B------:R-:W-:Y:S01]  /*12560*/  FADD R108, R5, -R15 ;  /* 0x8000000f056c7221 */ /* 0x000fe20000000000 */
[----:B------:R-:W-:-:S05]  /*12570*/  SHF.L.U32 R5, R112, 0x1, RZ ;  /* 0x0000000170057819 */ /* 0x000fca00000006ff */
[----:B------:R-:W-:Y:S01]  /*12580*/  IMAD R5, R112, 0x100, R5 ;  /* 0x0000010070057824 */ /* 0x000fe200078e0205 */
[----:B------:R0:W-:Y:S04]  /*12590*/  STS.U16 [R11+UR4+0xa500], R191 ;  /* 0x00a500bf0b007988 */ /* 0x0001e80008000404 */
[----:B------:R-:W-:Y:S01]  /*125a0*/  LOP3.LUT R5, R5, 0x407e, RZ, 0xc0, !PT ;  /* 0x0000407e05057812 */ /* 0x000fe200078ec0ff */
[----:B------:R1:W-:Y:S03]  /*125b0*/  STS.U16 [R11+UR4+0xa900], R162 ;  /* 0x00a900a20b007988 */ /* 0x0003e60008000404 */
[----:B------:R-:W-:Y:S01]  /*125c0*/  LOP3.LUT R5, R5, 0x30, RZ, 0x3c, !PT ;  /* 0x0000003005057812 */ /* 0x000fe200078e3cff */
[----:B------:R1:W-:Y:S04]  /*125d0*/  STS.U16 [R11+UR4+0xad00], R193 ;  /* 0x00ad00c10b007988 */ /* 0x0003e80008000404 */
[----:B------:R1:W-:Y:S04]  /*125e0*/  STS.U16 [R11+UR4+0xb100], R164 ;  /* 0x00b100a40b007988 */ /* 0x0003e80008000404 */
[----:B------:R-:W-:Y:S04]  /*125f0*/  STS.U16 [R11+UR4+0xb500], R85 ;  /* 0x00b500550b007988 */ /* 0x000fe80008000404 */
[----:B------:R-:W-:Y:S04]  /*12600*/  STS.U16 [R11+UR4+0xb900], R76 ;  /* 0x00b9004c0b007988 */ /* 0x000fe80008000404 */
[----:B------:R-:W-:Y:S04]  /*12610*/  STS.U16 [R11+UR4+0xbd00], R59 ;  /* 0x00bd003b0b007988 */ /* 0x000fe80008000404 */
[----:B0-----:R-:W3:Y:S04]  /*12620*/  LDL.LU R191, [R1+0xa80] ;  /* 0x000a800001bf7983 */ /* 0x001ee80000300800 */
[----:B-1----:R-:W3:Y:S04]  /*12630*/  LDL.LU R162, [R1+0xa7c] ;  /* 0x000a7c0001a27983 */ /* 0x002ee80000300800 */
[----:B------:R-:W3:Y:S04]  /*12640*/  LDL.LU R193, [R1+0xa78] ;  /* 0x000a780001c17983 */ /* 0x000ee80000300800 */
[----:B------:R-:W3:Y:S04]  /*12650*/  LDL.LU R164, [R1+0xa74] ;  /* 0x000a740001a47983 */ /* 0x000ee80000300800 */
[----:B----4-:R-:W-:Y:S04]  /*12660*/  STS.U16 [R5+UR4+0x8180], R10 ;  /* 0x0081800a05007988 */ /* 0x010fe80008000404 */
[----:B--2---:R-:W-:Y:S04]  /*12670*/  STS.U16 [R5+UR4+0x8580], R7 ;  /* 0x0085800705007988 */ /* 0x004fe80008000404 */
[----:B---3--:R-:W-:Y:S04]  /*12680*/  STS.U16 [R5+UR4+0x8980], R4 ;  /* 0x0089800405007988 */ /* 0x008fe80008000404 */
[----:B------:R0:W-:Y:S04]  /*12690*/  STS.U16 [R5+UR4+0x8d80], R190 ;  /* 0x008d80be05007988 */ /* 0x0001e80008000404 */
[----:B------:R1:W-:Y:S04]  /*126a0*/  STS.U16 [R5+UR4+0x9180], R159 ;  /* 0x0091809f05007988 */ /* 0x0003e80008000404 */
[----:B------:R2:W-:Y:S04]  /*126b0*/  STS.U16 [R5+UR4+0x9580], R192 ;  /* 0x009580c005007988 */ /* 0x0005e80008000404 */
[----:B0-----:R-:W3:Y:S04]  /*126c0*/  LDL.LU R190, [R1+0xa70] ;  /* 0x000a700001be7983 */ /* 0x001ee80000300800 */
[----:B-1----:R-:W4:Y:S04]  /*126d0*/  LDL.LU R159, [R1+0xa6c] ;  /* 0x000a6c00019f7983 */ /* 0x002f280000300800 */
[----:B--2---:R-:W2:Y:S04]  /*126e0*/  LDL.LU R192, [R1+0xa68] ;  /* 0x000a680001c07983 */ /* 0x004ea80000300800 */
[----:B------:R0:W-:Y:S04]  /*126f0*/  STS.U16 [R5+UR4+0x9980], R161 ;  /* 0x009980a105007988 */ /* 0x0001e80008000404 */
[----:B------:R1:W-:Y:S04]  /*12700*/  STS.U16 [R5+UR4+0x9d80], R187 ;  /* 0x009d80bb05007988 */ /* 0x0003e80008000404 */
[----:B------:R1:W-:Y:S04]  /*12710*/  STS.U16 [R5+UR4+0xa180], R158 ;  /* 0x00a1809e05007988 */ /* 0x0003e80008000404 */
[----:B0-----:R-:W3:Y:S04]  /*12720*/  LDL.LU R161, [R1+0xa64] ;  /* 0x000a640001a17983 */ /* 0x001ee80000300800 */
[----:B-1----:R-:W4:Y:S04]  /*12730*/  LDL.LU R187, [R1+0xa60] ;  /* 0x000a600001bb7983 */ /* 0x002f280000300800 */
[----:B------:R-:W4:Y:S04]  /*12740*/  LDL.LU R158, [R1+0xa5c] ;  /* 0x000a5c00019e7983 */ /* 0x000f280000300800 */
[----:B------:R0:W-:Y:S04]  /*12750*/  STS.U16 [R5+UR4+0xa580], R189 ;  /* 0x00a580bd05007988 */ /* 0x0001e80008000404 */
[----:B------:R1:W-:Y:S04]  /*12760*/  STS.U16 [R5+UR4+0xa980], R160 ;  /* 0x00a980a005007988 */ /* 0x0003e80008000404 */
[----:B0-----:R-:W2:Y:S04]  /*12770*/  LDL.LU R189, [R1+0xa58] ;  /* 0x000a580001bd7983 */ /* 0x001ea80000300800 */
[----:B-1----:R-:W3:Y:S01]  /*12780*/  LDL.LU R160, [R1+0xa54] ;  /* 0x000a540001a07983 */ /* 0x002ee20000300800 */
[----:B------:R-:W-:-:S04]  /*12790*/  FADD R110, R110, -R13 ;  /* 0x8000000d6e6e7221 */ /* 0x000fc80000000000 */
[----:B------:R-:W-:-:S04]  /*127a0*/  FMUL R110, R110, 1.4426950216293334961 ;  /* 0x3fb8aa3b6e6e7820 */ /* 0x000fc80000400000 */
[----:B------:R0:W-:Y:S02]  /*127b0*/  MUFU.EX2 R233, R110 ;  /* 0x0000006e00e97308 */ /* 0x0001e40000000800 */
[----:B0-----:R-:W-:Y:S02]  /*127c0*/  FADD R110, R3, -R15 ;  /* 0x8000000f036e7221 */ /* 0x001fe40000000000 */
[----:B------:R-:W0:Y:S01]  /*127d0*/  S2R R3, SR_TID.X ;  /* 0x0000000000037919 */ /* 0x000e220000002100 */
[----:B------:R-:W-:Y:S01]  /*127e0*/  FADD R111, R111, -R13 ;  /* 0x8000000d6f6f7221 */ /* 0x000fe20000000000 */
[----:B------:R1:W-:Y:S03]  /*127f0*/  STS.U16 [R5+UR4+0xad80], R152 ;  /* 0x00ad809805007988 */ /* 0x0003e60008000404 */
[----:B------:R-:W-:Y:S01]  /*12800*/  FMUL R111, R111, 1.4426950216293334961 ;  /* 0x3fb8aa3b6f6f7820 */ /* 0x000fe20000400000 */
[----:B------:R-:W-:Y:S03]  /*12810*/  STS.U16 [R5+UR4+0xb180], R153 ;  /* 0x00b1809905007988 */ /* 0x000fe60008000404 */
[----:B------:R1:W-:Y:S01]  /*12820*/  MUFU.EX2 R232, R111 ;  /* 0x0000006f00e87308 */ /* 0x0003e20000000800 */
[----:B------:R-:W-:Y:S04]  /*12830*/  STS.U16 [R5+UR4+0xb580], R156 ;  /* 0x00b5809c05007988 */ /* 0x000fe80008000404 */
[----:B------:R-:W-:Y:S01]  /*12840*/  STS.U16 [R5+UR4+0xb980], R77 ;  /* 0x00b9804d05007988 */ /* 0x000fe20008000404 */
[----:B-1----:R-:W-:-:S03]  /*12850*/  FADD R111, R2, -R15 ;  /* 0x8000000f026f7221 */ /* 0x002fc60000000000 */
[----:B------:R0:W-:Y:S01]  /*12860*/  STS.U16 [R5+UR4+0xbd80], R72 ;  /* 0x00bd804805007988 */ /* 0x0001e20008000404 */
[----:B------:R-:W-:Y:S01]  /*12870*/  FADD R106, R106, -R13 ;  /* 0x8000000d6a6a7221 */ /* 0x000fe20000000000 */
[----:B------:R-:W-:Y:S02]  /*12880*/  FADD R112, R157, -R15 ;  /* 0x8000000f9d707221 */ /* 0x000fe40000000000 */
[----:B------:R-:W4:Y:S01]  /*12890*/  LDL.LU R152, [R1+0xa50] ;  /* 0x000a500001987983 */ /* 0x000f220000300800 */
[C---:B0-----:R-:W-:Y:S01]  /*128a0*/  IMAD.SHL.U32 R5, R3.reuse, 0x2, RZ ;  /* 0x0000000203057824 */ /* 0x041fe200078e00ff */
[C---:B------:R-:W-:Y:S01]  /*128b0*/  SHF.L.U32 R2, R3.reuse, 0x1, RZ ;  /* 0x0000000103027819 */ /* 0x040fe200000006ff */
[----:B------:R-:W-:Y:S01]  /*128c0*/  FMUL R106, R106, 1.4426950216293334961 ;  /* 0x3fb8aa3b6a6a7820 */ /* 0x000fe20000400000 */
[----:B------:R-:W4:Y:S02]  /*128d0*/  LDL.LU R153, [R1+0xa4c] ;  /* 0x000a4c0001997983 */ /* 0x000f240000300800 */
[----:B------:R-:W-:-:S02]  /*128e0*/  LEA R2, R3, R2, 0x8 ;  /* 0x0000000203027211 */ /* 0x000fc400078e40ff */
[----:B------:R-:W-:Y:S01]  /*128f0*/  LEA R5, R3, R5, 0x8 ;  /* 0x0000000503057211 */ /* 0x000fe200078e40ff */
[----:B------:R-:W4:Y:S01]  /*12900*/  LDL.LU R156, [R1+0xa48] ;  /* 0x000a4800019c7983 */ /* 0x000f220000300800 */
[----:B------:R-:W0:Y:S01]  /*12910*/  S2R R3, SR_TID.X ;  /* 0x0000000000037919 */ /* 0x000e220000002100 */
[----:B------:R-:W-:Y:S01]  /*12920*/  LOP3.LUT R2, R2, 0x407e, RZ, 0xc0, !PT ;  /* 0x0000407e02027812 */ /* 0x000fe200078ec0ff */
[----:B------:R1:W-:Y:S01]  /*12930*/  MUFU.EX2 R235, R106 ;  /* 0x0000006a00eb7308 */ /* 0x0003e20000000800 */
[----:B------:R-:W4:Y:S02]  /*12940*/  LDL.LU R157, [R1+0xa44] ;  /* 0x000a4400019d7983 */ /* 0x000f240000300800 */
[----:B------:R-:W-:Y:S02]  /*12950*/  LOP3.LUT R2, R2, 0x40, RZ, 0x3c, !PT ;  /* 0x0000004002027812 */ /* 0x000fe400078e3cff */
[----:B------:R-:W-:Y:S01]  /*12960*/  LOP3.LUT R5, R5, 0x407e, RZ, 0xc0, !PT ;  /* 0x0000407e05057812 */ /* 0x000fe200078ec0ff */
[--C-:B-1----:R-:W-:Y:S01]  /*12970*/  FADD R106, R113, -R15.reuse ;  /* 0x8000000f716a7221 */ /* 0x102fe20000000000 */
[----:B------:R-:W-:-:S02]  /*12980*/  FADD R113, R165, -R15 ;  /* 0x8000000fa5717221 */ /* 0x000fc40000000000 */
[----:B------:R-:W-:Y:S01]  /*12990*/  LOP3.LUT R5, R5, 0x50, RZ, 0x3c, !PT ;  /* 0x0000005005057812 */ /* 0x000fe200078e3cff */
[--C-:B------:R-:W-:Y:S01]  /*129a0*/  FADD R115, R115, -R13.reuse ;  /* 0x8000000d73737221 */ /* 0x100fe20000000000 */
[----:B------:R-:W-:-:S03]  /*129b0*/  FADD R114, R114, -R13 ;  /* 0x8000000d72727221 */ /* 0x000fc60000000000 */
[----:B------:R-:W-:Y:S01]  /*129c0*/  FMUL R115, R115, 1.4426950216293334961 ;  /* 0x3fb8aa3b73737820 */ /* 0x000fe20000400000 */
[----:B------:R-:W-:Y:S01]  /*129d0*/  FMUL R114, R114, 1.4426950216293334961 ;  /* 0x3fb8aa3b72727820 */ /* 0x000fe20000400000 */
[----:B------:R-:W-:Y:S02]  /*129e0*/  FMUL R220, R54, 1.4426950216293334961 ;  /* 0x3fb8aa3b36dc7820 */ /* 0x000fe40000400000 */
[----:B------:R1:W-:Y:S01]  /*129f0*/  MUFU.EX2 R230, R115 ;  /* 0x0000007300e67308 */ /* 0x0003e20000000800 */
[----:B------:R-:W-:Y:S01]  /*12a00*/  FADD R54, R138, -R13 ;  /* 0x8000000d8a367221 */ /* 0x000fe20000000000 */
[----:B------:R-:W-:Y:S01]  /*12a10*/  FADD R116, R65, -R15 ;  /* 0x8000000f41747221 */ /* 0x000fe20000000000 */
[----:B------:R-:W-:-:S05]  /*12a20*/  FADD R49, R139, -R13 ;  /* 0x8000000d8b317221 */ /* 0x000fca0000000000 */
[----:B------:R0:W-:Y:S01]  /*12a30*/  MUFU.EX2 R231, R114 ;  /* 0x0000007200e77308 */ /* 0x0001e20000000800 */
[----:B-1----:R-:W-:Y:S01]  /*12a40*/  FADD R115, R71, -R15 ;  /* 0x8000000f47737221 */ /* 0x002fe20000000000 */
[----:B------:R-:W-:Y:S01]  /*12a50*/  FMUL R54, R54, 1.4426950216293334961 ;  /* 0x3fb8aa3b36367820 */ /* 0x000fe20000400000 */
[----:B------:R-:W-:Y:S01]  /*12a60*/  FADD R147, R147, -R13 ;  /* 0x8000000d93937221 */ /* 0x000fe20000000000 */
[----:B0-----:R-:W-:Y:S01]  /*12a70*/  FADD R114, R70, -R15 ;  /* 0x8000000f46727221 */ /* 0x001fe20000000000 */
[----:B------:R-:W-:Y:S01]  /*12a80*/  FADD R47, R150, -R13 ;  /* 0x8000000d962f7221 */ /* 0x000fe20000000000 */
[----:B------:R-:W-:Y:S01]  /*12a90*/  FMUL R49, R49, 1.4426950216293334961 ;  /* 0x3fb8aa3b31317820 */ /* 0x000fe20000400000 */
[--C-:B------:R-:W-:Y:S01]  /*12aa0*/  FADD R19, R19, -R14.reuse ;  /* 0x8000000e13137221 */ /* 0x100fe20000000000 */
[----:B------:R-:W-:Y:S01]  /*12ab0*/  MUFU.EX2 R219, R54 ;  /* 0x0000003600db7308 */ /* 0x000fe20000000800 */
[----:B------:R-:W-:Y:S01]  /*12ac0*/  FMUL R147, R147, 1.4426950216293334961 ;  /* 0x3fb8aa3b93937820 */ /* 0x000fe20000400000 */
[----:B------:R-:W-:Y:S01]  /*12ad0*/  FMUL R47, R47, 1.4426950216293334961 ;  /* 0x3fb8aa3b2f2f7820 */ /* 0x000fe20000400000 */
[--C-:B------:R-:W-:Y:S01]  /*12ae0*/  FADD R43, R43, -R14.reuse ;  /* 0x8000000e2b2b7221 */ /* 0x100fe20000000000 */
[--C-:B------:R-:W-:Y:S01]  /*12af0*/  FADD R20, R20, -R14.reuse ;  /* 0x8000000e14147221 */ /* 0x100fe20000000000 */
[----:B------:R-:W-:Y:S01]  /*12b00*/  FMUL R19, R19, 1.4426950216293334961 ;  /* 0x3fb8aa3b13137820 */ /* 0x000fe20000400000 */
[--C-:B------:R-:W-:Y:S01]  /*12b10*/  FADD R45, R45, -R14.reuse ;  /* 0x8000000e2d2d7221 */ /* 0x100fe20000000000 */
[--C-:B------:R-:W-:Y:S01]  /*12b20*/  FADD R23, R23, -R14.reuse ;  /* 0x8000000e17177221 */ /* 0x100fe20000000000 */
[----:B------:R-:W-:Y:S01]  /*12b30*/  MUFU.EX2 R218, R49 ;  /* 0x0000003100da7308 */ /* 0x000fe20000000800 */
[--C-:B------:R-:W-:Y:S01]  /*12b40*/  FADD R44, R44, -R14.reuse ;  /* 0x8000000e2c2c7221 */ /* 0x100fe20000000000 */
[----:B------:R-:W-:Y:S01]  /*12b50*/  FMUL R43, R43, 1.4426950216293334961 ;  /* 0x3fb8aa3b2b2b7820 */ /* 0x000fe20000400000 */
[----:B------:R-:W-:Y:S01]  /*12b60*/  FMUL R20, R20, 1.4426950216293334961 ;  /* 0x3fb8aa3b14147820 */ /* 0x000fe20000400000 */
[----:B------:R-:W-:Y:S01]  /*12b70*/  FADD R42, R42, -R14 ;  /* 0x8000000e2a2a7221 */ /* 0x000fe20000000000 */
[----:B------:R-:W-:-:S03]  /*12b80*/  FMUL R23, R23, 1.4426950216293334961 ;  /* 0x3fb8aa3b17177820 */ /* 0x000fc60000400000 */
[----:B------:R-:W-:Y:S01]  /*12b90*/  MUFU.EX2 R150, R147 ;  /* 0x0000009300967308 */ /* 0x000fe20000000800 */
[--C-:B------:R-:W-:Y:S01]  /*12ba0*/  FADD R36, R36, -R14.reuse ;  /* 0x8000000e24247221 */ /* 0x100fe20000000000 */
[--C-:B------:R-:W-:Y:S01]  /*12bb0*/  FADD R40, R40, -R14.reuse ;  /* 0x8000000e28287221 */ /* 0x100fe20000000000 */
[----:B------:R-:W-:Y:S01]  /*12bc0*/  FMUL R16, R44, 1.4426950216293334961 ;  /* 0x3fb8aa3b2c107820 */ /* 0x000fe20000400000 */
[----:B------:R-:W-:-:S04]  /*12bd0*/  FADD R39, R39, -R14 ;  /* 0x8000000e27277221 */ /* 0x000fc80000000000 */
[----:B------:R-:W-:Y:S01]  /*12be0*/  MUFU.EX2 R147, R47 ;  /* 0x0000002f00937308 */ /* 0x000fe20000000800 */
[--C-:B------:R-:W-:Y:S01]  /*12bf0*/  FADD R34, R34, -R14.reuse ;  /* 0x8000000e22227221 */ /* 0x100fe20000000000 */
[----:B------:R-:W-:Y:S01]  /*12c00*/  FADD R38, R38, -R14 ;  /* 0x8000000e26267221 */ /* 0x000fe20000000000 */
[----:B------:R-:W-:Y:S01]  /*12c10*/  FMUL R89, R89, 1.4426950216293334961 ;  /* 0x3fb8aa3b59597820 */ /* 0x000fe20000400000 */
[----:B------:R-:W-:-:S04]  /*12c20*/  FMUL R90, R90, 1.4426950216293334961 ;  /* 0x3fb8aa3b5a5a7820 */ /* 0x000fc80000400000 */
[----:B------:R0:W-:Y:S01]  /*12c30*/  MUFU.EX2 R137, R19 ;  /* 0x0000001300897308 */ /* 0x0001e20000000800 */
[--C-:B------:R-:W-:Y:S01]  /*12c40*/  FADD R138, R17, -R14.reuse ;  /* 0x8000000e118a7221 */ /* 0x100fe20000000000 */
[--C-:B------:R-:W-:Y:S01]  /*12c50*/  FADD R33, R33, -R14.reuse ;  /* 0x8000000e21217221 */ /* 0x100fe20000000000 */
[--C-:B------:R-:W-:Y:S01]  /*12c60*/  FADD R128, R31, -R14.reuse ;  /* 0x8000000e1f807221 */ /* 0x100fe20000000000 */
[--C-:B------:R-:W-:Y:S01]  /*12c70*/  FADD R32, R32, -R14.reuse ;  /* 0x8000000e20207221 */ /* 0x100fe20000000000 */
[----:B------:R-:W-:Y:S01]  /*12c80*/  FMUL R36, R36, 1.4426950216293334961 ;  /* 0x3fb8aa3b24247820 */ /* 0x000fe20000400000 */
[----:B0-----:R-:W-:Y:S02]  /*12c90*/  FMUL R19, R45, 1.4426950216293334961 ;  /* 0x3fb8aa3b2d137820 */ /* 0x001fe40000400000 */
[----:B------:R0:W-:Y:S01]  /*12ca0*/  MUFU.EX2 R136, R20 ;  /* 0x0000001400887308 */ /* 0x0001e20000000800 */
[----:B------:R-:W-:Y:S01]  /*12cb0*/  FADD R17, R41, -R14 ;  /* 0x8000000e29117221 */ /* 0x000fe20000000000 */
[----:B------:R-:W-:Y:S01]  /*12cc0*/  FMUL R92, R92, 1.4426950216293334961 ;  /* 0x3fb8aa3b5c5c7820 */ /* 0x000fe20000400000 */
[----:B------:R-:W-:Y:S01]  /*12cd0*/  FADD R31, R97, -R15 ;  /* 0x8000000f611f7221 */ /* 0x000fe20000000000 */
[----:B------:R-:W-:-:S04]  /*12ce0*/  FADD R119, R119, -R13 ;  /* 0x8000000d77777221 */ /* 0x000fc80000000000 */
[----:B------:R-:W-:Y:S01]  /*12cf0*/  MUFU.EX2 R88, R43 ;  /* 0x0000002b00587308 */ /* 0x000fe20000000800 */
[----:B0-----:R-:W-:Y:S01]  /*12d00*/  FMUL R20, R42, 1.4426950216293334961 ;  /* 0x3fb8aa3b2a147820 */ /* 0x001fe20000400000 */
[----:B------:R-:W-:Y:S01]  /*12d10*/  FADD R139, R18, -R14 ;  /* 0x8000000e128b7221 */ /* 0x000fe20000000000 */
[----:B------:R-:W-:Y:S01]  /*12d20*/  FMUL R34, R34, 1.4426950216293334961 ;  /* 0x3fb8aa3b22227820 */ /* 0x000fe20000400000 */
[----:B------:R-:W-:Y:S01]  /*12d30*/  FMUL R21, R39, 1.4426950216293334961 ;  /* 0x3fb8aa3b27157820 */ /* 0x000fe20000400000 */
[----:B------:R-:W-:-:S03]  /*12d40*/  FADD R30, R30, -R15 ;  /* 0x8000000f1e1e7221 */ /* 0x000fc60000000000 */
[----:B------:R0:W-:Y:S01]  /*12d50*/  MUFU.EX2 R144, R23 ;  /* 0x0000001700907308 */ /* 0x0001e20000000800 */
[----:B------:R-:W-:Y:S01]  /*12d60*/  FMUL R33, R33, 1.4426950216293334961 ;  /* 0x3fb8aa3b21217820 */ /* 0x000fe20000400000 */
[----:B------:R-:W-:Y:S01]  /*12d70*/  FMUL R18, R38, 1.4426950216293334961 ;  /* 0x3fb8aa3b26127820 */ /* 0x000fe20000400000 */
[----:B------:R-:W-:Y:S01]  /*12d80*/  FADD R29, R29, -R15 ;  /* 0x8000000f1d1d7221 */ /* 0x000fe20000000000 */
[----:B------:R-:W-:Y:S01]  /*12d90*/  FADD R123, R123, -R13 ;  /* 0x8000000d7b7b7221 */ /* 0x000fe20000000000 */
[----:B------:R-:W-:Y:S01]  /*12da0*/  FMUL R32, R32, 1.4426950216293334961 ;  /* 0x3fb8aa3b20207820 */ /* 0x000fe20000400000 */
[--C-:B------:R-:W-:Y:S01]  /*12db0*/  FADD R28, R28, -R15.reuse ;  /* 0x8000000f1c1c7221 */ /* 0x100fe20000000000 */
[----:B0-----:R-:W-:Y:S01]  /*12dc0*/  FMUL R23, R40, 1.4426950216293334961 ;  /* 0x3fb8aa3b28177820 */ /* 0x001fe20000400000 */
[----:B------:R0:W-:Y:S01]  /*12dd0*/  MUFU.EX2 R250, R90 ;  /* 0x0000005a00fa7308 */ /* 0x0001e20000000800 */
[----:B------:R-:W-:Y:S01]  /*12de0*/  FMUL R100, R100, 1.4426950216293334961 ;  /* 0x3fb8aa3b64647820 */ /* 0x000fe20000400000 */
[----:B------:R-:W-:Y:S01]  /*12df0*/  FMUL R31, R31, 1.4426950216293334961 ;  /* 0x3fb8aa3b1f1f7820 */ /* 0x000fe20000400000 */
[----:B------:R-:W-:Y:S01]  /*12e00*/  FADD R27, R27, -R15 ;  /* 0x8000000f1b1b7221 */ /* 0x000fe20000000000 */
[----:B------:R-:W-:Y:S01]  /*12e10*/  FMUL R119, R119, 1.4426950216293334961 ;  /* 0x3fb8aa3b77777820 */ /* 0x000fe20000400000 */
[----:B------:R-:W-:Y:S01]  /*12e20*/  FADD R129, R35, -R14 ;  /* 0x8000000e23817221 */ /* 0x000fe20000000000 */
[----:B------:R-:W-:-:S02]  /*12e30*/  FMUL R30, R30, 1.4426950216293334961 ;  /* 0x3fb8aa3b1e1e7820 */ /* 0x000fc40000400000 */
[----:B------:R-:W-:Y:S01]  /*12e40*/  MUFU.EX2 R252, R89 ;  /* 0x0000005900fc7308 */ /* 0x000fe20000000800 */
[----:B---3--:R1:W-:Y:S04]  /*12e50*/  STS.U16 [R2+UR4+0x8200], R160 ;  /* 0x008200a002007988 */ /* 0x0083e80008000404 */
[----:B------:R3:W-:Y:S04]  /*12e60*/  STS.U16 [R2+UR4+0x8600], R161 ;  /* 0x008600a102007988 */ /* 0x0007e80008000404 */
[----:B------:R0:W-:Y:S04]  /*12e70*/  STS.U16 [R2+UR4+0x8a00], R164 ;  /* 0x008a00a402007988 */ /* 0x0001e80008000404 */
[----:B------:R2:W-:Y:S04]  /*12e80*/  STS.U16 [R2+UR4+0x8e00], R168 ;  /* 0x008e00a802007988 */ /* 0x0005e80008000404 */
[----:B------:R2:W-:Y:S04]  /*12e90*/  STS.U16 [R2+UR4+0x9200], R169 ;  /* 0x009200a902007988 */ /* 0x0005e80008000404 */
[----:B------:R2:W-:Y:S04]  /*12ea0*/  STS.U16 [R2+UR4+0x9600], R172 ;  /* 0x009600ac02007988 */ /* 0x0005e80008000404 */
[----:B------:R2:W-:Y:S04]  /*12eb0*/  STS.U16 [R2+UR4+0x9a00], R173 ;  /* 0x009a00ad02007988 */ /* 0x0005e80008000404 */
[----:B-1----:R-:W4:Y:S04]  /*12ec0*/  LDL.LU R160, [R1+0xa40] ;  /* 0x000a400001a07983 */ /* 0x002f280000300800 */
[----:B------:R1:W-:Y:S04]  /*12ed0*/  STS.U16 [R2+UR4+0x9e00], R176 ;  /* 0x009e00b002007988 */ /* 0x0003e80008000404 */
[----:B---3--:R-:W3:Y:S04]  /*12ee0*/  LDL.LU R161, [R1+0xa3c] ;  /* 0x000a3c0001a17983 */ /* 0x008ee80000300800 */
[----:B------:R1:W-:Y:S04]  /*12ef0*/  STS.U16 [R2+UR4+0xa200], R177 ;  /* 0x00a200b102007988 */ /* 0x0003e80008000404 */
[----:B0-----:R-:W3:Y:S04]  /*12f00*/  LDL.LU R164, [R1+0xa38] ;  /* 0x000a380001a47983 */ /* 0x001ee80000300800 */
[----:B------:R0:W-:Y:S04]  /*12f10*/  STS.U16 [R2+UR4+0xa600], R180 ;  /* 0x00a600b402007988 */ /* 0x0001e80008000404 */
[----:B------:R-:W3:Y:S04]  /*12f20*/  LDL.LU R165, [R1+0xa34] ;  /* 0x000a340001a57983 */ /* 0x000ee80000300800 */
[----:B------:R-:W-:Y:S04]  /*12f30*/  STS.U16 [R2+UR4+0xaa00], R181 ;  /* 0x00aa00b502007988 */ /* 0x000fe80008000404 */
[----:B--2---:R-:W2:Y:S04]  /*12f40*/  LDL.LU R168, [R1+0xa30] ;  /* 0x000a300001a87983 */ /* 0x004ea80000300800 */
[----:B------:R-:W-:Y:S04]  /*12f50*/  STS.U16 [R2+UR4+0xae00], R184 ;  /* 0x00ae00b802007988 */ /* 0x000fe80008000404 */
[----:B------:R-:W3:Y:S04]  /*12f60*/  LDL.LU R169, [R1+0xa2c] ;  /* 0x000a2c0001a97983 */ /* 0x000ee80000300800 */
[----:B------:R-:W-:Y:S04]  /*12f70*/  STS.U16 [R2+UR4+0xb200], R185 ;  /* 0x00b200b902007988 */ /* 0x000fe80008000404 */
[----:B------:R-:W2:Y:S04]  /*12f80*/  LDL.LU R172, [R1+0xa28] ;  /* 0x000a280001ac7983 */ /* 0x000ea80000300800 */
[----:B------:R-:W-:Y:S04]  /*12f90*/  STS.U16 [R2+UR4+0xb600], R188 ;  /* 0x00b600bc02007988 */ /* 0x000fe80008000404 */
[----:B------:R-:W3:Y:S04]  /*12fa0*/  LDL.LU R173, [R1+0xa24] ;  /* 0x000a240001ad7983 */ /* 0x000ee80000300800 */
[----:B------:R-:W-:Y:S04]  /*12fb0*/  STS.U16 [R2+UR4+0xba00], R84 ;  /* 0x00ba005402007988 */ /* 0x000fe80008000404 */
[----:B-1----:R-:W2:Y:S04]  /*12fc0*/  LDL.LU R176, [R1+0xa20] ;  /* 0x000a200001b07983 */ /* 0x002ea80000300800 */
[----:B------:R1:W-:Y:S04]  /*12fd0*/  STS.U16 [R2+UR4+0xbe00], R73 ;  /* 0x00be004902007988 */ /* 0x0003e80008000404 */
[----:B------:R-:W3:Y:S04]  /*12fe0*/  LDL.LU R177, [R1+0xa1c] ;  /* 0x000a1c0001b17983 */ /* 0x000ee80000300800 */
[----:B0-----:R-:W2:Y:S01]  /*12ff0*/  LDL.LU R180, [R1+0xa18] ;  /* 0x000a180001b47983 */ /* 0x001ea20000300800 */
[----:B-1----:R-:W-:-:S03]  /*13000*/  SHF.L.U32 R2, R3, 0x1, RZ ;  /* 0x0000000103027819 */ /* 0x002fc600000006ff */
[----:B------:R-:W3:Y:S04]  /*13010*/  LDL.LU R181, [R1+0xa14] ;  /* 0x000a140001b57983 */ /* 0x000ee80000300800 */
[----:B------:R0:W-:Y:S01]  /*13020*/  STS.U16 [R5+UR4+0x8280], R189 ;  /* 0x008280bd05007988 */ /* 0x0001e20008000404 */
[----:B------:R-:W-:-:S03]  /*13030*/  IMAD R2, R3, 0x100, R2 ;  /* 0x0000010003027824 */ /* 0x000fc600078e0202 */
[----:B------:R-:W2:Y:S04]  /*13040*/  LDL.LU R184, [R1+0xa10] ;  /* 0x000a100001b87983 */ /* 0x000ea80000300800 */
[----:B------:R1:W-:Y:S04]  /*13050*/  STS.U16 [R5+UR4+0x8680], R192 ;  /* 0x008680c005007988 */ /* 0x0003e80008000404 */
[----:B------:R-:W3:Y:S04]  /*13060*/  LDL.LU R185, [R1+0xa0c] ;  /* 0x000a0c0001b97983 */ /* 0x000ee80000300800 */
[----:B------:R1:W-:Y:S04]  /*13070*/  STS.U16 [R5+UR4+0x8a80], R193 ;  /* 0x008a80c105007988 */ /* 0x0003e80008000404 */
[----:B------:R-:W2:Y:S04]  /*13080*/  LDL.LU R188, [R1+0xa08] ;  /* 0x000a080001bc7983 */ /* 0x000ea80000300800 */
[----:B------:R1:W-:Y:S04]  /*13090*/  STS.U16 [R5+UR4+0x8e80], R196 ;  /* 0x008e80c405007988 */ /* 0x0003e80008000404 */
[----:B0-----:R-:W3:Y:S04]  /*130a0*/  LDL.LU R189, [R1+0xa04] ;  /* 0x000a040001bd7983 */ /* 0x001ee80000300800 */
[----:B------:R0:W-:Y:S01]  /*130b0*/  STS.U16 [R5+UR4+0x9280], R197 ;  /* 0x009280c505007988 */ /* 0x0001e20008000404 */
[----:B------:R-:W-:-:S03]  /*130c0*/  LOP3.LUT R2, R2, 0x407e, RZ, 0xc0, !PT ;  /* 0x0000407e02027812 */ /* 0x000fc600078ec0ff */
[----:B-1----:R-:W2:Y:S04]  /*130d0*/  LDL.LU R192, [R1+0xa00] ;  /* 0x000a000001c07983 */ /* 0x002ea80000300800 */
        /* <DEDUP_REMOVED lines=15> */
[----:B------:R0:W-:Y:S04]  /*131d0*/  STS.U16 [R5+UR4+0xb280], R213 ;  /* 0x00b280d505007988 */ /* 0x0001e80008000404 */
[----:B-1----:R-:W2:Y:S04]  /*131e0*/  LDL.LU R208, [R1+0x9e0] ;  /* 0x0009e00001d07983 */ /* 0x002ea80000300800 */
[----:B------:R1:W-:Y:S04]  /*131f0*/  STS.U16 [R5+UR4+0xb680], R154 ;  /* 0x00b6809a05007988 */ /* 0x0003e80008000404 */
[----:B------:R-:W3:Y:S04]  /*13200*/  LDL.LU R209, [R1+0x9dc] ;  /* 0x0009dc0001d17983 */ /* 0x000ee80000300800 */
[----:B------:R-:W-:Y:S04]  /*13210*/  STS.U16 [R5+UR4+0xba80], R155 ;  /* 0x00ba809b05007988 */ /* 0x000fe80008000404 */
[----:B------:R-:W2:Y:S04]  /*13220*/  LDL.LU R212, [R1+0x9d8] ;  /* 0x0009d80001d47983 */ /* 0x000ea80000300800 */
[----:B------:R1:W-:Y:S04]  /*13230*/  STS.U16 [R5+UR4+0xbe80], R74 ;  /* 0x00be804a05007988 */ /* 0x0003e80008000404 */
[----:B0-----:R-:W3:Y:S04]  /*13240*/  LDL.LU R213, [R1+0x9d4] ;  /* 0x0009d40001d57983 */ /* 0x001ee80000300800 */
[----:B-1----:R-:W3:Y:S01]  /*13250*/  LDL.LU R154, [R1+0x9d0] ;  /* 0x0009d000019a7983 */ /* 0x002ee20000300800 */
[----:B------:R-:W-:-:S03]  /*13260*/  SHF.L.U32 R5, R3, 0x1, RZ ;  /* 0x0000000103057819 */ /* 0x000fc600000006ff */
[----:B----4-:R0:W-:Y:S01]  /*13270*/  STS.U16 [R2+UR4+0x8300], R158 ;  /* 0x0083009e02007988 */ /* 0x0101e20008000404 */
[----:B------:R-:W-:-:S03]  /*13280*/  LEA R5, R3, R5, 0x8 ;  /* 0x0000000503057211 */ /* 0x000fc600078e40ff */
[----:B------:R-:W4:Y:S04]  /*13290*/  LDL.LU R155, [R1+0x9cc] ;  /* 0x0009cc00019b7983 */ /* 0x000f280000300800 */
[----:B------:R1:W-:Y:S04]  /*132a0*/  STS.U16 [R2+UR4+0x8700], R159 ;  /* 0x0087009f02007988 */ /* 0x0003e80008000404 */
[----:B0-----:R-:W4:Y:S04]  /*132b0*/  LDL.LU R158, [R1+0x9c8] ;  /* 0x0009c800019e7983 */ /* 0x001f280000300800 */
[----:B------:R0:W-:Y:S04]  /*132c0*/  STS.U16 [R2+UR4+0x8b00], R162 ;  /* 0x008b00a202007988 */ /* 0x0001e80008000404 */
[----:B-1----:R-:W4:Y:S04]  /*132d0*/  LDL.LU R159, [R1+0x9c4] ;  /* 0x0009c400019f7983 */ /* 0x002f280000300800 */
[----:B------:R1:W-:Y:S01]  /*132e0*/  STS.U16 [R2+UR4+0x8f00], R163 ;  /* 0x008f00a302007988 */ /* 0x0003e20008000404 */
[----:B------:R-:W-:-:S03]  /*132f0*/  LOP3.LUT R5, R5, 0x407e, RZ, 0xc0, !PT ;  /* 0x0000407e05057812 */ /* 0x000fc600078ec0ff */
[----:B0-----:R-:W4:Y:S04]  /*13300*/  LDL.LU R162, [R1+0x9c0] ;  /* 0x0009c00001a27983 */ /* 0x001f280000300800 */
[----:B------:R0:W-:Y:S04]  /*13310*/  STS.U16 [R2+UR4+0x9300], R166 ;  /* 0x009300a602007988 */ /* 0x0001e80008000404 */
[----:B-1----:R-:W4:Y:S04]  /*13320*/  LDL.LU R163, [R1+0x9bc] ;  /* 0x0009bc0001a37983 */ /* 0x002f280000300800 */
        /* <DEDUP_REMOVED lines=21> */
[----:B------:R-:W-:Y:S04]  /*13480*/  STS.U16 [R2+UR4+0xbf00], R50 ;  /* 0x00bf003202007988 */ /* 0x000fe80008000404 */
[----:B0-----:R-:W4:Y:S04]  /*13490*/  LDL.LU R186, [R1+0x990] ;  /* 0x0009900001ba7983 */ /* 0x001f280000300800 */
[----:B------:R0:W-:Y:S04]  /*134a0*/  STS.U16 [R5+UR4+0x8380], R187 ;  /* 0x008380bb05007988 */ /* 0x0001e80008000404 */
[----:B------:R1:W-:Y:S04]  /*134b0*/  STS.U16 [R5+UR4+0x8780], R190 ;  /* 0x008780be05007988 */ /* 0x0003e80008000404 */
[----:B------:R1:W-:Y:S04]  /*134c0*/  STS.U16 [R5+UR4+0x8b80], R191 ;  /* 0x008b80bf05007988 */ /* 0x0003e80008000404 */
[----:B0-----:R-:W4:Y:S04]  /*134d0*/  LDL.LU R187, [R1+0x98c] ;  /* 0x00098c0001bb7983 */ /* 0x001f280000300800 */
[----:B-1----:R-:W4:Y:S04]  /*134e0*/  LDL.LU R190, [R1+0x988] ;  /* 0x0009880001be7983 */ /* 0x002f280000300800 */
[----:B------:R-:W4:Y:S04]  /*134f0*/  LDL.LU R191, [R1+0x984] ;  /* 0x0009840001bf7983 */ /* 0x000f280000300800 */
        /* <DEDUP_REMOVED lines=16> */
[----:B------:R-:W-:Y:S04]  /*13600*/  STL [R1+0x930], R15 ;  /* 0x0009300f01007387 */ /* 0x000fe80000100800 */
[----:B-1----:R-:W4:Y:S04]  /*13610*/  LDL.LU R207, [R1+0x964] ;  /* 0x0009640001cf7983 */ /* 0x002f280000300800 */
[----:B------:R-:W4:Y:S04]  /*13620*/  LDL.LU R210, [R1+0x960] ;  /* 0x0009600001d27983 */ /* 0x000f280000300800 */
[----:B------:R0:W-:Y:S04]  /*13630*/  STS.U16 [R5+UR4+0xb380], R211 ;  /* 0x00b380d305007988 */ /* 0x0001e80008000404 */
[----:B------:R1:W-:Y:S04]  /*13640*/  STS.U16 [R5+UR4+0xb780], R214 ;  /* 0x00b780d605007988 */ /* 0x0003e80008000404 */
[----:B------:R1:W-:Y:S04]  /*13650*/  STS.U16 [R5+UR4+0xbb80], R215 ;  /* 0x00bb80d705007988 */ /* 0x0003e80008000404 */
[----:B0-----:R-:W4:Y:S04]  /*13660*/  LDL.LU R211, [R1+0x95c] ;  /* 0x00095c0001d37983 */ /* 0x001f280000300800 */
[----:B-1----:R-:W2:Y:S04]  /*13670*/  LDL.LU R214, [R1+0x958] ;  /* 0x0009580001d67983 */ /* 0x002ea80000300800 */
[----:B------:R-:W3:Y:S04]  /*13680*/  LDL.LU R215, [R1+0x954] ;  /* 0x0009540001d77983 */ /* 0x000ee80000300800 */
[----:B------:R-:W4:Y:S04]  /*13690*/  LDL.LU R11, [R1] ;  /* 0x00000000010b7983 */ /* 0x000f280000300800 */
[----:B------:R-:W4:Y:S04]  /*136a0*/  LDL.LU R10, [R1+0x4] ;  /* 0x00000400010a7983 */ /* 0x000f280000300800 */
[----:B------:R-:W4:Y:S04]  /*136b0*/  LDL.LU R7, [R1+0x8] ;  /* 0x0000080001077983 */ /* 0x000f280000300800 */
[----:B------:R-:W4:Y:S04]  /*136c0*/  LDL.LU R4, [R1+0xc] ;  /* 0x00000c0001047983 */ /* 0x000f280000300800 */
[----:B------:R-:W4:Y:S04]  /*136d0*/  LDL.LU R3, [R1+0x10] ;  /* 0x0000100001037983 */ /* 0x000f280000300800 */
[----:B------:R0:W-:Y:S04]  /*136e0*/  STS.U16 [R5+UR4+0xbf80], R51 ;  /* 0x00bf803305007988 */ /* 0x0001e80008000404 */
[----:B------:R-:W4:Y:S01]  /*136f0*/  LDL.LU R2, [R1+0x14] ;  /* 0x0000140001027983 */ /* 0x000f220000300800 */
[----:B------:R-:W-:Y:S01]  /*13700*/  FADD R90, R37, -R14 ;  /* 0x8000000e255a7221 */ /* 0x000fe20000000000 */
[----:B------:R1:W-:Y:S01]  /*13710*/  MUFU.EX2 R89, R36 ;  /* 0x0000002400597308 */ /* 0x0003e20000000800 */
[----:B------:R-:W-:Y:S01]  /*13720*/  FMUL R29, R29, 1.4426950216293334961 ;  /* 0x3fb8aa3b1d1d7820 */ /* 0x000fe20000400000 */
[----:B------:R-:W-:Y:S01]  /*13730*/  FMUL R123, R123, 1.4426950216293334961 ;  /* 0x3fb8aa3b7b7b7820 */ /* 0x000fe20000400000 */
[----:B------:R-:W-:Y:S01]  /*13740*/  FMUL R28, R28, 1.4426950216293334961 ;  /* 0x3fb8aa3b1c1c7820 */ /* 0x000fe20000400000 */
[----:B0-----:R-:W4:Y:S04]  /*13750*/  LDL.LU R5, [R1+0x18] ;  /* 0x0000180001057983 */ /* 0x001f280000300800 */
[----:B------:R-:W4:Y:S04]  /*13760*/  LDL.LU R51, [R1+0x20] ;  /* 0x0000200001337983 */ /* 0x000f280000300800 */
        /* <DEDUP_REMOVED lines=39> */
[----:B------:R-:W4:Y:S01]  /*139e0*/  LDL.LU R40, [R1+0xc0] ;  /* 0x0000c00001287983 */ /* 0x000f220000300800 */
[----:B------:R-:W-:Y:S03]  /*139f0*/  MUFU.EX2 R248, R92 ;  /* 0x0000005c00f87308 */ /* 0x000fe60000000800 */
[----:B------:R-:W4:Y:S04]  /*13a00*/  LDL.LU R39, [R1+0xc4] ;  /* 0x0000c40001277983 */ /* 0x000f280000300800 */
[----:B------:R-:W4:Y:S01]  /*13a10*/  LDL.LU R38, [R1+0xc8] ;  /* 0x0000c80001267983 */ /* 0x000f220000300800 */
[----:B------:R0:W-:Y:S03]  /*13a20*/  MUFU.EX2 R92, R34 ;  /* 0x00000022005c7308 */ /* 0x0001e60000000800 */
[----:B------:R-:W4:Y:S01]  /*13a30*/  LDL.LU R37, [R1+0xcc] ;  /* 0x0000cc0001257983 */ /* 0x000f220000300800 */
[----:B------:R-:W-:-:S03]  /*13a40*/  FADD R97, R96, -R15 ;  /* 0x8000000f60617221 */ /* 0x000fc60000000000 */
[----:B-1----:R-:W4:Y:S01]  /*13a50*/  LDL.LU R36, [R1+0xd0] ;  /* 0x0000d00001247983 */ /* 0x002f220000300800 */
[----:B------:R1:W-:Y:S01]  /*13a60*/  MUFU.EX2 R91, R33 ;  /* 0x00000021005b7308 */ /* 0x0003e20000000800 */
[----:B------:R-:W-:Y:S02]  /*13a70*/  FMUL R27, R27, 1.4426950216293334961 ;  /* 0x3fb8aa3b1b1b7820 */ /* 0x000fe40000400000 */
[----:B------:R-:W4:Y:S04]  /*13a80*/  LDL.LU R35, [R1+0xd4] ;  /* 0x0000d40001237983 */ /* 0x000f280000300800 */
[----:B0-----:R-:W4:Y:S01]  /*13a90*/  LDL.LU R34, [R1+0xd8] ;  /* 0x0000d80001227983 */ /* 0x001f220000300800 */
[----:B------:R0:W-:Y:S03]  /*13aa0*/  MUFU.EX2 R148, R100 ;  /* 0x0000006400947308 */ /* 0x0001e60000000800 */
[----:B-1----:R-:W4:Y:S01]  /*13ab0*/  LDL.LU R33, [R1+0xdc] ;  /* 0x0000dc0001217983 */ /* 0x002f220000300800 */
[--C-:B------:R-:W-:Y:S01]  /*13ac0*/  FADD R101, R117, -R15.reuse ;  /* 0x8000000f75657221 */ /* 0x100fe20000000000 */
[----:B------:R-:W-:Y:S01]  /*13ad0*/  FADD R22, R22, -R14 ;  /* 0x8000000e16167221 */ /* 0x000fe20000000000 */
[----:B------:R-:W-:Y:S01]  /*13ae0*/  FADD R24, R24, -R15 ;  /* 0x8000000f18187221 */ /* 0x000fe20000000000 */
[----:B------:R-:W-:Y:S01]  /*13af0*/  FADD R221, R134, -R13 ;  /* 0x8000000d86dd7221 */ /* 0x000fe20000000000 */
[----:B------:R1:W-:Y:S01]  /*13b00*/  MUFU.EX2 R93, R32 ;  /* 0x00000020005d7308 */ /* 0x0003e20000000800 */
[----:B0-----:R-:W-:Y:S01]  /*13b10*/  FADD R100, R121, -R15 ;  /* 0x8000000f79647221 */ /* 0x001fe20000000000 */
[--C-:B------:R-:W-:Y:S01]  /*13b20*/  FADD R122, R122, -R13.reuse ;  /* 0x8000000d7a7a7221 */ /* 0x100fe20000000000 */
[----:B------:R-:W-:Y:S01]  /*13b30*/  FADD R118, R118, -R13 ;  /* 0x8000000d76767221 */ /* 0x000fe20000000000 */
[--C-:B------:R-:W-:Y:S01]  /*13b40*/  FADD R26, R26, -R15.reuse ;  /* 0x8000000f1a1a7221 */ /* 0x100fe20000000000 */
[----:B------:R-:W-:-:S03]  /*13b50*/  FADD R25, R25, -R15 ;  /* 0x8000000f19197221 */ /* 0x000fc60000000000 */
[----:B------:R-:W-:Y:S01]  /*13b60*/  MUFU.EX2 R8, R8 ;  /* 0x0000000800087308 */ /* 0x000fe20000000800 */
[----:B-1----:R-:W4:Y:S01]  /*13b70*/  LDL.LU R32, [R1+0xe0] ;  /* 0x0000e00001207983 */ /* 0x002f220000300800 */
[----:B------:R-:W-:Y:S01]  /*13b80*/  FMUL R99, R99, 1.4426950216293334961 ;  /* 0x3fb8aa3b63637820 */ /* 0x000fe20000400000 */
[--C-:B------:R-:W-:Y:S01]  /*13b90*/  FADD R98, R98, -R15.reuse ;  /* 0x8000000f62627221 */ /* 0x100fe20000000000 */
[--C-:B------:R-:W-:Y:S01]  /*13ba0*/  FADD R105, R105, -R15.reuse ;  /* 0x8000000f69697221 */ /* 0x100fe20000000000 */
[----:B------:R-:W-:Y:S01]  /*13bb0*/  FADD R109, R109, -R15 ;  /* 0x8000000f6d6d7221 */ /* 0x000fe20000000000 */
[----:B------:R-:W-:Y:S01]  /*13bc0*/  FMUL R9, R9, 1.4426950216293334961 ;  /* 0x3fb8aa3b09097820 */ /* 0x000fe20000400000 */
[----:B------:R0:W-:Y:S06]  /*13bd0*/  MEMBAR.ALL.CTA ;  /* 0x0000000000007992 */ /* 0x0001ec0000008000 */
[----:B0-----:R-:W0:Y:S01]  /*13be0*/  FENCE.VIEW.ASYNC.S ;  /* 0x00000000000073c6 */ /* 0x001e220000000000 */
[----:B------:R1:W-:Y:S08]  /*13bf0*/  MUFU.EX2 R96, R31 ;  /* 0x0000001f00607308 */ /* 0x0003f00000000800 */
[----:B------:R-:W-:Y:S01]  /*13c00*/  MUFU.EX2 R228, R119 ;  /* 0x0000007700e47308 */ /* 0x000fe20000000800 */
[----:B-1----:R-:W4:Y:S07]  /*13c10*/  LDL.LU R31, [R1+0xe4] ;  /* 0x0000e400011f7983 */ /* 0x002f2e0000300800 */
[----:B------:R1:W-:Y:S08]  /*13c20*/  MUFU.EX2 R121, R30 ;  /* 0x0000001e00797308 */ /* 0x0003f00000000800 */
[----:B------:R0:W-:Y:S01]  /*13c30*/  MUFU.EX2 R119, R29 ;  /* 0x0000001d00777308 */ /* 0x0001e20000000800 */
[----:B-1----:R-:W4:Y:S07]  /*13c40*/  LDL.LU R30, [R1+0xe8] ;  /* 0x0000e800011e7983 */ /* 0x002f2e0000300800 */
[----:B------:R-:W-:Y:S01]  /*13c50*/  MUFU.EX2 R226, R123 ;  /* 0x0000007b00e27308 */ /* 0x000fe20000000800 */
[----:B0-----:R-:W4:Y:S07]  /*13c60*/  LDL.LU R29, [R1+0xec] ;  /* 0x0000ec00011d7983 */ /* 0x001f2e0000300800 */
[----:B------:R0:W-:Y:S08]  /*13c70*/  MUFU.EX2 R117, R28 ;  /* 0x0000001c00757308 */ /* 0x0001f00000000800 */
[----:B------:R1:W-:Y:S01]  /*13c80*/  MUFU.EX2 R123, R27 ;  /* 0x0000001b007b7308 */ /* 0x0003e20000000800 */
[----:B0-----:R-:W4:Y:S04]  /*13c90*/  LDL.LU R28, [R1+0xf0] ;  /* 0x0000f000011c7983 */ /* 0x001f280000300800 */
[----:B-1----:R-:W4:Y:S01]  /*13ca0*/  LDL.LU R27, [R1+0xf4] ;  /* 0x0000f400011b7983 */ /* 0x002f220000300800 */
[----:B------:R-:W-:Y:S01]  /*13cb0*/  FMUL R22, R22, 1.4426950216293334961 ;  /* 0x3fb8aa3b16167820 */ /* 0x000fe20000400000 */
[----:B------:R-:W-:-:S03]  /*13cc0*/  FMUL R24, R24, 1.4426950216293334961 ;  /* 0x3fb8aa3b18187820 */ /* 0x000fc60000400000 */
[----:B------:R0:W-:Y:S08]  /*13cd0*/  MUFU.EX2 R134, R22 ;  /* 0x0000001600867308 */ /* 0x0001f00000000800 */
[----:B------:R1:W-:Y:S01]  /*13ce0*/  MUFU.EX2 R120, R24 ;  /* 0x0000001800787308 */ /* 0x0003e20000000800 */
[----:B0-----:R-:W-:-:S04]  /*13cf0*/  FADD R22, -R14, R12 ;  /* 0x0000000c0e167221 */ /* 0x001fc80000000100 */
[----:B------:R-:W-:Y:S01]  /*13d00*/  FMUL R22, R22, 1.4426950216293334961 ;  /* 0x3fb8aa3b16167820 */ /* 0x000fe20000400000 */
[----:B-1----:R-:W-:-:S04]  /*13d10*/  FADD R24, -R15, R0 ;  /* 0x000000000f187221 */ /* 0x002fc80000000100 */
[----:B------:R-:W-:Y:S01]  /*13d20*/  FMUL R24, R24, 1.4426950216293334961 ;  /* 0x3fb8aa3b18187820 */ /* 0x000fe20000400000 */
[----:B------:R-:W-:Y:S01]  /*13d30*/  MUFU.EX2 R22, R22 ;  /* 0x0000001600167308 */ /* 0x000fe20000000800 */
[----:B------:R-:W-:Y:S01]  /*13d40*/  FMUL R122, R122, 1.4426950216293334961 ;  /* 0x3fb8aa3b7a7a7820 */ /* 0x000fe20000400000 */
[----:B------:R-:W-:Y:S01]  /*13d50*/  FMUL R118, R118, 1.4426950216293334961 ;  /* 0x3fb8aa3b76767820 */ /* 0x000fe20000400000 */
[----:B------:R-:W-:-:S05]  /*13d60*/  FMUL R26, R26, 1.4426950216293334961 ;  /* 0x3fb8aa3b1a1a7820 */ /* 0x000fca0000400000 */
[----:B------:R-:W2:Y:S01]  /*13d70*/  MUFU.EX2 R124, R24 ;  /* 0x00000018007c7308 */ /* 0x000ea20000000800 */
[----:B------:R-:W-:-:S07]  /*13d80*/  FMUL R25, R25, 1.4426950216293334961 ;  /* 0x3fb8aa3b19197820 */ /* 0x000fce0000400000 */
[----:B------:R-:W-:Y:S08]  /*13d90*/  MUFU.EX2 R227, R122 ;  /* 0x0000007a00e37308 */ /* 0x000ff00000000800 */
[----:B------:R-:W-:Y:S08]  /*13da0*/  MUFU.EX2 R229, R118 ;  /* 0x0000007600e57308 */ /* 0x000ff00000000800 */
[----:B------:R0:W-:Y:S01]  /*13db0*/  MUFU.EX2 R122, R26 ;  /* 0x0000001a007a7308 */ /* 0x0001e20000000800 */
[----:B--2---:R-:W-:-:S07]  /*13dc0*/  FMUL R214, R214, R124 ;  /* 0x0000007cd6d67220 */ /* 0x004fce0000400000 */
[----:B------:R1:W-:Y:S01]  /*13dd0*/  MUFU.EX2 R149, R99 ;  /* 0x0000006300957308 */ /* 0x0003e20000000800 */
[----:B0-----:R-:W2:Y:S07]  /*13de0*/  LDL.LU R26, [R1+0xf8] ;  /* 0x0000f800011a7983 */ /* 0x001eae0000300800 */
[----:B------:R0:W-:Y:S01]  /*13df0*/  MUFU.EX2 R118, R25 ;  /* 0x0000001900767308 */ /* 0x0001e20000000800 */
[----:B-1----:R-:W-:Y:S01]  /*13e00*/  FADD R99, R68, -R15 ;  /* 0x8000000f44637221 */ /* 0x002fe20000000000 */
[----:B---3--:R-:W-:Y:S01]  /*13e10*/  FMUL R215, R215, R124 ;  /* 0x0000007cd7d77220 */ /* 0x008fe20000400000 */
[----:B0-----:R-:W3:Y:S04]  /*13e20*/  LDL.LU R25, [R1+0xfc] ;  /* 0x0000fc0001197983 */ /* 0x001ee80000300800 */
[----:B------:R-:W3:Y:S04]  /*13e30*/  LDL R60, [R1+0x104] ;  /* 0x00010400013c7983 */ /* 0x000ee80000100800 */
[----:B------:R-:W3:Y:S04]  /*13e40*/  LDL R62, [R1+0x118] ;  /* 0x00011800013e7983 */ /* 0x000ee80000100800 */
[----:B------:R-:W3:Y:S04]  /*13e50*/  LDL R63, [R1+0x11c] ;  /* 0x00011c00013f7983 */ /* 0x000ee80000100800 */
[----:B------:R-:W3:Y:S04]  /*13e60*/  LDL R64, [R1+0x110] ;  /* 0x0001100001407983 */ /* 0x000ee80000100800 */
[----:B------:R-:W3:Y:S04]  /*13e70*/  LDL R66, [R1+0x108] ;  /* 0x0001080001427983 */ /* 0x000ee80000100800 */
[----:B------:R-:W3:Y:S04]  /*13e80*/  LDL R67, [R1+0x10c] ;  /* 0x00010c0001437983 */ /* 0x000ee80000100800 */
[----:B------:R-:W3:Y:S04]  /*13e90*/  LDL R68, [R1+0x100] ;  /* 0x0001000001447983 */ /* 0x000ee80000100800 */
[----:B------:R-:W3:Y:S04]  /*13ea0*/  LDL.LU R15, [R1+0x130] ;  /* 0x00013000010f7983 */ /* 0x000ee80000300800 */
[----:B------:R-:W3:Y:S01]  /*13eb0*/  LDL.LU R14, [R1+0x124] ;  /* 0x00012400010e7983 */ /* 0x000ee20000300800 */
[----:B------:R-:W-:-:S03]  /*13ec0*/  FMUL R212, R212, R22 ;  /* 0x00000016d4d47220 */ /* 0x000fc60000400000 */
[----:B------:R-:W3:Y:S01]  /*13ed0*/  LDL.LU R6, [R1+0x128] ;  /* 0x0001280001067983 */ /* 0x000ee20000300800 */
[----:B------:R-:W-:-:S03]  /*13ee0*/  FMUL R213, R213, R22 ;  /* 0x00000016d5d57220 */ /* 0x000fc60000400000 */
[----:B------:R-:W3:Y:S01]  /*13ef0*/  LDL.LU R13, [R1+0x120] ;  /* 0x00012000010d7983 */ /* 0x000ee20000300800 */
[-C--:B----4-:R-:W-:Y:S01]  /*13f00*/  FMUL R210, R210, R124.reuse ;  /* 0x0000007cd2d27220 */ /* 0x090fe20000400000 */
[----:B------:R-:W-:Y:S02]  /*13f10*/  FMUL R211, R211, R124 ;  /* 0x0000007cd3d37220 */ /* 0x000fe40000400000 */
[----:B------:R-:W4:Y:S01]  /*13f20*/  LDL.LU R12, [R1+0x12c] ;  /* 0x00012c00010c7983 */ /* 0x000f220000300800 */
[-C--:B------:R-:W-:Y:S01]  /*13f30*/  FMUL R11, R11, R8.reuse ;  /* 0x000000080b0b7220 */ /* 0x080fe20000400000 */
[-C--:B------:R-:W-:Y:S02]  /*13f40*/  FMUL R10, R10, R8.reuse ;  /* 0x000000080a0a7220 */ /* 0x080fe40000400000 */
[----:B------:R-:W4:Y:S01]  /*13f50*/  LDL.LU R0, [R1+0x134] ;  /* 0x0001340001007983 */ /* 0x000f220000300800 */
[-C--:B------:R-:W-:Y:S01]  /*13f60*/  FMUL R3, R3, R8.reuse ;  /* 0x0000000803037220 */ /* 0x080fe20000400000 */
[-C--:B------:R-:W-:Y:S01]  /*13f70*/  FMUL R2, R2, R8.reuse ;  /* 0x0000000802027220 */ /* 0x080fe20000400000 */
[-C--:B------:R-:W-:Y:S01]  /*13f80*/  FMUL R51, R51, R8.reuse ;  /* 0x0000000833337220 */ /* 0x080fe20000400000 */
[----:B------:R-:W2:Y:S01]  /*13f90*/  LDL.LU R24, [R1+0x1c] ;  /* 0x00001c0001187983 */ /* 0x000ea20000300800 */
[-C--:B------:R-:W-:Y:S01]  /*13fa0*/  FMUL R87, R87, R8.reuse ;  /* 0x0000000857577220 */ /* 0x080fe20000400000 */
        /* <DEDUP_REMOVED lines=13> */
[----:B------:R-:W-:Y:S01]  /*14080*/  FMUL R52, R52, R8 ;  /* 0x0000000834347220 */ /* 0x000fe20000400000 */
[----:B------:R0:W-:Y:S01]  /*14090*/  STL [R1+0x934], R8 ;  /* 0x0009340801007387 */ /* 0x0001e20000100800 */
[-C--:B------:R-:W-:Y:S01]  /*140a0*/  FMUL R208, R208, R22.reuse ;  /* 0x00000016d0d07220 */ /* 0x080fe20000400000 */
[----:B------:R-:W-:Y:S01]  /*140b0*/  FMUL R209, R209, R22 ;  /* 0x00000016d1d17220 */ /* 0x000fe20000400000 */
[-C--:B------:R-:W-:Y:S01]  /*140c0*/  FMUL R206, R206, R124.reuse ;  /* 0x0000007ccece7220 */ /* 0x080fe20000400000 */
[----:B------:R-:W-:Y:S01]  /*140d0*/  FMUL R207, R207, R124 ;  /* 0x0000007ccfcf7220 */ /* 0x000fe20000400000 */
[----:B------:R-:W-:Y:S01]  /*140e0*/  FMUL R48, R48, R8 ;  /* 0x0000000830307220 */ /* 0x000fe20000400000 */
[-C--:B------:R-:W-:Y:S01]  /*140f0*/  FMUL R204, R204, R22.reuse ;  /* 0x00000016cccc7220 */ /* 0x080fe20000400000 */
[----:B------:R-:W-:Y:S01]  /*14100*/  FMUL R205, R205, R22 ;  /* 0x00000016cdcd7220 */ /* 0x000fe20000400000 */
[----:B------:R-:W-:Y:S01]  /*14110*/  FMUL R47, R47, R8 ;  /* 0x000000082f2f7220 */ /* 0x000fe20000400000 */
[-C--:B------:R-:W-:Y:S01]  /*14120*/  FMUL R202, R202, R124.reuse ;  /* 0x0000007ccaca7220 */ /* 0x080fe20000400000 */
        /* <DEDUP_REMOVED lines=28> */
[----:B------:R-:W1:Y:S01]  /*142f0*/  MUFU.EX2 R9, R9 ;  /* 0x0000000900097308 */ /* 0x000e620000000800 */
[----:B------:R-:W-:Y:S01]  /*14300*/  FMUL R180, R180, R22 ;  /* 0x00000016b4b47220 */ /* 0x000fe20000400000 */
        /* <DEDUP_REMOVED lines=19> */
[----:B------:R-:W-:-:S02]  /*14440*/  FMUL R27, R27, R8 ;  /* 0x000000081b1b7220 */ /* 0x000fc40000400000 */
[----:B0-----:R-:W4:Y:S04]  /*14450*/  LDL.LU R8, [R1+0x114] ;  /* 0x0001140001087983 */ /* 0x001f280000300800 */
[----:B------:R-:W-:Y:S04]  /*14460*/  STL.64 [R1+0x8f8], R214 ;  /* 0x0008f8d601007387 */ /* 0x000fe80000100a00 */
        /* <DEDUP_REMOVED lines=16> */
[----:B------:R-:W-:Y:S01]  /*14570*/  STL.64 [R1+0x870], R180 ;  /* 0x000870b401007387 */ /* 0x000fe20000100a00 */
[----:B------:R-:W-:-:S03]  /*14580*/  FMUL R162, R162, R124 ;  /* 0x0000007ca2a27220 */ /* 0x000fc60000400000 */
[----:B------:R-:W-:Y:S01]  /*14590*/  STL.64 [R1+0x868], R178 ;  /* 0x000868b201007387 */ /* 0x000fe20000100a00 */
[----:B------:R-:W-:-:S03]  /*145a0*/  FMUL R163, R163, R124 ;  /* 0x0000007ca3a37220 */ /* 0x000fc60000400000 */
[----:B------:R-:W-:Y:S01]  /*145b0*/  STL.64 [R1+0x860], R176 ;  /* 0x000860b001007387 */ /* 0x000fe20000100a00 */
[-C--:B------:R-:W-:Y:S01]  /*145c0*/  FMUL R160, R160, R22.reuse ;  /* 0x00000016a0a07220 */ /* 0x080fe20000400000 */
[----:B------:R-:W-:Y:S02]  /*145d0*/  FMUL R161, R161, R22 ;  /* 0x00000016a1a17220 */ /* 0x000fe40000400000 */
[----:B------:R-:W-:Y:S01]  /*145e0*/  STL.64 [R1+0x858], R174 ;  /* 0x000858ae01007387 */ /* 0x000fe20000100a00 */
[-C--:B------:R-:W-:Y:S01]  /*145f0*/  FMUL R158, R158, R124.reuse ;  /* 0x0000007c9e9e7220 */ /* 0x080fe20000400000 */
[----:B------:R-:W-:Y:S02]  /*14600*/  FMUL R159, R159, R124 ;  /* 0x0000007c9f9f7220 */ /* 0x000fe40000400000 */
[----:B------:R-:W-:Y:S01]  /*14610*/  STL.64 [R1+0x850], R172 ;  /* 0x000850ac01007387 */ /* 0x000fe20000100a00 */
[-C--:B------:R-:W-:Y:S01]  /*14620*/  FMUL R156, R156, R22.reuse ;  /* 0x000000169c9c7220 */ /* 0x080fe20000400000 */
[----:B------:R-:W-:-:S02]  /*14630*/  FMUL R157, R157, R22 ;  /* 0x000000169d9d7220 */ /* 0x000fc40000400000 */
[----:B------:R-:W-:Y:S01]  /*14640*/  STL.64 [R1+0x848], R170 ;  /* 0x000848aa01007387 */ /* 0x000fe20000100a00 */
[-C--:B------:R-:W-:Y:S01]  /*14650*/  FMUL R154, R154, R124.reuse ;  /* 0x0000007c9a9a7220 */ /* 0x080fe20000400000 */
[----:B------:R-:W-:Y:S02]  /*14660*/  FMUL R155, R155, R124 ;  /* 0x0000007c9b9b7220 */ /* 0x000fe40000400000 */
[----:B------:R-:W-:Y:S01]  /*14670*/  STL.64 [R1+0x840], R168 ;  /* 0x000840a801007387 */ /* 0x000fe20000100a00 */
[-C--:B------:R-:W-:Y:S01]  /*14680*/  FMUL R152, R152, R22.reuse ;  /* 0x0000001698987220 */ /* 0x080fe20000400000 */
[----:B------:R-:W-:Y:S02]  /*14690*/  FMUL R153, R153, R22 ;  /* 0x0000001699997220 */ /* 0x000fe40000400000 */
[----:B------:R-:W-:Y:S04]  /*146a0*/  STL.64 [R1+0x838], R166 ;  /* 0x000838a601007387 */ /* 0x000fe80000100a00 */
[----:B------:R-:W-:Y:S01]  /*146b0*/  STL.64 [R1+0x830], R164 ;  /* 0x000830a401007387 */ /* 0x000fe20000100a00 */
[----:B-1----:R-:W-:-:S03]  /*146c0*/  FMUL R7, R7, R9 ;  /* 0x0000000907077220 */ /* 0x002fc60000400000 */
[----:B------:R-:W-:Y:S01]  /*146d0*/  STL.64 [R1+0x828], R162 ;  /* 0x000828a201007387 */ /* 0x000fe20000100a00 */
[----:B------:R-:W-:-:S03]  /*146e0*/  FMUL R4, R4, R9 ;  /* 0x0000000904047220 */ /* 0x000fc60000400000 */
[----:B------:R-:W-:Y:S04]  /*146f0*/  STL.64 [R1+0x820], R160 ;  /* 0x000820a001007387 */ /* 0x000fe80000100a00 */
[----:B------:R0:W-:Y:S04]  /*14700*/  STL.64 [R1+0x818], R158 ;  /* 0x0008189e01007387 */ /* 0x0001e80000100a00 */
[----:B------:R1:W-:Y:S01]  /*14710*/  STL.64 [R1+0x810], R156 ;  /* 0x0008109c01007387 */ /* 0x0003e20000100a00 */
[----:B------:R-:W-:-:S03]  /*14720*/  FMUL R5, R5, R9 ;  /* 0x0000000905057220 */ /* 0x000fc60000400000 */
[----:B------:R3:W-:Y:S04]  /*14730*/  STL.64 [R1+0x808], R154 ;  /* 0x0008089a01007387 */ /* 0x0007e80000100a00 */
[----:B------:R2:W-:Y:S01]  /*14740*/  STL.64 [R1+0x800], R152 ;  /* 0x0008009801007387 */ /* 0x0005e20000100a00 */
[----:B0-----:R-:W-:Y:S01]  /*14750*/  IMAD.MOV.U32 R158, RZ, RZ, R5 ;  /* 0x000000ffff9e7224 */ /* 0x001fe200078e0005 */
[----:B-1----:R-:W-:Y:S02]  /*14760*/  MOV R156, R3 ;  /* 0x00000003009c7202 */ /* 0x002fe40000000f00 */
[----:B---3--:R-:W-:Y:S01]  /*14770*/  MOV R154, R7 ;  /* 0x00000007009a7202 */ /* 0x008fe20000000f00 */
[----:B------:R-:W-:Y:S02]  /*14780*/  IMAD.MOV.U32 R155, RZ, RZ, R4 ;  /* 0x000000ffff9b7224 */ /* 0x000fe400078e0004 */
[----:B--2---:R-:W-:Y:S01]  /*14790*/  IMAD.MOV.U32 R152, RZ, RZ, R11 ;  /* 0x000000ffff987224 */ /* 0x004fe200078e000b */
[----:B------:R-:W-:Y:S01]  /*147a0*/  MOV R153, R10 ;  /* 0x0000000a00997202 */ /* 0x000fe20000000f00 */
[----:B------:R-:W2:Y:S01]  /*147b0*/  LDL.LU R11, [R1+0x950] ;  /* 0x00095000010b7983 */ /* 0x000ea20000300800 */
[----:B------:R-:W-:-:S03]  /*147c0*/  MOV R157, R2 ;  /* 0x00000002009d7202 */ /* 0x000fc60000000f00 */
[----:B------:R-:W4:Y:S04]  /*147d0*/  LDL.LU R10, [R1+0x94c] ;  /* 0x00094c00010a7983 */ /* 0x000f280000300800 */
[----:B------:R-:W3:Y:S04]  /*147e0*/  LDL.LU R7, [R1+0x948] ;  /* 0x0009480001077983 */ /* 0x000ee80000300800 */
[----:B------:R-:W3:Y:S04]  /*147f0*/  LDL.LU R4, [R1+0x944] ;  /* 0x0009440001047983 */ /* 0x000ee80000300800 */
[----:B------:R-:W2:Y:S04]  /*14800*/  LDL.LU R3, [R1+0x940] ;  /* 0x0009400001037983 */ /* 0x000ea80000300800 */
[----:B------:R-:W2:Y:S04]  /*14810*/  LDL.LU R2, [R1+0x93c] ;  /* 0x00093c0001027983 */ /* 0x000ea80000300800 */
[----:B------:R-:W4:Y:S01]  /*14820*/  LDL.LU R5, [R1+0x938] ;  /* 0x0009380001057983 */ /* 0x000f220000300800 */
[----:B------:R-:W0:Y:S08]  /*14830*/  MUFU.EX2 R243, R243 ;  /* 0x000000f300f37308 */ /* 0x000e300000000800 */
[----:B------:R-:W1:Y:S01]  /*14840*/  MUFU.EX2 R240, R240 ;  /* 0x000000f000f07308 */ /* 0x000e620000000800 */
        /* <DEDUP_REMOVED lines=29> */
[----:B------:R-:W-:Y:S01]  /*14a20*/  MOV R159, R24 ;  /* 0x00000018009f7202 */ /* 0x000fe20000000f00 */
[----:B------:R-:W-:Y:S01]  /*14a30*/  IMAD.MOV.U32 R161, RZ, RZ, R87 ;  /* 0x000000ffffa17224 */ /* 0x000fe200078e0057 */
        /* <DEDUP_REMOVED lines=36> */
[----:B------:R-:W-:-:S02]  /*14c80*/  MOV R187, R54 ;  /* 0x0000003600bb7202 */ /* 0x000fc40000000f00 */
[----:B------:R-:W-:Y:S02]  /*14c90*/  MOV R189, R52 ;  /* 0x0000003400bd7202 */ /* 0x000fe40000000f00 */
[----:B------:R-:W-:Y:S02]  /*14ca0*/  MOV R190, R50 ;  /* 0x0000003200be7202 */ /* 0x000fe40000000f00 */
[----:B------:R-:W-:Y:S02]  /*14cb0*/  MOV R192, R48 ;  /* 0x0000003000c07202 */ /* 0x000fe40000000f00 */
[----:B------:R-:W-:Y:S02]  /*14cc0*/  MOV R193, R47 ;  /* 0x0000002f00c17202 */ /* 0x000fe40000000f00 */
[----:B------:R-:W-:Y:S02]  /*14cd0*/  MOV R195, R45 ;  /* 0x0000002d00c37202 */ /* 0x000fe40000000f00 */
        /* <DEDUP_REMOVED lines=13> */
[----:B0-----:R-:W-:Y:S02]  /*14db0*/  F2FP.BF16.F32.PACK_AB R25, R242, R243 ;  /* 0x000000f3f219723e */ /* 0x001fe400000010ff */
[----:B-1----:R-:W-:Y:S01]  /*14dc0*/  F2FP.BF16.F32.PACK_AB R27, R240, R241 ;  /* 0x000000f1f01b723e */ /* 0x002fe200000010ff */
[----:B------:R-:W-:Y:S01]  /*14dd0*/  FMUL R237, R237, 1.4426950216293334961 ;  /* 0x3fb8aa3beded7820 */ /* 0x000fe20000400000 */
[----:B------:R-:W-:-:S05]  /*14de0*/  FMUL R236, R236, 1.4426950216293334961 ;  /* 0x3fb8aa3becec7820 */ /* 0x000fca0000400000 */
[----:B------:R-:W-:Y:S08]  /*14df0*/  MUFU.EX2 R237, R237 ;  /* 0x000000ed00ed7308 */ /* 0x000ff00000000800 */
[----:B------:R-:W0:Y:S01]  /*14e00*/  MUFU.EX2 R236, R236 ;  /* 0x000000ec00ec7308 */ /* 0x000e220000000800 */
[----:B------:R-:W-:Y:S02]  /*14e10*/  F2FP.BF16.F32.PACK_AB R29, R238, R239 ;  /* 0x000000efee1d723e */ /* 0x000fe400000010ff */
[----:B0-----:R-:W-:-:S02]  /*14e20*/  F2FP.BF16.F32.PACK_AB R31, R236, R237 ;  /* 0x000000edec1f723e */ /* 0x001fc400000010ff */
[----:B--2---:R-:W-:Y:S02]  /*14e30*/  F2FP.BF16.F32.PACK_AB R26, R3, R2 ;  /* 0x00000002031a723e */ /* 0x004fe400000010ff */
[----:B----4-:R-:W-:Y:S01]  /*14e40*/  F2FP.BF16.F32.PACK_AB R24, R5, R60 ;  /* 0x0000003c0518723e */ /* 0x010fe200000010ff */
[----:B------:R-:W-:Y:S06]  /*14e50*/  BAR.SYNC.DEFER_BLOCKING 0x0 ;  /* 0x0000000000007b1d */ /* 0x000fec0000010000 */
[----:B------:R-:W-:-:S06]  /*14e60*/  WARPGROUP.ARRIVE ;  /* 0x00000000000079c5 */ /* 0x000fcc0000000000 */
[----:B------:R-:W-:Y:S01]  /*14e70*/  HGMMA.64x128x16.F32.BF16 R152, R24, gdesc[UR36], R152, gsb0 ;  /* 0x01e0002418987df0 */ /* 0x000fe20008001898 */
[----:B---3--:R-:W-:Y:S02]  /*14e80*/  F2FP.BF16.F32.PACK_AB R28, R7, R4 ;  /* 0x00000004071c723e */ /* 0x008fe400000010ff */
[----:B------:R-:W-:Y:S02]  /*14e90*/  F2FP.BF16.F32.PACK_AB R30, R10, R12 ;  /* 0x0000000c0a1e723e */ /* 0x000fe400000010ff */
[----:B------:R-:W-:Y:S02]  /*14ea0*/  F2FP.BF16.F32.PACK_AB R32, R0, R11 ;  /* 0x0000000b0020723e */ /* 0x000fe400000010ff */
[----:B------:R-:W-:Y:S02]  /*14eb0*/  F2FP.BF16.F32.PACK_AB R33, R234, R235 ;  /* 0x000000ebea21723e */ /* 0x000fe400000010ff */
[----:B------:R-:W-:Y:S02]  /*14ec0*/  F2FP.BF16.F32.PACK_AB R34, R6, R15 ;  /* 0x0000000f0622723e */ /* 0x000fe400000010ff */
[----:B------:R-:W-:Y:S01]  /*14ed0*/  F2FP.BF16.F32.PACK_AB R35, R232, R233 ;  /* 0x000000e9e823723e */ /* 0x000fe200000010ff */
[----:B------:R-:W-:-:S02]  /*14ee0*/  WARPGROUP.DEPBAR.LE gsb0, 0x0 ;  /* 0x00008000000079c5 */ /* 0x000fc40000010000 */
[----:B------:R-:W-:Y:S01]  /*14ef0*/  WARPGROUP.ARRIVE ;  /* 0x00000000000079c5 */ /* 0x000fe20000000000 */
[----:B------:R-:W-:Y:S01]  /*14f00*/  F2FP.BF16.F32.PACK_AB R36, R13, R14 ;  /* 0x0000000e0d24723e */ /* 0x000fe200000010ff */
[----:B------:R-:W-:Y:S01]  /*14f10*/  FMUL R224, R224, 1.4426950216293334961 ;  /* 0x3fb8aa3be0e07820 */ /* 0x000fe20000400000 */
[----:B------:R-:W-:Y:S01]  /*14f20*/  F2FP.BF16.F32.PACK_AB R37, R230, R231 ;  /* 0x000000e7e625723e */ /* 0x000fe200000010ff */
[----:B------:R-:W-:Y:S01]  /*14f30*/  FMUL R251, R251, 1.4426950216293334961 ;  /* 0x3fb8aa3bfbfb7820 */ /* 0x000fe20000400000 */
[----:B------:R-:W-:Y:S01]  /*14f40*/  F2FP.BF16.F32.PACK_AB R38, R62, R63 ;  /* 0x0000003f3e26723e */ /* 0x000fe200000010ff */
[----:B------:R-:W-:Y:S01]  /*14f50*/  HGMMA.64x128x16.F32.BF16 R152, R28, gdesc[UR32], R152, gsb0 ;  /* 0x01e000201c987df0 */ /* 0x000fe20008001898 */
[----:B------:R-:W-:Y:S01]  /*14f60*/  F2FP.BF16.F32.PACK_AB R39, R228, R229 ;  /* 0x000000e5e427723e */ /* 0x000fe200000010ff */
[----:B------:R-:W-:Y:S01]  /*14f70*/  FMUL R223, R223, 1.4426950216293334961 ;  /* 0x3fb8aa3bdfdf7820 */ /* 0x000fe20000400000 */
[----:B------:R-:W-:Y:S01]  /*14f80*/  F2FP.BF16.F32.PACK_AB R40, R64, R8 ;  /* 0x000000084028723e */ /* 0x000fe200000010ff */
[----:B------:R-:W-:Y:S01]  /*14f90*/  FMUL R222, R222, 1.4426950216293334961 ;  /* 0x3fb8aa3bdede7820 */ /* 0x000fe20000400000 */
[----:B------:R-:W-:Y:S01]  /*14fa0*/  F2FP.BF16.F32.PACK_AB R41, R226, R227 ;  /* 0x000000e3e229723e */ /* 0x000fe200000010ff */
[----:B------:R-:W-:Y:S01]  /*14fb0*/  FMUL R221, R221, 1.4426950216293334961 ;  /* 0x3fb8aa3bdddd7820 */ /* 0x000fe20000400000 */
[----:B------:R-:W-:Y:S01]  /*14fc0*/  F2FP.BF16.F32.PACK_AB R42, R66, R67 ;  /* 0x00000043422a723e */ /* 0x000fe200000010ff */
[----:B------:R-:W-:Y:S01]  /*14fd0*/  MUFU.EX2 R220, R220 ;  /* 0x000000dc00dc7308 */ /* 0x000fe20000000800 */
[----:B------:R-:W-:Y:S01]  /*14fe0*/  F2FP.BF16.F32.PACK_AB R44, R252, R68 ;  /* 0x00000044fc2c723e */ /* 0x000fe200000010ff */
[----:B------:R-:W-:Y:S01]  /*14ff0*/  FMUL R249, R249, 1.4426950216293334961 ;  /* 0x3fb8aa3bf9f97820 */ /* 0x000fe20000400000 */
[----:B------:R-:W-:Y:S01]  /*15000*/  FMUL R246, R246, 1.4426950216293334961 ;  /* 0x3fb8aa3bf6f67820 */ /* 0x000fe20000400000 */
[----:B------:R-:W-:Y:S01]  /*15010*/  FMUL R216, R216, 1.4426950216293334961 ;  /* 0x3fb8aa3bd8d87820 */ /* 0x000fe20000400000 */
[----:B------:R-:W-:Y:S01]  /*15020*/  F2FP.BF16.F32.PACK_AB R49, R218, R219 ;  /* 0x000000dbda31723e */ /* 0x000fe200000010ff */
[----:B------:R-:W2:Y:S01]  /*15030*/  LDL.LU R24, [R1+0x104] ;  /* 0x0001040001187983 */ /* 0x000ea20000300800 */
[----:B------:R-:W-:-:S02]  /*15040*/  WARPGROUP.DEPBAR.LE gsb0, 0x0 ;  /* 0x00008000000079c5 */ /* 0x000fc40000010000 */
[----:B------:R-:W-:Y:S01]  /*15050*/  WARPGROUP.ARRIVE ;  /* 0x00000000000079c5 */ /* 0x000fe20000000000 */
[----:B------:R-:W0:Y:S01]  /*15060*/  MUFU.EX2 R224, R224 ;  /* 0x000000e000e07308 */ /* 0x000e220000000800 */
[----:B------:R-:W-:Y:S01]  /*15070*/  F2FP.BF16.F32.PACK_AB R52, R244, R245 ;  /* 0x000000f5f434723e */ /* 0x000fe200000010ff */
[----:B------:R-:W3:Y:S03]  /*15080*/  LDL.LU R27, [R1+0x100] ;  /* 0x00010000011b7983 */ /* 0x000ee60000300800 */
[----:B------:R-:W-:Y:S01]  /*15090*/  HGMMA.64x128x16.F32.BF16 R152, R32, gdesc[UR28], R152, gsb0 ;  /* 0x01e0001c20987df0 */ /* 0x000fe20008001898 */
[----:B------:R-:W-:Y:S01]  /*150a0*/  F2FP.BF16.F32.PACK_AB R53, R150, R151 ;  /* 0x000000979635723e */ /* 0x000fe200000010ff */
[----:B------:R-:W4:Y:S01]  /*150b0*/  LDL.LU R26, [R1+0x108] ;  /* 0x00010800011a7983 */ /* 0x000f220000300800 */
[----:B------:R-:W1:Y:S01]  /*150c0*/  MUFU.EX2 R251, R251 ;  /* 0x000000fb00fb7308 */ /* 0x000e620000000800 */
[----:B------:R-:W-:-:S02]  /*150d0*/  F2FP.BF16.F32.PACK_AB R54, R148, R149 ;  /* 0x000000959436723e */ /* 0x000fc400000010ff */
[----:B------:R-:W-:Y:S01]  /*150e0*/  F2FP.BF16.F32.PACK_AB R55, R146, R147 ;  /* 0x000000939237723e */ /* 0x000fe200000010ff */
[----:B------:R-:W3:Y:S04]  /*150f0*/  LDL.LU R25, [R1+0x10c] ;  /* 0x00010c0001197983 */ /* 0x000ee80000300800 */
[----:B------:R-:W-:Y:S01]  /*15100*/  MUFU.EX2 R223, R223 ;  /* 0x000000df00df7308 */ /* 0x000fe20000000800 */
[----:B0-----:R-:W-:Y:S01]  /*15110*/  F2FP.BF16.F32.PACK_AB R43, R224, R225 ;  /* 0x000000e1e02b723e */ /* 0x001fe200000010ff */
[----:B------:R-:W4:Y:S06]  /*15120*/  LDL.LU R29, [R1+0x118] ;  /* 0x00011800011d7983 */ /* 0x000f2c0000300800 */
[----:B------:R-:W0:Y:S01]  /*15130*/  MUFU.EX2 R222, R222 ;  /* 0x000000de00de7308 */ /* 0x000e220000000800 */
[----:B------:R-:W-:-:S02]  /*15140*/  WARPGROUP.DEPBAR.LE gsb0, 0x0 ;  /* 0x00008000000079c5 */ /* 0x000fc40000010000 */
[----:B------:R-:W-:-:S05]  /*15150*/  WARPGROUP.ARRIVE ;  /* 0x00000000000079c5 */ /* 0x000fca0000000000 */
[----:B------:R-:W0:Y:S01]  /*15160*/  MUFU.EX2 R221, R221 ;  /* 0x000000dd00dd7308 */ /* 0x000e220000000800 */
[----:B-1----:R-:W-:Y:S01]  /*15170*/  F2FP.BF16.F32.PACK_AB R46, R250, R251 ;  /* 0x000000fbfa2e723e */ /* 0x002fe200000010ff */
[----:B------:R-:W3:Y:S01]  /*15180*/  LDL.LU R28, [R1+0x11c] ;  /* 0x00011c00011c7983 */ /* 0x000ee20000300800 */
[----:B------:R-:W-:Y:S01]  /*15190*/  HGMMA.64x128x16.F32.BF16 R152, R36, gdesc[UR24], R152, gsb0 ;  /* 0x01e0001824987df0 */ /* 0x000fe20008001898 */
[----:B0-----:R-:W-:Y:S02]  /*151a0*/  F2FP.BF16.F32.PACK_AB R45, R222, R223 ;  /* 0x000000dfde2d723e */ /* 0x001fe400000010ff */
[----:B------:R-:W4:Y:S01]  /*151b0*/  LDL.LU R31, [R1+0x110] ;  /* 0x00011000011f7983 */ /* 0x000f220000300800 */
[----:B------:R-:W-:Y:S01]  /*151c0*/  F2FP.BF16.F32.PACK_AB R47, R220, R221 ;  /* 0x000000dddc2f723e */ /* 0x000fe200000010ff */
[----:B------:R-:W-:Y:S02]  /*151d0*/  WARPGROUP.DEPBAR.LE gsb0, 0x0 ;  /* 0x00008000000079c5 */ /* 0x000fe40000010000 */
[----:B------:R-:W-:-:S06]  /*151e0*/  WARPGROUP.ARRIVE ;  /* 0x00000000000079c5 */ /* 0x000fcc0000000000 */
[----:B------:R-:W-:Y:S01]  /*151f0*/  HGMMA.64x128x16.F32.BF16 R152, R40, gdesc[UR20], R152, gsb0 ;  /* 0x01e0001428987df0 */ /* 0x000fe20008001898 */
[----:B------:R-:W0:Y:S08]  /*15200*/  MUFU.EX2 R249, R249 ;  /* 0x000000f900f97308 */ /* 0x000e300000000800 */
[----:B------:R-:W1:Y:S08]  /*15210*/  MUFU.EX2 R246, R246 ;  /* 0x000000f600f67308 */ /* 0x000e700000000800 */
[----:B------:R-:W1:Y:S01]  /*15220*/  MUFU.EX2 R216, R216 ;  /* 0x000000d800d87308 */ /* 0x000e620000000800 */
[----:B0-----:R-:W-:-:S02]  /*15230*/  F2FP.BF16.F32.PACK_AB R48, R248, R249 ;  /* 0x000000f9f830723e */ /* 0x001fc400000010ff */
[----:B-1----:R-:W-:Y:S02]  /*15240*/  F2FP.BF16.F32.PACK_AB R50, R246, R247 ;  /* 0x000000f7f632723e */ /* 0x002fe400000010ff */
[----:B------:R-:W-:Y:S01]  /*15250*/  F2FP.BF16.F32.PACK_AB R51, R216, R217 ;  /* 0x000000d9d833723e */ /* 0x000fe200000010ff */
[----:B------:R-:W-:Y:S02]  /*15260*/  WARPGROUP.DEPBAR.LE gsb0, 0x0 ;  /* 0x00008000000079c5 */ /* 0x000fe40000010000 */
[----:B------:R-:W-:-:S06]  /*15270*/  WARPGROUP.ARRIVE ;  /* 0x00000000000079c5 */ /* 0x000fcc0000000000 */
[----:B------:R-:W-:Y:S03]  /*15280*/  HGMMA.64x128x16.F32.BF16 R152, R44, gdesc[UR16], R152, gsb0 ;  /* 0x01e000102c987df0 */ /* 0x000fe60008001898 */
[----:B------:R-:W-:Y:S02]  /*15290*/  WARPGROUP.DEPBAR.LE gsb0, 0x0 ;  /* 0x00008000000079c5 */ /* 0x000fe40000010000 */
[----:B------:R-:W-:-:S07]  /*152a0*/  WARPGROUP.ARRIVE ;  /* 0x00000000000079c5 */ /* 0x000fce0000000000 */
[----:B------:R-:W-:Y:S01]  /*152b0*/  HGMMA.64x128x16.F32.BF16 R152, R48, gdesc[UR12], R152, gsb0 ;  /* 0x01e0000c30987df0 */ /* 0x000fe20008001898 */
[----:B------:R-:W-:Y:S01]  /*152c0*/  MOV R30, R8 ;  /* 0x00000008001e7202 */ /* 0x000fe20000000f00 */
[----:B------:R-:W-:Y:S01]  /*152d0*/  IMAD.MOV.U32 R34, RZ, RZ, R14 ;  /* 0x000000ffff227224 */ /* 0x000fe200078e000e */
[----:B------:R-:W4:Y:S01]  /*152e0*/  LDL.LU R8, [R1+0x934] ;  /* 0x0009340001087983 */ /* 0x000f220000300800 */
[----:B------:R-:W-:Y:S02]  /*152f0*/  MOV R32, R15 ;  /* 0x0000000f00207202 */ /* 0x000fe40000000f00 */
[----:B------:R-:W-:Y:S01]  /*15300*/  MOV R33, R6 ;  /* 0x0000000600217202 */ /* 0x000fe20000000f00 */
[----:B------:R-:W4:Y:S01]  /*15310*/  LDL.LU R15, [R1+0x930] ;  /* 0x00093000010f7983 */ /* 0x000f220000300800 */
[----:B------:R-:W-:Y:S01]  /*15320*/  MOV R35, R13 ;  /* 0x0000000d00237202 */ /* 0x000fe20000000f00 */
[----:B------:R-:W-:Y:S02]  /*15330*/  IMAD.MOV.U32 R36, RZ, RZ, R12 ;  /* 0x000000ffff247224 */ /* 0x000fe400078e000c */
[----:B------:R-:W4:Y:S01]  /*15340*/  LDL.LU R14, [R1+0x92c] ;  /* 0x00092c00010e7983 */ /* 0x000f220000300800 */
[----:B------:R-:W-:-:S03]  /*15350*/  MOV R39, R0 ;  /* 0x0000000000277202 */ /* 0x000fc60000000f00 */
[----:B------:R0:W5:Y:S01]  /*15360*/  LDL.LU R6, [R1+0x928] ;  /* 0x0009280001067983 */ /* 0x0001620000300800 */
[----:B------:R-:W-:-:S03]  /*15370*/  MOV R37, R10 ;  /* 0x0000000a00257202 */ /* 0x000fc60000000f00 */
[----:B------:R-:W4:Y:S01]  /*15380*/  LDL.LU R13, [R1+0x924] ;  /* 0x00092400010d7983 */ /* 0x000f220000300800 */
[----:B------:R-:W-:-:S03]  /*15390*/  IMAD.MOV.U32 R38, RZ, RZ, R11 ;  /* 0x000000ffff267224 */ /* 0x000fc600078e000b */
[----:B------:R-:W4:Y:S01]  /*153a0*/  LDL.LU R12, [R1+0x920] ;  /* 0x00092000010c7983 */ /* 0x000f220000300800 */
[----:B------:R-:W-:-:S03]  /*153b0*/  MOV R43, R7 ;  /* 0x00000007002b7202 */ /* 0x000fc60000000f00 */
[----:B------:R-:W4:Y:S01]  /*153c0*/  LDL.LU R0, [R1+0x91c] ;  /* 0x00091c0001007983 */ /* 0x000f220000300800 */
[----:B------:R-:W-:-:S03]  /*153d0*/  MOV R42, R4 ;  /* 0x00000004002a7202 */ /* 0x000fc60000000f00 */
[----:B------:R0:W5:Y:S01]  /*153e0*/  LDL.LU R10, [R1+0x918] ;  /* 0x00091800010a7983 */ /* 0x0001620000300800 */
[----:B------:R-:W-:-:S03]  /*153f0*/  IMAD.MOV.U32 R40, RZ, RZ, R2 ;  /* 0x000000ffff287224 */ /* 0x000fc600078e0002 */
[----:B------:R0:W5:Y:S01]  /*15400*/  LDL.LU R11, [R1+0x914] ;  /* 0x00091400010b7983 */ /* 0x0001620000300800 */
[----:B------:R-:W-:-:S03]  /*15410*/  MOV R41, R3 ;  /* 0x0000000300297202 */ /* 0x000fc60000000f00 */
[----:B------:R0:W5:Y:S01]  /*15420*/  LDL.LU R7, [R1+0x910] ;  /* 0x0009100001077983 */ /* 0x0001620000300800 */
[----:B------:R-:W-:-:S03]  /*15430*/  MOV R47, R5 ;  /* 0x00000005002f7202 */ /* 0x000fc60000000f00 */
[----:B------:R-:W4:Y:S04]  /*15440*/  LDL.LU R4, [R1+0x90c] ;  /* 0x00090c0001047983 */ /* 0x000f280000300800 */
[----:B------:R0:W5:Y:S04]  /*15450*/  LDL.LU R2, [R1+0x908] ;  /* 0x0009080001027983 */ /* 0x0001680000300800 */
[----:B------:R0:W5:Y:S04]  /*15460*/  LDL.LU R3, [R1+0x904] ;  /* 0x0009040001037983 */ /* 0x0001680000300800 */
[----:B------:R-:W4:Y:S01]  /*15470*/  LDL.LU R5, [R1+0x900] ;  /* 0x0009000001057983 */ /* 0x000f220000300800 */
[----:B------:R-:W-:-:S02]  /*15480*/  WARPGROUP.DEPBAR.LE gsb0, 0x0 ;  /* 0x00008000000079c5 */ /* 0x000fc40000010000 */
[----:B------:R-:W-:-:S06]  /*15490*/  WARPGROUP.ARRIVE ;  /* 0x00000000000079c5 */ /* 0x000fcc0000000000 */
[----:B------:R-:W-:Y:S03]  /*154a0*/  HGMMA.64x128x16.F32.BF16 R152, R52, gdesc[UR8], R152, gsb0 ;  /* 0x01e0000834987df0 */ /* 0x000fe60008001898 */
[----:B------:R-:W-:Y:S02]  /*154b0*/  WARPGROUP.DEPBAR.LE gsb0, 0x0 ;  /* 0x00008000000079c5 */ /* 0x000fe40000010000 */
[----:B------:R-:W-:Y:S04]  /*154c0*/  STL.64 [R1], R152 ;  /* 0x0000009801007387 */ /* 0x000fe80000100a00 */
        /* <DEDUP_REMOVED lines=30> */
[----:B------:R1:W-:Y:S04]  /*156b0*/  STL.64 [R1+0xf8], R214 ;  /* 0x0000f8d601007387 */ /* 0x0003e80000100a00 */
[----:B-1----:R-:W2:Y:S04]  /*156c0*/  LDL.LU.64 R214, [R1+0x8f8] ;  /* 0x0008f80001d67983 */ /* 0x002ea80000300a00 */
[----:B------:R-:W2:Y:S04]  /*156d0*/  LDL.LU.64 R212, [R1+0x8f0] ;  /* 0x0008f00001d47983 */ /* 0x000ea80000300a00 */
        /* <DEDUP_REMOVED lines=29> */
[----:B------:R-:W2:Y:S01]  /*158b0*/  LDL.LU.64 R152, [R1+0x800] ;  /* 0x0008000001987983 */ /* 0x000ea20000300a00 */
[----:B------:R-:W-:Y:S01]  /*158c0*/  FMUL R126, R126, 1.4426950216293334961 ;  /* 0x3fb8aa3b7e7e7820 */ /* 0x000fe20000400000 */
[----:B------:R-:W-:Y:S01]  /*158d0*/  FMUL R125, R125, 1.4426950216293334961 ;  /* 0x3fb8aa3b7d7d7820 */ /* 0x000fe20000400000 */
[----:B------:R-:W-:Y:S01]  /*158e0*/  FMUL R94, R94, 1.4426950216293334961 ;  /* 0x3fb8aa3b5e5e7820 */ /* 0x000fe20000400000 */
[----:B------:R-:W-:-:S03]  /*158f0*/  FMUL R95, R95, 1.4426950216293334961 ;  /* 0x3fb8aa3b5f5f7820 */ /* 0x000fc60000400000 */
[----:B------:R-:W-:Y:S08]  /*15900*/  MUFU.EX2 R126, R126 ;  /* 0x0000007e007e7308 */ /* 0x000ff00000000800 */
[----:B------:R-:W1:Y:S08]  /*15910*/  MUFU.EX2 R125, R125 ;  /* 0x0000007d007d7308 */ /* 0x000e700000000800 */
[----:B------:R-:W-:Y:S08]  /*15920*/  MUFU.EX2 R94, R94 ;  /* 0x0000005e005e7308 */ /* 0x000ff00000000800 */
[----:B------:R-:W0:Y:S01]  /*15930*/  MUFU.EX2 R95, R95 ;  /* 0x0000005f005f7308 */ /* 0x000e220000000800 */
[----:B------:R-:W-:-:S02]  /*15940*/  F2FP.BF16.F32.PACK_AB R56, R144, R145 ;  /* 0x000000919038723e */ /* 0x000fc400000010ff */
[----:B------:R-:W-:Y:S02]  /*15950*/  F2FP.BF16.F32.PACK_AB R58, R142, R143 ;  /* 0x0000008f8e3a723e */ /* 0x000fe400000010ff */
[----:B-1----:R-:W-:Y:S02]  /*15960*/  F2FP.BF16.F32.PACK_AB R57, R125, R126 ;  /* 0x0000007e7d39723e */ /* 0x002fe400000010ff */
[----:B0-----:R-:W-:Y:S01]  /*15970*/  F2FP.BF16.F32.PACK_AB R59, R95, R94 ;  /* 0x0000005e5f3b723e */ /* 0x001fe200000010ff */
[----:B------:R-:W-:Y:S01]  /*15980*/  FMUL R139, R139, 1.4426950216293334961 ;  /* 0x3fb8aa3b8b8b7820 */ /* 0x000fe20000400000 */
[----:B------:R-:W-:Y:S01]  /*15990*/  FMUL R138, R138, 1.4426950216293334961 ;  /* 0x3fb8aa3b8a8a7820 */ /* 0x000fe20000400000 */
[----:B------:R-:W-:Y:S01]  /*159a0*/  FMUL R97, R97, 1.4426950216293334961 ;  /* 0x3fb8aa3b61617820 */ /* 0x000fe20000400000 */
[----:B------:R-:W-:Y:S01]  /*159b0*/  FMUL R98, R98, 1.4426950216293334961 ;  /* 0x3fb8aa3b62627820 */ /* 0x000fe20000400000 */
[----:B------:R-:W-:Y:S02]  /*159c0*/  FMUL R99, R99, 1.4426950216293334961 ;  /* 0x3fb8aa3b63637820 */ /* 0x000fe40000400000 */
[----:B------:R-:W-:Y:S08]  /*159d0*/  MUFU.EX2 R139, R139 ;  /* 0x0000008b008b7308 */ /* 0x000ff00000000800 */
[----:B------:R-:W-:Y:S08]  /*159e0*/  MUFU.EX2 R138, R138 ;  /* 0x0000008a008a7308 */ /* 0x000ff00000000800 */
[----:B------:R-:W0:Y:S08]  /*159f0*/  MUFU.EX2 R97, R97 ;  /* 0x0000006100617308 */ /* 0x000e300000000800 */
[----:B------:R-:W-:Y:S08]  /*15a00*/  MUFU.EX2 R98, R98 ;  /* 0x0000006200627308 */ /* 0x000ff00000000800 */
[----:B------:R-:W1:Y:S01]  /*15a10*/  MUFU.EX2 R99, R99 ;  /* 0x0000006300637308 */ /* 0x000e620000000800 */
[----:B------:R-:W-:-:S02]  /*15a20*/  F2FP.BF16.F32.PACK_AB R60, R140, R141 ;  /* 0x0000008d8c3c723e */ /* 0x000fc400000010ff */
[----:B0-----:R-:W-:Y:S02]  /*15a30*/  F2FP.BF16.F32.PACK_AB R61, R97, R96 ;  /* 0x00000060613d723e */ /* 0x001fe400000010ff */
[----:B------:R-:W-:Y:S02]  /*15a40*/  F2FP.BF16.F32.PACK_AB R62, R138, R139 ;  /* 0x0000008b8a3e723e */ /* 0x000fe400000010ff */
[----:B-1----:R-:W-:Y:S01]  /*15a50*/  F2FP.BF16.F32.PACK_AB R63, R99, R98 ;  /* 0x00000062633f723e */ /* 0x002fe200000010ff */
[----:B------:R-:W-:Y:S01]  /*15a60*/  FMUL R100, R100, 1.4426950216293334961 ;  /* 0x3fb8aa3b64647820 */ /* 0x000fe20000400000 */
[----:B------:R-:W-:Y:S01]  /*15a70*/  FMUL R101, R101, 1.4426950216293334961 ;  /* 0x3fb8aa3b65657820 */ /* 0x000fe20000400000 */
[----:B------:R-:W-:Y:S01]  /*15a80*/  FMUL R102, R102, 1.4426950216293334961 ;  /* 0x3fb8aa3b66667820 */ /* 0x000fe20000400000 */
[----:B------:R-:W-:-:S03]  /*15a90*/  FMUL R103, R103, 1.4426950216293334961 ;  /* 0x3fb8aa3b67677820 */ /* 0x000fc60000400000 */
[----:B------:R-:W-:Y:S01]  /*15aa0*/  MUFU.EX2 R100, R100 ;  /* 0x0000006400647308 */ /* 0x000fe20000000800 */
[----:B--2---:R-:W-:-:S06]  /*15ab0*/  WARPGROUP.ARRIVE ;  /* 0x00000000000079c5 */ /* 0x004fcc0000000000 */
[----:B------:R-:W-:Y:S01]  /*15ac0*/  HGMMA.64x128x16.F32.BF16 R152, R56, gdesc[UR36], R152, gsb0 ;  /* 0x01e0002438987df0 */ /* 0x000fe20008001898 */
[----:B------:R-:W0:Y:S08]  /*15ad0*/  MUFU.EX2 R101, R101 ;  /* 0x0000006500657308 */ /* 0x000e300000000800 */
[----:B------:R-:W-:Y:S08]  /*15ae0*/  MUFU.EX2 R102, R102 ;  /* 0x0000006600667308 */ /* 0x000ff00000000800 */
[----:B------:R-:W1:Y:S01]  /*15af0*/  MUFU.EX2 R103, R103 ;  /* 0x0000006700677308 */ /* 0x000e620000000800 */
[----:B------:R-:W-:-:S02]  /*15b00*/  F2FP.BF16.F32.PACK_AB R64, R136, R137 ;  /* 0x000000898840723e */ /* 0x000fc400000010ff */
[----:B0-----:R-:W-:Y:S02]  /*15b10*/  F2FP.BF16.F32.PACK_AB R65, R101, R100 ;  /* 0x000000646541723e */ /* 0x001fe400000010ff */
[----:B------:R-:W-:Y:S02]  /*15b20*/  F2FP.BF16.F32.PACK_AB R66, R134, R135 ;  /* 0x000000878642723e */ /* 0x000fe400000010ff */
[----:B-1----:R-:W-:Y:S01]  /*15b30*/  F2FP.BF16.F32.PACK_AB R67, R103, R102 ;  /* 0x000000666743723e */ /* 0x002fe200000010ff */
[----:B------:R-:W-:Y:S02]  /*15b40*/  WARPGROUP.DEPBAR.LE gsb0, 0x0 ;  /* 0x00008000000079c5 */ /* 0x000fe40000010000 */
[----:B------:R-:W-:-:S06]  /*15b50*/  WARPGROUP.ARRIVE ;  /* 0x00000000000079c5 */ /* 0x000fcc0000000000 */
[----:B------:R-:W-:Y:S01]  /*15b60*/  HGMMA.64x128x16.F32.BF16 R152, R60, gdesc[UR32], R152, gsb0 ;  /* 0x01e000203c987df0 */ /* 0x000fe20008001898 */
        /* <DEDUP_REMOVED lines=10> */
[----:B------:R-:W-:Y:S01]  /*15c10*/  F2FP.BF16.F32.PACK_AB R68, R132, R133 ;  /* 0x000000858444723e */ /* 0x000fe200000010ff */
[----:B------:R-:W-:-:S02]  /*15c20*/  WARPGROUP.DEPBAR.LE gsb0, 0x0 ;  /* 0x00008000000079c5 */ /* 0x000fc40000010000 */
[----:B------:R-:W-:-:S06]  /*15c30*/  WARPGROUP.ARRIVE ;  /* 0x00000000000079c5 */ /* 0x000fcc0000000000 */
[----:B------:R-:W-:Y:S01]  /*15c40*/  HGMMA.64x128x16.F32.BF16 R152, R64, gdesc[UR28], R152, gsb0 ;  /* 0x01e0001c40987df0 */ /* 0x000fe20008001898 */
[----:B0-----:R-:W-:Y:S02]  /*15c50*/  F2FP.BF16.F32.PACK_AB R69, R105, R104 ;  /* 0x000000686945723e */ /* 0x001fe400000010ff */
[----:B------:R-:W-:Y:S02]  /*15c60*/  F2FP.BF16.F32.PACK_AB R70, R130, R131 ;  /* 0x000000838246723e */ /* 0x000fe400000010ff */
[----:B-1----:R-:W-:Y:S01]  /*15c70*/  F2FP.BF16.F32.PACK_AB R71, R107, R106 ;  /* 0x0000006a6b47723e */ /* 0x002fe200000010ff */
[----:B------:R-:W-:Y:S01]  /*15c80*/  FMUL R129, R129, 1.4426950216293334961 ;  /* 0x3fb8aa3b81817820 */ /* 0x000fe20000400000 */
[----:B------:R-:W-:Y:S01]  /*15c90*/  FMUL R128, R128, 1.4426950216293334961 ;  /* 0x3fb8aa3b80807820 */ /* 0x000fe20000400000 */
[----:B------:R-:W-:Y:S01]  /*15ca0*/  FMUL R108, R108, 1.4426950216293334961 ;  /* 0x3fb8aa3b6c6c7820 */ /* 0x000fe20000400000 */
[----:B------:R-:W-:Y:S01]  /*15cb0*/  FMUL R109, R109, 1.4426950216293334961 ;  /* 0x3fb8aa3b6d6d7820 */ /* 0x000fe20000400000 */
[----:B------:R-:W-:Y:S01]  /*15cc0*/  FMUL R110, R110, 1.4426950216293334961 ;  /* 0x3fb8aa3b6e6e7820 */ /* 0x000fe20000400000 */
[----:B------:R-:W-:Y:S01]  /*15cd0*/  FMUL R111, R111, 1.4426950216293334961 ;  /* 0x3fb8aa3b6f6f7820 */ /* 0x000fe20000400000 */
[----:B------:R-:W-:Y:S08]  /*15ce0*/  MUFU.EX2 R129, R129 ;  /* 0x0000008100817308 */ /* 0x000ff00000000800 */
[----:B------:R-:W0:Y:S08]  /*15cf0*/  MUFU.EX2 R128, R128 ;  /* 0x0000008000807308 */ /* 0x000e300000000800 */
[----:B------:R-:W-:Y:S08]  /*15d00*/  MUFU.EX2 R108, R108 ;  /* 0x0000006c006c7308 */ /* 0x000ff00000000800 */
[----:B------:R-:W1:Y:S08]  /*15d10*/  MUFU.EX2 R109, R109 ;  /* 0x0000006d006d7308 */ /* 0x000e700000000800 */
[----:B------:R-:W-:Y:S08]  /*15d20*/  MUFU.EX2 R110, R110 ;  /* 0x0000006e006e7308 */ /* 0x000ff00000000800 */
[----:B------:R-:W2:Y:S01]  /*15d30*/  MUFU.EX2 R111, R111 ;  /* 0x0000006f006f7308 */ /* 0x000ea20000000800 */
[----:B------:R-:W-:-:S02]  /*15d40*/  WARPGROUP.DEPBAR.LE gsb0, 0x0 ;  /* 0x00008000000079c5 */ /* 0x000fc40000010000 */
[----:B------:R-:W-:-:S06]  /*15d50*/  WARPGROUP.ARRIVE ;  /* 0x00000000000079c5 */ /* 0x000fcc0000000000 */
[----:B------:R-:W-:Y:S01]  /*15d60*/  HGMMA.64x128x16.F32.BF16 R152, R68, gdesc[UR24], R152, gsb0 ;  /* 0x01e0001844987df0 */ /* 0x000fe20008001898 */
[----:B0-----:R-:W-:Y:S02]  /*15d70*/  F2FP.BF16.F32.PACK_AB R72, R128, R129 ;  /* 0x000000818048723e */ /* 0x001fe400000010ff */
[----:B-1----:R-:W-:Y:S02]  /*15d80*/  F2FP.BF16.F32.PACK_AB R73, R109, R108 ;  /* 0x0000006c6d49723e */ /* 0x002fe400000010ff */
[----:B------:R-:W-:Y:S02]  /*15d90*/  F2FP.BF16.F32.PACK_AB R74, R93, R127 ;  /* 0x0000007f5d4a723e */ /* 0x000fe400000010ff */
[----:B--2---:R-:W-:Y:S01]  /*15da0*/  F2FP.BF16.F32.PACK_AB R75, R111, R110 ;  /* 0x0000006e6f4b723e */ /* 0x004fe200000010ff */
[----:B------:R-:W-:-:S04]  /*15db0*/  FADD R24, R24, R47 ;  /* 0x0000002f18187221 */ /* 0x000fc80000000000 */
        /* <DEDUP_REMOVED lines=12> */
[----:B---3--:R-:W-:-:S04]  /*15e80*/  FADD R24, R28, R24 ;  /* 0x000000181c187221 */ /* 0x008fc80000000000 */
[----:B----4-:R-:W-:Y:S01]  /*15e90*/  FADD R24, R29, R24 ;  /* 0x000000181d187221 */ /* 0x010fe20000000000 */
[----:B------:R-:W-:Y:S02]  /*15ea0*/  WARPGROUP.DEPBAR.LE gsb0, 0x0 ;  /* 0x00008000000079c5 */ /* 0x000fe40000010000 */
[----:B------:R-:W-:-:S06]  /*15eb0*/  WARPGROUP.ARRIVE ;  /* 0x00000000000079c5 */ /* 0x000fcc0000000000 */
[----:B------:R-:W-:Y:S01]  /*15ec0*/  HGMMA.64x128x16.F32.BF16 R152, R72, gdesc[UR20], R152, gsb0 ;  /* 0x01e0001448987df0 */ /* 0x000fe20008001898 */
[----:B------:R-:W-:Y:S01]  /*15ed0*/  FADD R24, R30, R24 ;  /* 0x000000181e187221 */ /* 0x000fe20000000000 */
[----:B------:R-:W-:Y:S01]  /*15ee0*/  FMUL R90, R90, 1.4426950216293334961 ;  /* 0x3fb8aa3b5a5a7820 */ /* 0x000fe20000400000 */
[----:B------:R-:W-:Y:S01]  /*15ef0*/  FMUL R112, R112, 1.4426950216293334961 ;  /* 0x3fb8aa3b70707820 */ /* 0x000fe20000400000 */
[----:B------:R-:W-:Y:S01]  /*15f00*/  FMUL R113, R113, 1.4426950216293334961 ;  /* 0x3fb8aa3b71717820 */ /* 0x000fe20000400000 */
[----:B------:R-:W-:Y:S01]  /*15f10*/  FMUL R114, R114, 1.4426950216293334961 ;  /* 0x3fb8aa3b72727820 */ /* 0x000fe20000400000 */
[----:B------:R-:W-:Y:S01]  /*15f20*/  FMUL R115, R115, 1.4426950216293334961 ;  /* 0x3fb8aa3b73737820 */ /* 0x000fe20000400000 */
[----:B------:R-:W-:Y:S01]  /*15f30*/  FADD R24, R31, R24 ;  /* 0x000000181f187221 */ /* 0x000fe20000000000 */
[----:B------:R-:W-:Y:S01]  /*15f40*/  MUFU.EX2 R90, R90 ;  /* 0x0000005a005a7308 */ /* 0x000fe20000000800 */
[----:B------:R-:W2:Y:S02]  /*15f50*/  LDL.LU R30, [R1+0x3d8] ;  /* 0x0003d800011e7983 */ /* 0x000ea40000300800 */
[----:B------:R-:W-:-:S02]  /*15f60*/  FADD R24, R25, R24 ;  /* 0x0000001819187221 */ /* 0x000fc40000000000 */
[----:B------:R-:W3:Y:S03]  /*15f70*/  LDL.LU R29, [R1+0x3d4] ;  /* 0x0003d400011d7983 */ /* 0x000ee60000300800 */
[----:B------:R-:W-:Y:S01]  /*15f80*/  MUFU.EX2 R112, R112 ;  /* 0x0000007000707308 */ /* 0x000fe20000000800 */
[----:B------:R-:W-:Y:S01]  /*15f90*/  FADD R24, R26, R24 ;  /* 0x000000181a187221 */ /* 0x000fe20000000000 */
[----:B------:R-:W4:Y:S06]  /*15fa0*/  LDL.LU R28, [R1+0x3d0] ;  /* 0x0003d000011c7983 */ /* 0x000f2c0000300800 */
[----:B------:R-:W0:Y:S08]  /*15fb0*/  MUFU.EX2 R113, R113 ;  /* 0x0000007100717308 */ /* 0x000e300000000800 */
[----:B------:R-:W-:Y:S08]  /*15fc0*/  MUFU.EX2 R114, R114 ;  /* 0x0000007200727308 */ /* 0x000ff00000000800 */
[----:B------:R-:W1:Y:S01]  /*15fd0*/  MUFU.EX2 R115, R115 ;  /* 0x0000007300737308 */ /* 0x000e620000000800 */
[----:B------:R-:W-:-:S02]  /*15fe0*/  FADD R24, R27, R24 ;  /* 0x000000181b187221 */ /* 0x000fc40000000000 */
[----:B------:R-:W4:Y:S01]  /*15ff0*/  LDL.LU R27, [R1+0x1b8] ;  /* 0x0001b800011b7983 */ /* 0x000f220000300800 */
[----:B------:R-:W-:Y:S02]  /*16000*/  F2FP.BF16.F32.PACK_AB R76, R91, R92 ;  /* 0x0000005c5b4c723e */ /* 0x000fe400000010ff */
[----:B0-----:R-:W-:Y:S01]  /*16010*/  F2FP.BF16.F32.PACK_AB R77, R113, R112 ;  /* 0x00000070714d723e */ /* 0x001fe200000010ff */
[----:B------:R-:W4:Y:S01]  /*16020*/  LDL R26, [R1+0x7e4] ;  /* 0x0007e400011a7983 */ /* 0x000f220000100800 */
[----:B------:R-:W-:Y:S02]  /*16030*/  F2FP.BF16.F32.PACK_AB R78, R89, R90 ;  /* 0x0000005a594e723e */ /* 0x000fe400000010ff */
[----:B-1----:R-:W-:Y:S01]  /*16040*/  F2FP.BF16.F32.PACK_AB R79, R115, R114 ;  /* 0x00000072734f723e */ /* 0x002fe200000010ff */
[----:B------:R-:W-:Y:S01]  /*16050*/  FMUL R17, R17, 1.4426950216293334961 ;  /* 0x3fb8aa3b11117820 */ /* 0x000fe20000400000 */
[----:B------:R-:W-:Y:S01]  /*16060*/  FMUL R116, R116, 1.4426950216293334961 ;  /* 0x3fb8aa3b74747820 */ /* 0x000fe20000400000 */
[----:B------:R-:W-:-:S02]  /*16070*/  WARPGROUP.DEPBAR.LE gsb0, 0x0 ;  /* 0x00008000000079c5 */ /* 0x000fc40000010000 */
[----:B------:R-:W-:-:S06]  /*16080*/  WARPGROUP.ARRIVE ;  /* 0x00000000000079c5 */ /* 0x000fcc0000000000 */
[----:B------:R-:W-:Y:S01]  /*16090*/  HGMMA.64x128x16.F32.BF16 R152, R76, gdesc[UR16], R152, gsb0 ;  /* 0x01e000104c987df0 */ /* 0x000fe20008001898 */
[----:B------:R-:W0:Y:S08]  /*160a0*/  MUFU.EX2 R23, R23 ;  /* 0x0000001700177308 */ /* 0x000e300000000800 */
[----:B------:R-:W-:Y:S08]  /*160b0*/  MUFU.EX2 R16, R16 ;  /* 0x0000001000107308 */ /* 0x000ff00000000800 */
[----:B------:R-:W1:Y:S08]  /*160c0*/  MUFU.EX2 R17, R17 ;  /* 0x0000001100117308 */ /* 0x000e700000000800 */
[----:B------:R-:W1:Y:S01]  /*160d0*/  MUFU.EX2 R116, R116 ;  /* 0x0000007400747308 */ /* 0x000e620000000800 */
[----:B0-----:R-:W-:-:S02]  /*160e0*/  F2FP.BF16.F32.PACK_AB R80, R23, R88 ;  /* 0x000000581750723e */ /* 0x001fc400000010ff */
[----:B------:R-:W-:Y:S01]  /*160f0*/  F2FP.BF16.F32.PACK_AB R83, R119, R118 ;  /* 0x000000767753723e */ /* 0x000fe200000010ff */
[----:B------:R-:W-:Y:S01]  /*16100*/  FADD R242, R243, R242 ;  /* 0x000000f2f3f27221 */ /* 0x000fe20000000000 */
[----:B------:R-:W-:Y:S01]  /*16110*/  FADD R144, R145, R144 ;  /* 0x0000009091907221 */ /* 0x000fe20000000000 */
[----:B-1----:R-:W-:Y:S01]  /*16120*/  F2FP.BF16.F32.PACK_AB R82, R17, R16 ;  /* 0x000000101152723e */ /* 0x002fe200000010ff */
[----:B------:R-:W-:Y:S01]  /*16130*/  FADD R125, R126, R125 ;  /* 0x0000007d7e7d7221 */ /* 0x000fe20000000000 */
[----:B------:R-:W-:Y:S01]  /*16140*/  F2FP.BF16.F32.PACK_AB R81, R117, R116 ;  /* 0x000000747551723e */ /* 0x000fe200000010ff */
[----:B------:R-:W-:Y:S01]  /*16150*/  FADD R241, R241, R242 ;  /* 0x000000f2f1f17221 */ /* 0x000fe20000000000 */
[----:B------:R-:W-:Y:S01]  /*16160*/  FADD R144, R143, R144 ;  /* 0x000000908f907221 */ /* 0x000fe20000000000 */
[----:B------:R-:W-:Y:S02]  /*16170*/  FADD R125, R94, R125 ;  /* 0x0000007d5e7d7221 */ /* 0x000fe40000000000 */
[----:B------:R-:W-:Y:S01]  /*16180*/  FADD R241, R240, R241 ;  /* 0x000000f1f0f17221 */ /* 0x000fe20000000000 */
[----:B------:R-:W-:Y:S01]  /*16190*/  FADD R144, R142, R144 ;  /* 0x000000908e907221 */ /* 0x000fe20000000000 */
[----:B------:R-:W-:-:S02]  /*161a0*/  FADD R125, R95, R125 ;  /* 0x0000007d5f7d7221 */ /* 0x000fc40000000000 */
[----:B------:R-:W-:Y:S01]  /*161b0*/  FADD R241, R239, R241 ;  /* 0x000000f1eff17221 */ /* 0x000fe20000000000 */
[----:B------:R-:W-:Y:S01]  /*161c0*/  FADD R144, R141, R144 ;  /* 0x000000908d907221 */ /* 0x000fe20000000000 */
[----:B------:R-:W-:Y:S02]  /*161d0*/  FADD R125, R96, R125 ;  /* 0x0000007d607d7221 */ /* 0x000fe40000000000 */
        /* <DEDUP_REMOVED lines=26> */
[----:B------:R-:W-:Y:S01]  /*16380*/  FADD R125, R105, R125 ;  /* 0x0000007d697d7221 */ /* 0x000fe20000000000 */
[----:B------:R-:W-:Y:S02]  /*16390*/  WARPGROUP.DEPBAR.LE gsb0, 0x0 ;  /* 0x00008000000079c5 */ /* 0x000fe40000010000 */
[----:B------:R-:W-:-:S06]  /*163a0*/  WARPGROUP.ARRIVE ;  /* 0x00000000000079c5 */ /* 0x000fcc0000000000 */
[----:B------:R-:W-:Y:S01]  /*163b0*/  HGMMA.64x128x16.F32.BF16 R152, R80, gdesc[UR12], R152, gsb0 ;  /* 0x01e0000c50987df0 */ /* 0x000fe20008001898 */
        /* <DEDUP_REMOVED lines=27> */
[----:B------:R-:W-:Y:S01]  /*16570*/  MUFU.EX2 R18, R18 ;  /* 0x0000001200127308 */ /* 0x000fe20000000800 */
[----:B------:R-:W-:Y:S01]  /*16580*/  FADD R144, R90, R144 ;  /* 0x000000905a907221 */ /* 0x000fe20000000000 */
[----:B------:R-:W-:Y:S01]  /*16590*/  FADD R125, R114, R125 ;  /* 0x0000007d727d7221 */ /* 0x000fe20000000000 */
[----:B------:R-:W-:Y:S01]  /*165a0*/  FADD R24, R250, R24 ;  /* 0x00000018fa187221 */ /* 0x000fe20000000000 */
[----:B------:R-:W-:-:S04]  /*165b0*/  FADD R241, R220, R241 ;  /* 0x000000f1dcf17221 */ /* 0x000fc80000000000 */
[----:B------:R-:W0:Y:S01]  /*165c0*/  MUFU.EX2 R19, R19 ;  /* 0x0000001300137308 */ /* 0x000e220000000800 */
[----:B------:R-:W-:Y:S01]  /*165d0*/  FADD R144, R89, R144 ;  /* 0x0000009059907221 */ /* 0x000fe20000000000 */
[----:B------:R-:W-:-:S06]  /*165e0*/  FADD R125, R115, R125 ;  /* 0x0000007d737d7221 */ /* 0x000fcc0000000000 */
[----:B------:R-:W-:Y:S01]  /*165f0*/  MUFU.EX2 R20, R20 ;  /* 0x0000001400147308 */ /* 0x000fe20000000800 */
[----:B------:R-:W-:-:S07]  /*16600*/  FADD R24, R249, R24 ;  /* 0x00000018f9187221 */ /* 0x000fce0000000000 */
[----:B------:R-:W1:Y:S01]  /*16610*/  MUFU.EX2 R21, R21 ;  /* 0x0000001500157308 */ /* 0x000e620000000800 */
        /* <DEDUP_REMOVED lines=10> */
[----:B0-----:R-:W-:Y:S01]  /*166c0*/  F2FP.BF16.F32.PACK_AB R84, R19, R18 ;  /* 0x000000121354723e */ /* 0x001fe200000010ff */
[----:B------:R-:W-:Y:S01]  /*166d0*/  FADD R125, R118, R125 ;  /* 0x0000007d767d7221 */ /* 0x000fe20000000000 */
[----:B------:R-:W-:Y:S01]  /*166e0*/  F2FP.BF16.F32.PACK_AB R85, R121, R120 ;  /* 0x000000787955723e */ /* 0x000fe200000010ff */
[----:B------:R-:W-:Y:S01]  /*166f0*/  FADD R24, R246, R24 ;  /* 0x00000018f6187221 */ /* 0x000fe20000000000 */
[----:B------:R-:W-:-:S02]  /*16700*/  F2FP.BF16.F32.PACK_AB R87, R123, R122 ;  /* 0x0000007a7b57723e */ /* 0x000fc400000010ff */
[----:B-1----:R-:W-:Y:S01]  /*16710*/  F2FP.BF16.F32.PACK_AB R86, R21, R20 ;  /* 0x000000141556723e */ /* 0x002fe200000010ff */
        /* <DEDUP_REMOVED lines=18> */
[----:B------:R-:W-:-:S02]  /*16840*/  FADD R125, R123, R125 ;  /* 0x0000007d7b7d7221 */ /* 0x000fc40000000000 */
[----:B------:R-:W0:Y:S04]  /*16850*/  SHFL.BFLY PT, R16, R24, 0x2, 0x1f ;  /* 0x0c401f0018107f89 */ /* 0x000e2800000e0000 */
[----:B------:R-:W1:Y:S04]  /*16860*/  SHFL.BFLY PT, R17, R241, 0x2, 0x1f ;  /* 0x0c401f00f1117f89 */ /* 0x000e6800000e0000 */
[----:B------:R-:W1:Y:S04]  /*16870*/  SHFL.BFLY PT, R18, R144, 0x2, 0x1f ;  /* 0x0c401f0090127f89 */ /* 0x000e6800000e0000 */
[----:B------:R-:W1:Y:S01]  /*16880*/  SHFL.BFLY PT, R19, R125, 0x2, 0x1f ;  /* 0x0c401f007d137f89 */ /* 0x000e6200000e0000 */
[----:B------:R-:W-:-:S02]  /*16890*/  WARPGROUP.DEPBAR.LE gsb0, 0x0 ;  /* 0x00008000000079c5 */ /* 0x000fc40000010000 */
[----:B------:R-:W-:-:S06]  /*168a0*/  WARPGROUP.ARRIVE ;  /* 0x00000000000079c5 */ /* 0x000fcc0000000000 */
[----:B------:R-:W-:Y:S01]  /*168b0*/  HGMMA.64x128x16.F32.BF16 R152, R84, gdesc[UR8], R152, gsb0 ;  /* 0x01e0000854987df0 */ /* 0x000fe20008001898 */
[----:B0-----:R-:W-:Y:S01]  /*168c0*/  FADD R16, R24, R16 ;  /* 0x0000001018107221 */ /* 0x001fe20000000000 */
[----:B-1----:R-:W-:Y:S01]  /*168d0*/  FADD R17, R241, R17 ;  /* 0x00000011f1117221 */ /* 0x002fe20000000000 */
[----:B------:R-:W-:Y:S01]  /*168e0*/  FADD R18, R144, R18 ;  /* 0x0000001290127221 */ /* 0x000fe20000000000 */
[----:B------:R-:W-:Y:S01]  /*168f0*/  FADD R19, R125, R19 ;  /* 0x000000137d137221 */ /* 0x000fe20000000000 */
[----:B------:R-:W0:Y:S01]  /*16900*/  S2R R25, SR_CTAID.X ;  /* 0x0000000000197919 */ /* 0x000e220000002500 */
[----:B------:R-:W1:Y:S04]  /*16910*/  SHFL.BFLY PT, R20, R16, 0x1, 0x1f ;  /* 0x0c201f0010147f89 */ /* 0x000e6800000e0000 */
[----:B------:R-:W2:Y:S04]  /*16920*/  SHFL.BFLY PT, R21, R17, 0x1, 0x1f ;  /* 0x0c201f0011157f89 */ /* 0x000ea800000e0000 */
[----:B------:R-:W3:Y:S04]  /*16930*/  SHFL.BFLY PT, R23, R18, 0x1, 0x1f ;  /* 0x0c201f0012177f89 */ /* 0x000ee800000e0000 */
[----:B------:R-:W0:Y:S01]  /*16940*/  SHFL.BFLY PT, R24, R19, 0x1, 0x1f ;  /* 0x0c201f0013187f89 */ /* 0x000e2200000e0000 */
[----:B------:R-:W-:Y:S01]  /*16950*/  UIADD3 UR61, UP0, UR61, 0x80, URZ ;  /* 0x000000803d3d7890 */ /* 0x000fe2000ff1e03f */
[----:B-1----:R-:W-:Y:S01]  /*16960*/  FADD R20, R16, R20 ;  /* 0x0000001410147221 */ /* 0x002fe20000000000 */
[----:B--2---:R-:W-:-:S03]  /*16970*/  FADD R21, R17, R21 ;  /* 0x0000001511157221 */ /* 0x004fc60000000000 */
[----:B------:R-:W-:Y:S01]  /*16980*/  FFMA R30, R8, R30, R20 ;  /* 0x0000001e081e7223 */ /* 0x000fe20000000014 */
[----:B---3--:R-:W-:Y:S01]  /*16990*/  FADD R23, R18, R23 ;  /* 0x0000001712177221 */ /* 0x008fe20000000000 */
[----:B------:R-:W-:Y:S01]  /*169a0*/  FFMA R29, R9, R29, R21 ;  /* 0x0000001d091d7223 */ /* 0x000fe20000000015 */
[----:B0-----:R-:W-:Y:S02]  /*169b0*/  FADD R24, R19, R24 ;  /* 0x0000001813187221 */ /* 0x001fe40000000000 */
[----:B----4-:R-:W-:Y:S01]  /*169c0*/  FFMA R28, R22, R28, R23 ;  /* 0x0000001c161c7223 */ /* 0x010fe20000000017 */
[----:B------:R-:W-:Y:S02]  /*169d0*/  IMAD.SHL.U32 R25, R25, 0x80, RZ ;  /* 0x0000008019197824 */ /* 0x000fe400078e00ff */
[----:B------:R-:W-:Y:S01]  /*169e0*/  FFMA R27, R124, R27, R24 ;  /* 0x0000001b7c1b7223 */ /* 0x000fe20000000018 */
[----:B------:R0:W-:Y:S01]  /*169f0*/  STL [R1+0x3d8], R30 ;  /* 0x0003d81e01007387 */ /* 0x0001e20000100800 */
[----:B------:R-:W-:Y:S01]  /*16a00*/  UIADD3.X UR60, URZ, UR60, URZ, UP0, !UPT ;  /* 0x0000003c3f3c7290 */ /* 0x000fe200087fe43f */
[----:B------:R-:W-:-:S02]  /*16a10*/  IADD3 R25, R25, 0x80, RZ ;  /* 0x0000008019197810 */ /* 0x000fc40007ffe0ff */
[----:B------:R0:W-:Y:S04]  /*16a20*/  STL [R1+0x3d4], R29 ;  /* 0x0003d41d01007387 */ /* 0x0001e80000100800 */
[----:B------:R0:W-:Y:S04]  /*16a30*/  STL [R1+0x3d0], R28 ;  /* 0x0003d01c01007387 */ /* 0x0001e80000100800 */
[----:B------:R0:W-:Y:S01]  /*16a40*/  STL [R1+0x1b8], R27 ;  /* 0x0001b81b01007387 */ /* 0x0001e20000100800 */
[----:B------:R-:W-:-:S03]  /*16a50*/  ISETP.LE.U32.AND P0, PT, R25, UR61, PT ;  /* 0x0000003d19007c0c */ /* 0x000fc6000bf03070 */
[----:B------:R0:W-:Y:S01]  /*16a60*/  STL [R1+0x1b4], R15 ;  /* 0x0001b40f01007387 */ /* 0x0001e20000100800 */
[----:B------:R-:W-:-:S03]  /*16a70*/  MOV R25, UR60 ;  /* 0x0000003c00197c02 */ /* 0x000fc60008000f00 */
[----:B------:R0:W-:Y:S04]  /*16a80*/  STL [R1+0x1b0], R14 ;  /* 0x0001b00e01007387 */ /* 0x0001e80000100800 */
[----:B------:R0:W-:Y:S04]  /*16a90*/  STL [R1+0x1ac], R13 ;  /* 0x0001ac0d01007387 */ /* 0x0001e80000100800 */
[----:B------:R0:W-:Y:S01]  /*16aa0*/  STL [R1+0x190], R12 ;  /* 0x0001900c01007387 */ /* 0x0001e20000100800 */
[----:B------:R-:W-:Y:S01]  /*16ab0*/  ISETP.GE.U32.AND.EX P0, PT, R25, RZ, PT, P0 ;  /* 0x000000ff1900720c */ /* 0x000fe20003f06100 */
[----:B------:R-:W-:Y:S01]  /*16ac0*/  IMAD R0, R26, 0x80, R0 ;  /* 0x000000801a007824 */ /* 0x000fe200078e0200 */
[----:B------:R-:W-:Y:S01]  /*16ad0*/  LEA R4, R5, R4, 0x7 ;  /* 0x0000000405047211 */ /* 0x000fe200078e38ff */
[----:B------:R-:W-:Y:S01]  /*16ae0*/  IMAD.MOV.U32 R9, RZ, RZ, R14 ;  /* 0x000000ffff097224 */ /* 0x000fe200078e000e */
[----:B------:R-:W-:Y:S01]  /*16af0*/  MOV R8, R15 ;  /* 0x0000000f00087202 */ /* 0x000fe20000000f00 */
[----:B------:R-:W-:-:S08]  /*16b00*/  WARPGROUP.DEPBAR.LE gsb0, 0x0 ;  /* 0x00008000000079c5 */ /* 0x000fd00000010000 */
[----:B0-----:R-:W-:Y:S05]  /*16b10*/  @!P0 BRA `(.L_x_1) ;  /* 0xffffff1400ec8947 */ /* 0x001fea000383ffff */
.L_x_0:
[----:B------:R-:W2:Y:S01]  /*16b20*/  LDL.LU R25, [R1+0x1b8] ;  /* 0x0001b80001197983 */ /* 0x000ea20000300800 */
[----:B------:R-:W0:Y:S01]  /*16b30*/  S2R R128, SR_TID.X ;  /* 0x0000000000807919 */ /* 0x000e220000002100 */
[----:B-----5:R-:W-:Y:S01]  /*16b40*/  FMUL R7, R210, 0.25 ;  /* 0x3e800000d2077820 */ /* 0x020fe20000400000 */
[----:B------:R-:W-:Y:S01]  /*16b50*/  FMUL R6, R211, 0.25 ;  /* 0x3e800000d3067820 */ /* 0x000fe20000400000 */
[----:B------:R-:W-:Y:S01]  /*16b60*/  ULDC.64 UR8, c[0x0][0x270] ;  /* 0x00009c0000087ab9 */ /* 0x000fe20000000a00 */
[----:B------:R-:W3:Y:S04]  /*16b70*/  LDL.LU R18, [R1+0x3d4] ;  /* 0x0003d40001127983 */ /* 0x000ee80000300800 */
[----:B------:R-:W4:Y:S04]  /*16b80*/  LDL.LU R19, [R1+0xec] ;  /* 0x0000ec0001137983 */ /* 0x000f280000300800 */
[----:B------:R-:W4:Y:S04]  /*16b90*/  LDL.LU R17, [R1+0xe8] ;  /* 0x0000e80001117983 */ /* 0x000f280000300800 */
[----:B------:R-:W3:Y:S04]  /*16ba0*/  LDL.LU R23, [R1+0xd8] ;  /* 0x0000d80001177983 */ /* 0x000ee80000300800 */
[----:B------:R-:W4:Y:S04]  /*16bb0*/  LDL.LU R22, [R1+0xcc] ;  /* 0x0000cc0001167983 */ /* 0x000f280000300800 */
[----:B------:R-:W4:Y:S04]  /*16bc0*/  LDL.LU R21, [R1+0xc8] ;  /* 0x0000c80001157983 */ /* 0x000f280000300800 */
[----:B------:R-:W4:Y:S04]  /*16bd0*/  LDL.LU R20, [R1+0xbc] ;  /* 0x0000bc0001147983 */ /* 0x000f280000300800 */
[----:B------:R-:W4:Y:S04]  /*16be0*/  LDL.LU R24, [R1+0xfc] ;  /* 0x0000fc0001187983 */ /* 0x000f280000300800 */
[----:B------:R-:W4:Y:S04]  /*16bf0*/  LDL.LU R16, [R1+0xf8] ;  /* 0x0000f80001107983 */ /* 0x000f280000300800 */
[----:B------:R-:W4:Y:S04]  /*16c00*/  LDL.LU R15, [R1+0x3d8] ;  /* 0x0003d800010f7983 */ /* 0x000f280000300800 */
[----:B------:R-:W4:Y:S01]  /*16c10*/  LDL.LU R14, [R1+0x3d0] ;  /* 0x0003d000010e7983 */ /* 0x000f220000300800 */
[C---:B0-----:R-:W-:Y:S01]  /*16c20*/  SHF.L.U32 R0, R128.reuse, 0x4, RZ ;  /* 0x0000000480007819 */ /* 0x041fe200000006ff */
[C---:B------:R-:W-:Y:S01]  /*16c30*/  IMAD.SHL.U32 R4, R128.reuse, 0x8, RZ ;  /* 0x0000000880047824 */ /* 0x040fe200078e00ff */
[----:B------:R-:W-:Y:S01]  /*16c40*/  SHF.L.U32 R2, R128, 0x6, RZ ;  /* 0x0000000680027819 */ /* 0x000fe200000006ff */
[----:B------:R-:W4:Y:S01]  /*16c50*/  LDL.LU R49, [R1+0xdc] ;  /* 0x0000dc0001317983 */ /* 0x000f220000300800 */
[----:B------:R-:W-:-:S02]  /*16c60*/  LOP3.LUT R0, R0, 0xf0, RZ, 0xc0, !PT ;  /* 0x000000f000007812 */ /* 0x000fc400078ec0ff */
[----:B------:R-:W-:Y:S01]  /*16c70*/  LOP3.LUT R3, R2, 0x400, RZ, 0xc0, !PT ;  /* 0x0000040002037812 */ /* 0x000fe200078ec0ff */
[----:B------:R-:W4:Y:S01]  /*16c80*/  LDL.LU R31, [R1+0xb8] ;  /* 0x0000b800011f7983 */ /* 0x000f220000300800 */
[C---:B------:R-:W-:Y:S02]  /*16c90*/  SHF.L.U32 R5, R128.reuse, 0x2, RZ ;  /* 0x0000000280057819 */ /* 0x040fe400000006ff */
[----:B------:R-:W-:Y:S01]  /*16ca0*/  IADD3 R0, R3, UR4, R0 ;  /* 0x0000000403007c10 */ /* 0x000fe2000fffe000 */
[----:B------:R-:W4:Y:S01]  /*16cb0*/  LDL.LU R30, [R1+0xac] ;  /* 0x0000ac00011e7983 */ /* 0x000f220000300800 */
[----:B------:R-:W-:Y:S02]  /*16cc0*/  LOP3.LUT R3, R128, 0x60, RZ, 0xc0, !PT ;  /* 0x0000006080037812 */ /* 0x000fe400078ec0ff */
[----:B------:R-:W-:Y:S01]  /*16cd0*/  LOP3.LUT R4, R4, 0x38, RZ, 0xc0, !PT ;  /* 0x0000003804047812 */ /* 0x000fe200078ec0ff */
[----:B------:R-:W4:Y:S01]  /*16ce0*/  LDL.LU R29, [R1+0xa8] ;  /* 0x0000a800011d7983 */ /* 0x000f220000300800 */
[----:B------:R-:W-:-:S02]  /*16cf0*/  LOP3.LUT R5, R5, 0x1c0, RZ, 0xc0, !PT ;  /* 0x000001c005057812 */ /* 0x000fc400078ec0ff */
[----:B------:R-:W-:Y:S01]  /*16d00*/  LEA R0, R3, R0, 0x3 ;  /* 0x0000000003007211 */ /* 0x000fe200078e18ff */
[----:B------:R-:W4:Y:S01]  /*16d10*/  LDL.LU R28, [R1+0x9c] ;  /* 0x00009c00011c7983 */ /* 0x000f220000300800 */
[----:B------:R-:W-:Y:S01]  /*16d20*/  IADD3 R11, R5, UR4, R4 ;  /* 0x00000004050b7c10 */ /* 0x000fe2000fffe004 */
[----:B------:R-:W-:Y:S01]  /*16d30*/  FMUL R5, R214, 0.25 ;  /* 0x3e800000d6057820 */ /* 0x000fe20000400000 */
[----:B------:R-:W-:Y:S01]  /*16d40*/  FMUL R4, R215, 0.25 ;  /* 0x3e800000d7047820 */ /* 0x000fe20000400000 */
[----:B------:R-:W-:-:S04]  /*16d50*/  SHF.R.U32.HI R2, RZ, 0x1, R128 ;  /* 0x00000001ff027819 */ /* 0x000fc80000011680 */
[----:B------:R-:W-:-:S04]  /*16d60*/  LOP3.LUT R2, R2, 0x4, RZ, 0xc0, !PT ;  /* 0x0000000402027812 */ /* 0x000fc800078ec0ff */
[----:B------:R-:W-:Y:S01]  /*16d70*/  IADD3 R2, R2, R11, RZ ;  /* 0x0000000b02027210 */ /* 0x000fe20007ffe0ff */
[----:B------:R-:W-:Y:S01]  /*16d80*/  BAR.SYNC.DEFER_BLOCKING 0x0 ;  /* 0x0000000000007b1d */ /* 0x000fe20000010000 */
[----:B--2---:R-:W-:-:S05]  /*16d90*/  IMAD.MOV.U32 R3, RZ, RZ, R25 ;  /* 0x000000ffff037224 */ /* 0x004fca00078e0019 */
[----:B------:R-:W-:-:S04]  /*16da0*/  FSETP.GT.AND P3, PT, |R3|, 8.50705917302346158658e+37, PT ;  /* 0x7e8000000300780b */ /* 0x000fc80003f64200 */
[----:B------:R-:W-:Y:S01]  /*16db0*/  FSEL R10, R5, R214, P3 ;  /* 0x000000d6050a7208 */ /* 0x000fe20001800000 */
[----:B------:R-:W-:Y:S01]  /*16dc0*/  FMUL R5, R206, 0.25 ;  /* 0x3e800000ce057820 */ /* 0x000fe20000400000 */
        /* <DEDUP_REMOVED lines=9> */
[----:B---3--:R-:W-:Y:S01]  /*16e60*/  IMAD.MOV.U32 R48, RZ, RZ, R23 ;  /* 0x000000ffff307224 */ /* 0x008fe200078e0017 */
[----:B------:R-:W-:Y:S01]  /*16e70*/  FSEL R198, R5, R198, P3 ;  /* 0x000000c605c67208 */ /* 0x000fe20001800000 */
[----:B------:R-:W-:Y:S01]  /*16e80*/  FMUL R5, R186, 0.25 ;  /* 0x3e800000ba057820 */ /* 0x000fe20000400000 */
[----:B------:R-:W-:Y:S01]  /*16e90*/  FSEL R195, R4, R195, P3 ;  /* 0x000000c304c37208 */ /* 0x000fe20001800000 */
[----:B------:R-:W-:Y:S01]  /*16ea0*/  FMUL R4, R187, 0.25 ;  /* 0x3e800000bb047820 */ /* 0x000fe20000400000 */
[----:B------:R-:W-:-:S02]  /*16eb0*/  FMUL R6, R191, 0.25 ;  /* 0x3e800000bf067820 */ /* 0x000fc40000400000 */
        /* <DEDUP_REMOVED lines=10> */
[----:B----4-:R-:W-:-:S02]  /*16f60*/  MOV R26, R24 ;  /* 0x00000018001a7202 */ /* 0x010fc40000000f00 */
[----:B------:R-:W-:Y:S01]  /*16f70*/  FSEL R166, R5, R166, P3 ;  /* 0x000000a605a67208 */ /* 0x000fe20001800000 */
[----:B------:R-:W-:Y:S01]  /*16f80*/  FMUL R5, R158, 0.25 ;  /* 0x3e8000009e057820 */ /* 0x000fe20000400000 */
[----:B------:R-:W-:Y:S01]  /*16f90*/  FSEL R167, R4, R167, P3 ;  /* 0x000000a704a77208 */ /* 0x000fe20001800000 */
[----:B------:R-:W-:Y:S01]  /*16fa0*/  IMAD.MOV.U32 R51, RZ, RZ, R26 ;  /* 0x000000ffff337224 */ /* 0x000fe200078e001a */
[----:B------:R-:W-:Y:S01]  /*16fb0*/  MOV R25, R16 ;  /* 0x0000001000197202 */ /* 0x000fe20000000f00 */
[----:B------:R-:W-:Y:S01]  /*16fc0*/  IMAD.MOV.U32 R24, RZ, RZ, R15 ;  /* 0x000000ffff187224 */ /* 0x000fe200078e000f */
[----:B------:R-:W-:Y:S01]  /*16fd0*/  FSEL R158, R5, R158, P3 ;  /* 0x0000009e059e7208 */ /* 0x000fe20001800000 */
[----:B------:R-:W-:Y:S01]  /*16fe0*/  FMUL R5, R212, 0.25 ;  /* 0x3e800000d4057820 */ /* 0x000fe20000400000 */
[----:B------:R-:W-:Y:S02]  /*16ff0*/  MOV R50, R25 ;  /* 0x0000001900327202 */ /* 0x000fe40000000f00 */
[----:B------:R-:W-:-:S02]  /*17000*/  MOV R27, R14 ;  /* 0x0000000e001b7202 */ /* 0x000fc40000000f00 */
[----:B------:R-:W-:Y:S01]  /*17010*/  MOV R26, R22 ;  /* 0x00000016001a7202 */ /* 0x000fe20000000f00 */
[----:B------:R-:W-:Y:S01]  /*17020*/  FMUL R23, R51, 0.25 ;  /* 0x3e80000033177820 */ /* 0x000fe20000400000 */
[----:B------:R-:W-:Y:S01]  /*17030*/  FSEL R14, R7, R210, P3 ;  /* 0x000000d2070e7208 */ /* 0x000fe20001800000 */
[----:B------:R-:W-:Y:S01]  /*17040*/  IMAD.MOV.U32 R4, RZ, RZ, R27 ;  /* 0x000000ffff047224 */ /* 0x000fe200078e001b */
[----:B------:R-:W-:Y:S01]  /*17050*/  MOV R27, R18 ;  /* 0x00000012001b7202 */ /* 0x000fe20000000f00 */
[----:B------:R-:W-:Y:S01]  /*17060*/  FMUL R7, R202, 0.25 ;  /* 0x3e800000ca077820 */ /* 0x000fe20000400000 */
[----:B------:R-:W-:Y:S01]  /*17070*/  FMUL R18, R193, 0.25 ;  /* 0x3e800000c1127820 */ /* 0x000fe20000400000 */
[----:B------:R-:W-:Y:S01]  /*17080*/  MOV R42, R24 ;  /* 0x00000018002a7202 */ /* 0x000fe20000000f00 */
[----:B------:R-:W-:Y:S01]  /*17090*/  FMUL R16, R199, 0.25 ;  /* 0x3e800000c7107820 */ /* 0x000fe20000400000 */
[----:B------:R-:W-:Y:S01]  /*170a0*/  FSETP.GT.AND P2, PT, |R4|, 8.50705917302346158658e+37, PT ;  /* 0x7e8000000400780b */ /* 0x000fe20003f44200 */
        /* <DEDUP_REMOVED lines=11> */
[----:B------:R-:W-:-:S02]  /*17160*/  MOV R25, R21 ;  /* 0x0000001500197202 */ /* 0x000fc40000000f00 */
        /* <DEDUP_REMOVED lines=10> */
[----:B------:R-:W-:Y:S01]  /*17210*/  FMUL R18, R153, 0.25 ;  /* 0x3e80000099127820 */ /* 0x000fe20000400000 */
[----:B------:R-:W-:Y:S01]  /*17220*/  FMUL R22, R50, 0.25 ;  /* 0x3e80000032167820 */ /* 0x000fe20000400000 */
[----:B------:R-:W-:Y:S01]  /*17230*/  FSEL R162, R7, R162, P3 ;  /* 0x000000a207a27208 */ /* 0x000fe20001800000 */
[----:B------:R-:W-:Y:S01]  /*17240*/  FMUL R7, R154, 0.25 ;  /* 0x3e8000009a077820 */ /* 0x000fe20000400000 */
[----:B------:R-:W-:Y:S01]  /*17250*/  FSEL R172, R5, R172, P2 ;  /* 0x000000ac05ac7208 */ /* 0x000fe20001000000 */
[----:B------:R-:W-:Y:S01]  /*17260*/  FMUL R5, R160, 0.25 ;  /* 0x3e800000a0057820 */ /* 0x000fe20000400000 */
[----:B------:R-:W-:-:S02]  /*17270*/  FSEL R153, R18, R153, P2 ;  /* 0x0000009912997208 */ /* 0x000fc40001000000 */
[----:B------:R-:W-:Y:S01]  /*17280*/  FSEL R154, R7, R154, P3 ;  /* 0x0000009a079a7208 */ /* 0x000fe20001800000 */
[----:B------:R-:W-:Y:S01]  /*17290*/  FMUL R7, R208, 0.25 ;  /* 0x3e800000d0077820 */ /* 0x000fe20000400000 */
[----:B------:R-:W-:Y:S02]  /*172a0*/  FSEL R160, R5, R160, P2 ;  /* 0x000000a005a07208 */ /* 0x000fe40001000000 */
[----:B------:R-:W-:Y:S02]  /*172b0*/  MOV R5, R27 ;  /* 0x0000001b00057202 */ /* 0x000fe40000000f00 */
[----:B------:R-:W2:Y:S01]  /*172c0*/  LDL.LU R27, [R1+0x98] ;  /* 0x00009800011b7983 */ /* 0x000ea20000300800 */
[----:B------:R-:W-:Y:S01]  /*172d0*/  FSEL R208, R7, R208, P2 ;  /* 0x000000d007d07208 */ /* 0x000fe20001000000 */
[----:B------:R-:W-:Y:S01]  /*172e0*/  FMUL R7, R196, 0.25 ;  /* 0x3e800000c4077820 */ /* 0x000fe20000400000 */
[----:B------:R-:W-:Y:S01]  /*172f0*/  IMAD.MOV.U32 R24, RZ, RZ, R20 ;  /* 0x000000ffff187224 */ /* 0x000fe200078e0014 */
[----:B------:R-:W3:Y:S01]  /*17300*/  LDL.LU R36, [R1+0x8c] ;  /* 0x00008c0001247983 */ /* 0x000ee20000300800 */
[----:B------:R-:W-:-:S02]  /*17310*/  FSEL R199, R16, R199, P3 ;  /* 0x000000c710c77208 */ /* 0x000fc40001800000 */
[----:B------:R-:W-:Y:S01]  /*17320*/  FSEL R196, R7, R196, P2 ;  /* 0x000000c407c47208 */ /* 0x000fe20001000000 */
[----:B------:R-:W4:Y:S01]  /*17330*/  LDL.LU R35, [R1+0x88] ;  /* 0x0000880001237983 */ /* 0x000f220000300800 */
[----:B------:R-:W-:Y:S01]  /*17340*/  FMUL R7, R188, 0.25 ;  /* 0x3e800000bc077820 */ /* 0x000fe20000400000 */
[----:B------:R-:W-:Y:S01]  /*17350*/  FSETP.GT.AND P0, PT, |R5|, 8.50705917302346158658e+37, PT ;  /* 0x7e8000000500780b */ /* 0x000fe20003f04200 */
[----:B------:R-:W-:Y:S01]  /*17360*/  FMUL R18, R48, 0.25 ;  /* 0x3e80000030127820 */ /* 0x000fe20000400000 */
[----:B------:R-:W4:Y:S01]  /*17370*/  LDL.LU R34, [R1+0x7c] ;  /* 0x00007c0001227983 */ /* 0x000f220000300800 */
[----:B------:R-:W-:Y:S01]  /*17380*/  FMUL R20, R17, 0.25 ;  /* 0x3e80000011147820 */ /* 0x000fe20000400000 */
[----:B------:R-:W-:Y:S01]  /*17390*/  FSEL R188, R7, R188, P2 ;  /* 0x000000bc07bc7208 */ /* 0x000fe20001000000 */
[----:B------:R-:W-:Y:S01]  /*173a0*/  FMUL R7, R176, 0.25 ;  /* 0x3e800000b0077820 */ /* 0x000fe20000400000 */
[----:B------:R-:W4:Y:S01]  /*173b0*/  LDL.LU R33, [R1+0x78] ;  /* 0x0000780001217983 */ /* 0x000f220000300800 */
[----:B------:R-:W-:Y:S01]  /*173c0*/  FMUL R16, R179, 0.25 ;  /* 0x3e800000b3107820 */ /* 0x000fe20000400000 */
[----:B------:R-:W-:Y:S01]  /*173d0*/  FSEL R183, R6, R183, P3 ;  /* 0x000000b706b77208 */ /* 0x000fe20001800000 */
[----:B------:R-:W-:Y:S01]  /*173e0*/  FMUL R6, R171, 0.25 ;  /* 0x3e800000ab067820 */ /* 0x000fe20000400000 */
[----:B------:R-:W2:Y:S01]  /*173f0*/  LDL.LU R32, [R1+0x6c] ;  /* 0x00006c0001207983 */ /* 0x000ea20000300800 */
[----:B------:R-:W-:Y:S01]  /*17400*/  FSEL R176, R7, R176, P2 ;  /* 0x000000b007b07208 */ /* 0x000fe20001000000 */
[----:B------:R-:W-:Y:S01]  /*17410*/  FMUL R7, R168, 0.25 ;  /* 0x3e800000a8077820 */ /* 0x000fe20000400000 */
[----:B------:R-:W-:Y:S01]  /*17420*/  FSEL R21, R21, R19, P0 ;  /* 0x0000001315157208 */ /* 0x000fe20000000000 */
[----:B------:R-:W3:Y:S01]  /*17430*/  LDL.LU R41, [R1+0x68] ;  /* 0x0000680001297983 */ /* 0x000ee20000300800 */
[----:B------:R-:W-:-:S02]  /*17440*/  FSEL R22, R22, R50, P0 ;  /* 0x0000003216167208 */ /* 0x000fc40000000000 */
[----:B------:R-:W-:Y:S01]  /*17450*/  FSEL R168, R7, R168, P2 ;  /* 0x000000a807a87208 */ /* 0x000fe20001000000 */
[----:B------:R-:W4:Y:S01]  /*17460*/  LDL.LU R40, [R1+0x5c] ;  /* 0x00005c0001287983 */ /* 0x000f220000300800 */
[----:B------:R-:W-:Y:S01]  /*17470*/  FMUL R7, R156, 0.25 ;  /* 0x3e8000009c077820 */ /* 0x000fe20000400000 */
[----:B------:R-:W-:Y:S02]  /*17480*/  FSEL R18, R18, R48, P0 ;  /* 0x0000003012127208 */ /* 0x000fe40000000000 */
[----:B------:R-:W4:Y:S01]  /*17490*/  LDL.LU R39, [R1+0x58] ;  /* 0x0000580001277983 */ /* 0x000f220000300800 */
[----:B------:R-:W-:Y:S01]  /*174a0*/  FMUL R19, R49, 0.25 ;  /* 0x3e80000031137820 */ /* 0x000fe20000400000 */
[----:B------:R-:W-:Y:S02]  /*174b0*/  FSEL R156, R7, R156, P2 ;  /* 0x0000009c079c7208 */ /* 0x000fe40001000000 */
[----:B------:R-:W4:Y:S01]  /*174c0*/  LDL.LU R38, [R1+0x4c] ;  /* 0x00004c0001267983 */ /* 0x000f220000300800 */
[----:B------:R-:W-:-:S02]  /*174d0*/  FSEL R23, R23, R51, P0 ;  /* 0x0000003317177208 */ /* 0x000fc40000000000 */
[----:B------:R-:W-:Y:S01]  /*174e0*/  FSEL R20, R20, R17, P0 ;  /* 0x0000001114147208 */ /* 0x000fe20000000000 */
[----:B------:R-:W4:Y:S01]  /*174f0*/  LDL.LU R37, [R1+0x48] ;  /* 0x0000480001257983 */ /* 0x000f220000300800 */
[----:B------:R-:W-:Y:S01]  /*17500*/  FSEL R179, R16, R179, P3 ;  /* 0x000000b310b37208 */ /* 0x000fe20001800000 */
[----:B------:R-:W-:Y:S01]  /*17510*/  FMUL R7, R152, 0.25 ;  /* 0x3e80000098077820 */ /* 0x000fe20000400000 */
[----:B------:R-:W-:Y:S01]  /*17520*/  FSEL R19, R19, R49, P0 ;  /* 0x0000003113137208 */ /* 0x000fe20000000000 */
[----:B------:R-:W4:Y:S01]  /*17530*/  LDL.LU R47, [R1+0x3c] ;  /* 0x00003c00012f7983 */ /* 0x000f220000300800 */
[----:B------:R-:W-:Y:S01]  /*17540*/  FMUL R17, R26, 0.25 ;  /* 0x3e8000001a117820 */ /* 0x000fe20000400000 */
[----:B------:R-:W-:Y:S01]  /*17550*/  FMUL R16, R159, 0.25 ;  /* 0x3e8000009f107820 */ /* 0x000fe20000400000 */
[----:B------:R-:W-:Y:S01]  /*17560*/  FSEL R171, R6, R171, P3 ;  /* 0x000000ab06ab7208 */ /* 0x000fe20001800000 */
[----:B------:R-:W4:Y:S01]  /*17570*/  LDL.LU R46, [R1+0x38] ;  /* 0x00003800012e7983 */ /* 0x000f220000300800 */
[----:B------:R-:W-:Y:S01]  /*17580*/  FSEL R152, R7, R152, P2 ;  /* 0x0000009807987208 */ /* 0x000fe20001000000 */
[----:B------:R-:W-:Y:S01]  /*17590*/  FMUL R6, R163, 0.25 ;  /* 0x3e800000a3067820 */ /* 0x000fe20000400000 */
[----:B------:R-:W-:Y:S01]  /*175a0*/  FSEL R17, R17, R26, P0 ;  /* 0x0000001a11117208 */ /* 0x000fe20000000000 */
[----:B------:R-:W4:Y:S01]  /*175b0*/  LDL.LU R45, [R1+0x2c] ;  /* 0x00002c00012d7983 */ /* 0x000f220000300800 */
[----:B------:R-:W-:Y:S01]  /*175c0*/  FMUL R7, R31, 0.25 ;  /* 0x3e8000001f077820 */ /* 0x000fe20000400000 */
[----:B------:R-:W-:Y:S01]  /*175d0*/  FSEL R159, R16, R159, P3 ;  /* 0x0000009f109f7208 */ /* 0x000fe20001800000 */
[----:B------:R-:W-:Y:S01]  /*175e0*/  FMUL R16, R155, 0.25 ;  /* 0x3e8000009b107820 */ /* 0x000fe20000400000 */
[----:B------:R-:W4:Y:S01]  /*175f0*/  LDL.LU R44, [R1+0x28] ;  /* 0x00002800012c7983 */ /* 0x000f220000300800 */
[----:B------:R-:W-:Y:S01]  /*17600*/  FSEL R163, R6, R163, P3 ;  /* 0x000000a306a37208 */ /* 0x000fe20001800000 */
        /* <DEDUP_REMOVED lines=35> */
[----:B------:R-:W-:-:S02]  /*17840*/  FSEL R164, R15, R164, P2 ;  /* 0x000000a40fa47208 */ /* 0x000fc40001000000 */
[----:B------:R-:W-:Y:S01]  /*17850*/  FSEL R177, R16, R177, P2 ;  /* 0x000000b110b17208 */ /* 0x000fe20001000000 */
[----:B------:R-:W4:Y:S01]  /*17860*/  LDL.LU R48, [R1+0xd0] ;  /* 0x0000d00001307983 */ /* 0x000f220000300800 */
[----:B------:R-:W-:Y:S01]  /*17870*/  FMUL R16, R165, 0.25 ;  /* 0x3e800000a5107820 */ /* 0x000fe20000400000 */
[----:B------:R-:W-:Y:S01]  /*17880*/  FSEL R181, R6, R181, P2 ;  /* 0x000000b506b57208 */ /* 0x000fe20001000000 */
[----:B------:R-:W-:Y:S01]  /*17890*/  FMUL R6, R169, 0.25 ;  /* 0x3e800000a9067820 */ /* 0x000fe20000400000 */
[----:B------:R-:W4:Y:S02]  /*178a0*/  LDL.LU R76, [R1+0xc4] ;  /* 0x0000c400014c7983 */ /* 0x000f240000300800 */
[----:B------:R-:W-:Y:S01]  /*178b0*/  FSEL R165, R16, R165, P2 ;  /* 0x000000a510a57208 */ /* 0x000fe20001000000 */
[----:B------:R-:W-:Y:S01]  /*178c0*/  FMUL R16, R157, 0.25 ;  /* 0x3e8000009d107820 */ /* 0x000fe20000400000 */
[----:B------:R-:W4:Y:S01]  /*178d0*/  LDL.LU R75, [R1+0xc0] ;  /* 0x0000c000014b7983 */ /* 0x000f220000300800 */
[----:B------:R-:W-:Y:S01]  /*178e0*/  FSEL R169, R6, R169, P2 ;  /* 0x000000a906a97208 */ /* 0x000fe20001000000 */
[----:B------:R-:W-:-:S02]  /*178f0*/  FMUL R6, R161, 0.25 ;  /* 0x3e800000a1067820 */ /* 0x000fc40000400000 */
[----:B------:R-:W4:Y:S01]  /*17900*/  LDL.LU R74, [R1+0xb4] ;  /* 0x0000b400014a7983 */ /* 0x000f220000300800 */
[----:B------:R-:W-:Y:S01]  /*17910*/  FSEL R157, R16, R157, P2 ;  /* 0x0000009d109d7208 */ /* 0x000fe20001000000 */
[----:B--2---:R-:W-:Y:S02]  /*17920*/  FMUL R31, R32, 0.25 ;  /* 0x3e800000201f7820 */ /* 0x004fe40000400000 */
[----:B------:R-:W2:Y:S01]  /*17930*/  LDL.LU R73, [R1+0xb0] ;  /* 0x0000b00001497983 */ /* 0x000ea20000300800 */
[----:B------:R-:W-:Y:S01]  /*17940*/  FMUL R26, R27, 0.25 ;  /* 0x3e8000001b1a7820 */ /* 0x000fe20000400000 */
[----:B------:R-:W-:Y:S01]  /*17950*/  FMUL R15, R24, 0.25 ;  /* 0x3e800000180f7820 */ /* 0x000fe20000400000 */
[----:B------:R-:W-:Y:S01]  /*17960*/  FSEL R161, R6, R161, P2 ;  /* 0x000000a106a17208 */ /* 0x000fe20001000000 */
[----:B------:R-:W2:Y:S04]  /*17970*/  LDL.LU R72, [R1+0xa4] ;  /* 0x0000a40001487983 */ /* 0x000ea80000300800 */
[----:B------:R-:W2:Y:S04]  /*17980*/  LDL.LU R82, [R1+0xa0] ;  /* 0x0000a00001527983 */ /* 0x000ea80000300800 */
[----:B------:R-:W2:Y:S04]  /*17990*/  LDL.LU R81, [R1+0x94] ;  /* 0x0000940001517983 */ /* 0x000ea80000300800 */
[----:B------:R-:W2:Y:S01]  /*179a0*/  LDL.LU R79, [R1+0x90] ;  /* 0x00009000014f7983 */ /* 0x000ea20000300800 */
[----:B------:R-:W-:-:S03]  /*179b0*/  FSEL R31, R31, R32, P0 ;  /* 0x000000201f1f7208 */ /* 0x000fc60000000000 */
[----:B------:R-:W2:Y:S01]  /*179c0*/  LDL.LU R78, [R1+0x84] ;  /* 0x00008400014e7983 */ /* 0x000ea20000300800 */
[----:B---3--:R-:W-:-:S03]  /*179d0*/  FMUL R32, R41, 0.25 ;  /* 0x3e80000029207820 */ /* 0x008fc60000400000 */
[----:B------:R-:W3:Y:S04]  /*179e0*/  LDL.LU R77, [R1+0x80] ;  /* 0x00008000014d7983 */ /* 0x000ee80000300800 */
[----:B------:R-:W3:Y:S04]  /*179f0*/  LDL.LU R80, [R1+0x74] ;  /* 0x0000740001507983 */ /* 0x000ee80000300800 */
[----:B------:R-:W3:Y:S04]  /*17a00*/  LDL.LU R71, [R1+0x70] ;  /* 0x0000700001477983 */ /* 0x000ee80000300800 */
[----:B------:R-:W3:Y:S04]  /*17a10*/  LDL.LU R70, [R1+0x64] ;  /* 0x0000640001467983 */ /* 0x000ee80000300800 */
[----:B------:R-:W3:Y:S01]  /*17a20*/  LDL.LU R69, [R1+0x60] ;  /* 0x0000600001457983 */ /* 0x000ee20000300800 */
[----:B------:R-:W-:-:S03]  /*17a30*/  FSEL R32, R32, R41, P0 ;  /* 0x0000002920207208 */ /* 0x000fc60000000000 */
[----:B------:R-:W3:Y:S01]  /*17a40*/  LDL.LU R68, [R1+0x54] ;  /* 0x0000540001447983 */ /* 0x000ee20000300800 */
[----:B----4-:R-:W-:-:S03]  /*17a50*/  FMUL R41, R43, 0.25 ;  /* 0x3e8000002b297820 */ /* 0x010fc60000400000 */
[----:B------:R-:W4:Y:S04]  /*17a60*/  LDL.LU R63, [R1+0x50] ;  /* 0x00005000013f7983 */ /* 0x000f280000300800 */
[----:B------:R-:W4:Y:S04]  /*17a70*/  LDL.LU R62, [R1+0x44] ;  /* 0x00004400013e7983 */ /* 0x000f280000300800 */
[----:B------:R-:W4:Y:S04]  /*17a80*/  LDL.LU R61, [R1+0x40] ;  /* 0x00004000013d7983 */ /* 0x000f280000300800 */
[----:B------:R-:W4:Y:S04]  /*17a90*/  LDL.LU R60, [R1+0x34] ;  /* 0x00003400013c7983 */ /* 0x000f280000300800 */
[----:B------:R-:W4:Y:S01]  /*17aa0*/  LDL.LU R59, [R1+0x30] ;  /* 0x00003000013b7983 */ /* 0x000f220000300800 */
[----:B------:R-:W-:-:S03]  /*17ab0*/  FSEL R41, R41, R43, P0 ;  /* 0x0000002b29297208 */ /* 0x000fc60000000000 */
[----:B------:R-:W4:Y:S04]  /*17ac0*/  LDL.LU R58, [R1+0x24] ;  /* 0x00002400013a7983 */ /* 0x000f280000300800 */
[----:B------:R-:W4:Y:S04]  /*17ad0*/  LDL.LU R55, [R1+0x20] ;  /* 0x0000200001377983 */ /* 0x000f280000300800 */
[----:B------:R-:W4:Y:S04]  /*17ae0*/  LDL.LU R54, [R1+0x14] ;  /* 0x0000140001367983 */ /* 0x000f280000300800 */
[----:B------:R-:W4:Y:S04]  /*17af0*/  LDL.LU R51, [R1+0x10] ;  /* 0x0000100001337983 */ /* 0x000f280000300800 */
[----:B------:R-:W4:Y:S01]  /*17b00*/  LDL.LU R43, [R1+0x4] ;  /* 0x00000400012b7983 */ /* 0x000f220000300800 */
[----:B------:R-:W-:Y:S01]  /*17b10*/  FSEL R26, R26, R27, P0 ;  /* 0x0000001b1a1a7208 */ /* 0x000fe20000000000 */
[----:B------:R-:W-:-:S05]  /*17b20*/  FMUL R27, R36, 0.25 ;  /* 0x3e800000241b7820 */ /* 0x000fca0000400000 */
[----:B------:R-:W-:Y:S01]  /*17b30*/  FSEL R27, R27, R36, P0 ;  /* 0x000000241b1b7208 */ /* 0x000fe20000000000 */
[----:B------:R-:W-:-:S05]  /*17b40*/  FMUL R36, R37, 0.25 ;  /* 0x3e80000025247820 */ /* 0x000fca0000400000 */
[----:B------:R-:W-:Y:S01]  /*17b50*/  FSEL R36, R36, R37, P0 ;  /* 0x0000002524247208 */ /* 0x000fe20000000000 */
[----:B------:R-:W-:-:S05]  /*17b60*/  FMUL R37, R47, 0.25 ;  /* 0x3e8000002f257820 */ /* 0x000fca0000400000 */
[----:B------:R-:W-:Y:S02]  /*17b70*/  FSEL R37, R37, R47, P0 ;  /* 0x0000002f25257208 */ /* 0x000fe40000000000 */
[----:B------:R-:W4:Y:S01]  /*17b80*/  LDL.LU R47, [R1] ;  /* 0x00000000012f7983 */ /* 0x000f220000300800 */
[----:B------:R-:W-:Y:S01]  /*17b90*/  FMUL R16, R25, 0.25 ;  /* 0x3e80000019107820 */ /* 0x000fe20000400000 */
[----:B------:R-:W-:Y:S01]  /*17ba0*/  FSEL R15, R15, R24, P0 ;  /* 0x000000180f0f7208 */ /* 0x000fe20000000000 */
[----:B------:R-:W-:Y:S01]  /*17bb0*/  FMUL R6, R30, 0.25 ;  /* 0x3e8000001e067820 */ /* 0x000fe20000400000 */
[----:B------:R-:W-:Y:S02]  /*17bc0*/  FMUL R24, R29, 0.25 ;  /* 0x3e8000001d187820 */ /* 0x000fe40000400000 */
[----:B------:R-:W-:Y:S01]  /*17bd0*/  FSEL R16, R16, R25, P0 ;  /* 0x0000001910107208 */ /* 0x000fe20000000000 */
[----:B------:R-:W-:Y:S01]  /*17be0*/  FMUL R25, R28, 0.25 ;  /* 0x3e8000001c197820 */ /* 0x000fe20000400000 */
[----:B------:R-:W-:-:S02]  /*17bf0*/  FSETP.GT.AND P1, PT, |R42|, 8.50705917302346158658e+37, PT ;  /* 0x7e8000002a00780b */ /* 0x000fc40003f24200 */
[----:B------:R-:W-:Y:S01]  /*17c00*/  FSEL R6, R6, R30, P0 ;  /* 0x0000001e06067208 */ /* 0x000fe20000000000 */
[----:B------:R-:W-:Y:S01]  /*17c10*/  FMUL R30, R33, 0.25 ;  /* 0x3e800000211e7820 */ /* 0x000fe20000400000 */
[----:B------:R-:W-:Y:S01]  /*17c20*/  FSEL R25, R25, R28, P0 ;  /* 0x0000001c19197208 */ /* 0x000fe20000000000 */
[----:B------:R-:W-:Y:S01]  /*17c30*/  FMUL R28, R35, 0.25 ;  /* 0x3e800000231c7820 */ /* 0x000fe20000400000 */
[----:B------:R-:W-:Y:S01]  /*17c40*/  FSEL R24, R24, R29, P0 ;  /* 0x0000001d18187208 */ /* 0x000fe20000000000 */
[----:B------:R-:W-:Y:S01]  /*17c50*/  FMUL R29, R34, 0.25 ;  /* 0x3e800000221d7820 */ /* 0x000fe20000400000 */
[----:B------:R-:W-:Y:S02]  /*17c60*/  FSETP.GEU.AND P4, PT, R42, 1.175494350822287508e-38, PT ;  /* 0x008000002a00780b */ /* 0x000fe40003f8e000 */
[----:B------:R-:W-:Y:S01]  /*17c70*/  FSEL R28, R28, R35, P0 ;  /* 0x000000231c1c7208 */ /* 0x000fe20000000000 */
[----:B------:R-:W-:Y:S01]  /*17c80*/  FMUL R35, R38, 0.25 ;  /* 0x3e80000026237820 */ /* 0x000fe20000400000 */
[----:B------:R-:W-:Y:S01]  /*17c90*/  FSEL R30, R30, R33, P0 ;  /* 0x000000211e1e7208 */ /* 0x000fe20000000000 */
[----:B------:R-:W-:Y:S01]  /*17ca0*/  FMUL R33, R40, 0.25 ;  /* 0x3e80000028217820 */ /* 0x000fe20000400000 */
[----:B------:R-:W-:-:S02]  /*17cb0*/  FSETP.GEU.AND P6, PT, R5, 1.175494350822287508e-38, PT ;  /* 0x008000000500780b */ /* 0x000fc40003fce000 */
[----:B------:R-:W-:Y:S02]  /*17cc0*/  FSEL R103, RZ, -23, P4 ;  /* 0xc1b80000ff677808 */ /* 0x000fe40002000000 */
[----:B------:R-:W-:Y:S01]  /*17cd0*/  FSEL R29, R29, R34, P0 ;  /* 0x000000221d1d7208 */ /* 0x000fe20000000000 */
[----:B------:R-:W-:Y:S01]  /*17ce0*/  FMUL R34, R39, 0.25 ;  /* 0x3e80000027227820 */ /* 0x000fe20000400000 */
[----:B------:R-:W-:Y:S02]  /*17cf0*/  FSEL R97, RZ, -23, P6 ;  /* 0xc1b80000ff617808 */ /* 0x000fe40003000000 */
        /* <DEDUP_REMOVED lines=22> */
[----:B------:R-:W-:-:S02]  /*17e60*/  FSETP.GEU.AND P5, PT, R4, 1.175494350822287508e-38, PT ;  /* 0x008000000400780b */ /* 0x000fc40003fae000 */
[----:B------:R-:W-:Y:S01]  /*17e70*/  FSEL R66, R66, R53, P1 ;  /* 0x0000003542427208 */ /* 0x000fe20000800000 */
[----:B------:R-:W-:Y:S01]  /*17e80*/  FMUL R53, R76, 0.25 ;  /* 0x3e8000004c357820 */ /* 0x000fe20000400000 */
[----:B------:R-:W-:Y:S01]  /*17e90*/  FSEL R65, R65, R52, P1 ;  /* 0x0000003441417208 */ /* 0x000fe20000800000 */
[----:B------:R-:W-:Y:S01]  /*17ea0*/  FMUL R52, R75, 0.25 ;  /* 0x3e8000004b347820 */ /* 0x000fe20000400000 */
[----:B------:R-:W-:Y:S02]  /*17eb0*/  FSEL R57, R57, R49, P1 ;  /* 0x0000003139397208 */ /* 0x000fe40000800000 */
[----:B------:R-:W-:Y:S01]  /*17ec0*/  FSEL R64, R64, R50, P1 ;  /* 0x0000003240407208 */ /* 0x000fe20000800000 */
[----:B------:R-:W-:Y:S01]  /*17ed0*/  FMUL R50, R74, 0.25 ;  /* 0x3e8000004a327820 */ /* 0x000fe20000400000 */
[----:B------:R-:W-:Y:S02]  /*17ee0*/  FSEL R56, R56, R48, P1 ;  /* 0x0000003038387208 */ /* 0x000fe40000800000 */
[----:B------:R-:W-:-:S02]  /*17ef0*/  FSEL R53, R53, R76, P1 ;  /* 0x0000004c35357208 */ /* 0x000fc40000800000 */
[----:B------:R-:W-:Y:S02]  /*17f00*/  FSEL R52, R52, R75, P1 ;  /* 0x0000004b34347208 */ /* 0x000fe40000800000 */
[----:B------:R-:W-:Y:S02]  /*17f10*/  FSEL R50, R50, R74, P1 ;  /* 0x0000004a32327208 */ /* 0x000fe40000800000 */
[----:B------:R-:W-:Y:S01]  /*17f20*/  FSEL R95, RZ, -23, P5 ;  /* 0xc1b80000ff5f7808 */ /* 0x000fe20002800000 */
[----:B--2---:R-:W-:Y:S01]  /*17f30*/  FMUL R49, R73, 0.25 ;  /* 0x3e80000049317820 */ /* 0x004fe20000400000 */
[----:B------:R-:W-:-:S04]  /*17f40*/  FMUL R48, R72, 0.25 ;  /* 0x3e80000048307820 */ /* 0x000fc80000400000 */
[----:B------:R-:W-:Y:S02]  /*17f50*/  FSEL R49, R49, R73, P1 ;  /* 0x0000004931317208 */ /* 0x000fe40000800000 */
[----:B------:R-:W-:Y:S01]  /*17f60*/  FSEL R48, R48, R72, P1 ;  /* 0x0000004830307208 */ /* 0x000fe20000800000 */
[----:B------:R-:W-:Y:S01]  /*17f70*/  FMUL R72, R82, 0.25 ;  /* 0x3e80000052487820 */ /* 0x000fe20000400000 */
[----:B------:R-:W-:Y:S01]  /*17f80*/  FMUL R73, R81, 0.25 ;  /* 0x3e80000051497820 */ /* 0x000fe20000400000 */
[----:B------:R-:W-:Y:S01]  /*17f90*/  FMUL R74, R79, 0.25 ;  /* 0x3e8000004f4a7820 */ /* 0x000fe20000400000 */
[----:B------:R-:W-:Y:S01]  /*17fa0*/  FMUL R75, R78, 0.25 ;  /* 0x3e8000004e4b7820 */ /* 0x000fe20000400000 */
[----:B---3--:R-:W-:Y:S02]  /*17fb0*/  FMUL R76, R77, 0.25 ;  /* 0x3e8000004d4c7820 */ /* 0x008fe40000400000 */
[----:B------:R-:W-:Y:S01]  /*17fc0*/  FSEL R73, R73, R81, P1 ;  /* 0x0000005149497208 */ /* 0x000fe20000800000 */
[----:B----4-:R-:W-:Y:S01]  /*17fd0*/  FMUL R96, R58, 0.25 ;  /* 0x3e8000003a607820 */ /* 0x010fe20000400000 */
[----:B------:R-:W-:Y:S01]  /*17fe0*/  FMUL R104, R54, 0.25 ;  /* 0x3e80000036687820 */ /* 0x000fe20000400000 */
[----:B------:R-:W-:-:S04]  /*17ff0*/  FMUL R107, R43, 0.25 ;  /* 0x3e8000002b6b7820 */ /* 0x000fc80000400000 */
[----:B------:R-:W-:Y:S02]  /*18000*/  FSEL R104, R104, R54, P1 ;  /* 0x0000003668687208 */ /* 0x000fe40000800000 */
[----:B------:R-:W-:Y:S01]  /*18010*/  FSEL R107, R107, R43, P1 ;  /* 0x0000002b6b6b7208 */ /* 0x000fe20000800000 */
[----:B------:R-:W-:Y:S01]  /*18020*/  FMUL R43, R42, 8388608 ;  /* 0x4b0000002a2b7820 */ /* 0x000fe20000400000 */
[----:B------:R-:W-:Y:S01]  /*18030*/  FSEL R96, R96, R58, P1 ;  /* 0x0000003a60607208 */ /* 0x000fe20000800000 */
[----:B------:R-:W-:Y:S01]  /*18040*/  FMUL R54, R5, 8388608 ;  /* 0x4b00000005367820 */ /* 0x000fe20000400000 */
[----:B------:R-:W-:Y:S02]  /*18050*/  FMUL R58, R3, 8388608 ;  /* 0x4b000000033a7820 */ /* 0x000fe40000400000 */
[----:B------:R-:W-:Y:S02]  /*18060*/  FSEL R86, R43, R42, !P4 ;  /* 0x0000002a2b567208 */ /* 0x000fe40006000000 */
[----:B------:R-:W-:-:S02]  /*18070*/  FSETP.GEU.AND P4, PT, R3, 1.175494350822287508e-38, PT ;  /* 0x008000000300780b */ /* 0x000fc40003f8e000 */
[----:B------:R-:W-:Y:S02]  /*18080*/  FSEL R89, R54, R5, !P6 ;  /* 0x0000000536597208 */ /* 0x000fe40007000000 */
[C---:B------:R-:W-:Y:S02]  /*18090*/  FSETP.GEU.AND P6, PT, |R3|.reuse, 1.175494350822287508e-38, PT ;  /* 0x008000000300780b */ /* 0x040fe40003fce200 */
[----:B------:R-:W-:Y:S01]  /*180a0*/  FSEL R87, R58, R3, !P4 ;  /* 0x000000033a577208 */ /* 0x000fe20006000000 */
[----:B------:R-:W-:Y:S01]  /*180b0*/  @P3 FMUL R3, R3, 0.25 ;  /* 0x3e80000003033820 */ /* 0x000fe20000400000 */
[C---:B------:R-:W-:Y:S01]  /*180c0*/  FSETP.GEU.AND P3, PT, |R5|.reuse, 1.175494350822287508e-38, PT ;  /* 0x008000000500780b */ /* 0x040fe20003f6e200 */
[----:B------:R-:W-:Y:S01]  /*180d0*/  @P0 FMUL R5, R5, 0.25 ;  /* 0x3e80000005050820 */ /* 0x000fe20000400000 */
[C---:B------:R-:W-:Y:S01]  /*180e0*/  FMUL R43, R4.reuse, 8388608 ;  /* 0x4b000000042b7820 */ /* 0x040fe20000400000 */
[----:B------:R-:W-:Y:S02]  /*180f0*/  FSEL R93, RZ, -23, P4 ;  /* 0xc1b80000ff5d7808 */ /* 0x000fe40002000000 */
[----:B------:R-:W-:-:S02]  /*18100*/  FSETP.GEU.AND P4, PT, |R4|, 1.175494350822287508e-38, PT ;  /* 0x008000000400780b */ /* 0x000fc40003f8e200 */
[----:B------:R-:W-:-:S06]  /*18110*/  FSEL R88, R43, R4, !P5 ;  /* 0x000000042b587208 */ /* 0x000fcc0006800000 */
[----:B------:R-:W-:Y:S01]  /*18120*/  @!P3 FMUL R5, R5, 16777216 ;  /* 0x4b8000000505b820 */ /* 0x000fe20000400000 */
[----:B------:R-:W-:Y:S01]  /*18130*/  @P2 FMUL R4, R4, 0.25 ;  /* 0x3e80000004042820 */ /* 0x000fe20000400000 */
[----:B------:R-:W-:Y:S01]  /*18140*/  FSETP.GEU.AND P2, PT, |R42|, 1.175494350822287508e-38, PT ;  /* 0x008000002a00780b */ /* 0x000fe20003f4e200 */
[----:B------:R-:W-:-:S03]  /*18150*/  VIADD R99, R88, 0xc0cafb0d ;  /* 0xc0cafb0d58637836 */ /* 0x000fc60000000000 */
[----:B------:R-:W0:Y:S01]  /*18160*/  MUFU.RCP R5, R5 ;  /* 0x0000000500057308 */ /* 0x000e220000001000 */
[----:B------:R-:W-:Y:S02]  /*18170*/  IADD3 R91, R86, -0x3f3504f3, RZ ;  /* 0xc0cafb0d565b7810 */ /* 0x000fe40007ffe0ff */
[----:B------:R-:W-:Y:S01]  /*18180*/  IADD3 R100, R87, -0x3f3504f3, RZ ;  /* 0xc0cafb0d57647810 */ /* 0x000fe20007ffe0ff */
[----:B------:R-:W-:Y:S01]  /*18190*/  FMUL R85, R62, 0.25 ;  /* 0x3e8000003e557820 */ /* 0x000fe20000400000 */
[----:B------:R-:W-:Y:S01]  /*181a0*/  FMUL R92, R60, 0.25 ;  /* 0x3e8000003c5c7820 */ /* 0x000fe20000400000 */
[----:B------:R-:W-:Y:S02]  /*181b0*/  LOP3.LUT R91, R91, 0xff800000, RZ, 0xc0, !PT ;  /* 0xff8000005b5b7812 */ /* 0x000fe400078ec0ff */
[----:B------:R-:W-:Y:S02]  /*181c0*/  LOP3.LUT R100, R100, 0xff800000, RZ, 0xc0, !PT ;  /* 0xff80000064647812 */ /* 0x000fe400078ec0ff */
[----:B------:R-:W-:Y:S01]  /*181d0*/  LOP3.LUT R99, R99, 0xff800000, RZ, 0xc0, !PT ;  /* 0xff80000063637812 */ /* 0x000fe200078ec0ff */
[----:B------:R-:W-:Y:S01]  /*181e0*/  FMUL R81, R69, 0.25 ;  /* 0x3e80000045517820 */ /* 0x000fe20000400000 */
[----:B------:R-:W-:Y:S01]  /*181f0*/  FSEL R75, R75, R78, P1 ;  /* 0x0000004e4b4b7208 */ /* 0x000fe20000800000 */
[----:B------:R-:W-:Y:S01]  /*18200*/  FMUL R78, R71, 0.25 ;  /* 0x3e800000474e7820 */ /* 0x000fe20000400000 */
[----:B------:R-:W-:Y:S01]  /*18210*/  FSEL R76, R76, R77, P1 ;  /* 0x0000004d4c4c7208 */ /* 0x000fe20000800000 */
[----:B------:R-:W-:Y:S01]  /*18220*/  FMUL R77, R80, 0.25 ;  /* 0x3e800000504d7820 */ /* 0x000fe20000400000 */
[----:B------:R-:W-:Y:S01]  /*18230*/  FSEL R85, R85, R62, P1 ;  /* 0x0000003e55557208 */ /* 0x000fe20000800000 */
[----:B------:R-:W-:Y:S01]  /*18240*/  @P1 FMUL R42, R42, 0.25 ;  /* 0x3e8000002a2a1820 */ /* 0x000fe20000400000 */
[----:B------:R-:W-:Y:S01]  /*18250*/  FSEL R72, R72, R82, P1 ;  /* 0x0000005248487208 */ /* 0x000fe20000800000 */
[----:B------:R-:W-:Y:S01]  /*18260*/  FMUL R82, R68, 0.25 ;  /* 0x3e80000044527820 */ /* 0x000fe20000400000 */
[----:B------:R-:W-:Y:S01]  /*18270*/  FSEL R74, R74, R79, P1 ;  /* 0x0000004f4a4a7208 */ /* 0x000fe20000800000 */
[----:B------:R-:W-:Y:S01]  /*18280*/  FMUL R79, R70, 0.25 ;  /* 0x3e800000464f7820 */ /* 0x000fe20000400000 */
[----:B------:R-:W-:Y:S01]  /*18290*/  FSEL R92, R92, R60, P1 ;  /* 0x0000003c5c5c7208 */ /* 0x000fe20000800000 */
[----:B------:R-:W-:Y:S01]  /*182a0*/  FMUL R83, R63, 0.25 ;  /* 0x3e8000003f537820 */ /* 0x000fe20000400000 */
[----:B------:R-:W-:Y:S01]  /*182b0*/  I2FP.F32.S32 R54, R91 ;  /* 0x0000005b00367245 */ /* 0x000fe20000201400 */
[----:B------:R-:W-:Y:S01]  /*182c0*/  FMUL R90, R61, 0.25 ;  /* 0x3e8000003d5a7820 */ /* 0x000fe20000400000 */
[----:B------:R-:W-:Y:S01]  /*182d0*/  I2FP.F32.S32 R62, R100 ;  /* 0x00000064003e7245 */ /* 0x000fe20000201400 */
[----:B------:R-:W-:Y:S01]  /*182e0*/  @!P4 FMUL R4, R4, 16777216 ;  /* 0x4b8000000404c820 */ /* 0x000fe20000400000 */
[----:B------:R-:W-:Y:S01]  /*182f0*/  I2FP.F32.S32 R60, R99 ;  /* 0x00000063003c7245 */ /* 0x000fe20000201400 */
[----:B------:R-:W-:Y:S01]  /*18300*/  @!P6 FMUL R3, R3, 16777216 ;  /* 0x4b8000000303e820 */ /* 0x000fe20000400000 */
        /* <DEDUP_REMOVED lines=33> */
[----:B------:R-:W-:Y:S01]  /*18520*/  FSEL R77, R77, R80, P1 ;  /* 0x000000504d4d7208 */ /* 0x000fe20000800000 */
[----:B------:R-:W-:Y:S01]  /*18530*/  FFMA.FTZ R103, R54, 1.1920928955078125e-07, R103 ;  /* 0x3400000036677823 */ /* 0x000fe20000010067 */
[----:B------:R-:W-:Y:S01]  /*18540*/  FSEL R78, R78, R71, P1 ;  /* 0x000000474e4e7208 */ /* 0x000fe20000800000 */
[----:B------:R-:W-:Y:S01]  /*18550*/  FFMA.FTZ R93, R62, 1.1920928955078125e-07, R93 ;  /* 0x340000003e5d7823 */ /* 0x000fe2000001005d */
[----:B------:R-:W-:Y:S01]  /*18560*/  FSEL R81, R81, R69, P1 ;  /* 0x0000004551517208 */ /* 0x000fe20000800000 */
[----:B------:R-:W-:Y:S01]  /*18570*/  FFMA.FTZ R95, R60, 1.1920928955078125e-07, R95 ;  /* 0x340000003c5f7823 */ /* 0x000fe2000001005f */
[----:B------:R-:W-:Y:S01]  /*18580*/  FSEL R79, R79, R70, P1 ;  /* 0x000000464f4f7208 */ /* 0x000fe20000800000 */
[----:B------:R-:W1:Y:S01]  /*18590*/  MUFU.RCP R54, R3 ;  /* 0x0000000300367308 */ /* 0x000e620000001000 */
[----:B------:R-:W-:Y:S01]  /*185a0*/  FSEL R82, R82, R68, P1 ;  /* 0x0000004452527208 */ /* 0x000fe20000800000 */
[----:B0-----:R-:W-:Y:S01]  /*185b0*/  FMUL R62, R5, R21 ;  /* 0x00000015053e7220 */ /* 0x001fe20000400000 */
[----:B------:R-:W-:Y:S01]  /*185c0*/  FSEL R83, R83, R63, P1 ;  /* 0x0000003f53537208 */ /* 0x000fe20000800000 */
[C---:B------:R-:W-:Y:S01]  /*185d0*/  FMUL R69, R5.reuse, R18 ;  /* 0x0000001205457220 */ /* 0x040fe20000400000 */
[----:B------:R-:W-:Y:S01]  /*185e0*/  FSEL R90, R90, R61, P1 ;  /* 0x0000003d5a5a7208 */ /* 0x000fe20000800000 */
[C---:B------:R-:W-:Y:S01]  /*185f0*/  FMUL R71, R5.reuse, R16 ;  /* 0x0000001005477220 */ /* 0x040fe20000400000 */
[C---:B------:R-:W-:Y:S01]  /*18600*/  FMUL R80, R5.reuse, R7 ;  /* 0x0000000705507220 */ /* 0x040fe20000400000 */
[C---:B------:R-:W-:Y:S01]  /*18610*/  FMUL R109, R5.reuse, R6 ;  /* 0x00000006056d7220 */ /* 0x040fe20000400000 */
[C---:B------:R-:W-:Y:S01]  /*18620*/  FMUL R112, R5.reuse, R25 ;  /* 0x0000001905707220 */ /* 0x040fe20000400000 */
[C---:B------:R-:W-:Y:S01]  /*18630*/  FMUL R119, R5.reuse, R29 ;  /* 0x0000001d05777220 */ /* 0x040fe20000400000 */
[C---:B------:R-:W-:Y:S01]  /*18640*/  FMUL R123, R5.reuse, R33 ;  /* 0x00000021057b7220 */ /* 0x040fe20000400000 */
[----:B------:R-:W0:Y:S01]  /*18650*/  MUFU.RCP R4, R4 ;  /* 0x0000000400047308 */ /* 0x000e220000001000 */
[C---:B------:R-:W-:Y:S01]  /*18660*/  FMUL R60, R5.reuse, R23 ;  /* 0x00000017053c7220 */ /* 0x040fe20000400000 */
        /* <DEDUP_REMOVED lines=22> */
[----:B------:R-:W-:-:S02]  /*187d0*/  FMUL R7, R5, R46 ;  /* 0x0000002e05077220 */ /* 0x000fc40000400000 */
[----:B------:R-:W2:Y:S01]  /*187e0*/  MUFU.RCP R5, R42 ;  /* 0x0000002a00057308 */ /* 0x000ea20000001000 */
[----:B------:R-:W-:Y:S01]  /*187f0*/  IADD3 R98, R89, -0x3f3504f3, RZ ;  /* 0xc0cafb0d59627810 */ /* 0x000fe20007ffe0ff */
[----:B------:R-:W-:-:S03]  /*18800*/  FMUL R108, R47, 0.25 ;  /* 0x3e8000002f6c7820 */ /* 0x000fc60000400000 */
[----:B------:R-:W-:Y:S01]  /*18810*/  LOP3.LUT R98, R98, 0xff800000, RZ, 0xc0, !PT ;  /* 0xff80000062627812 */ /* 0x000fe200078ec0ff */
[----:B------:R-:W-:Y:S01]  /*18820*/  FMUL R105, R51, 0.25 ;  /* 0x3e80000033697820 */ /* 0x000fe20000400000 */
[----:B------:R-:W-:Y:S01]  /*18830*/  FSEL R108, R108, R47, P1 ;  /* 0x0000002f6c6c7208 */ /* 0x000fe20000800000 */
[----:B------:R-:W-:Y:S01]  /*18840*/  FMUL R94, R59, 0.25 ;  /* 0x3e8000003b5e7820 */ /* 0x000fe20000400000 */
[----:B------:R-:W-:Y:S01]  /*18850*/  FMUL R102, R55, 0.25 ;  /* 0x3e80000037667820 */ /* 0x000fe20000400000 */
[-C--:B------:R-:W-:Y:S01]  /*18860*/  I2FP.F32.S32 R58, R98.reuse ;  /* 0x00000062003a7245 */ /* 0x080fe20000201400 */
[----:B------:R-:W-:Y:S02]  /*18870*/  IMAD.IADD R91, R86, 0x1, -R91 ;  /* 0x00000001565b7824 */ /* 0x000fe400078e0a5b */
        /* <DEDUP_REMOVED lines=64> */
[----:B------:R-:W-:Y:S01]  /*18c80*/  MOV R23, 0x3dc6b27f ;  /* 0x3dc6b27f00177802 */ /* 0x000fe20000000f00 */
[----:B------:R-:W-:Y:S01]  /*18c90*/  @!P2 FMUL R107, R107, 16777216 ;  /* 0x4b8000006b6ba820 */ /* 0x000fe20000400000 */
[----:B------:R-:W-:Y:S01]  /*18ca0*/  @!P2 FMUL R108, R108, 16777216 ;  /* 0x4b8000006c6ca820 */ /* 0x000fe20000400000 */
[----:B------:R-:W-:Y:S01]  /*18cb0*/  FSEL R105, R105, R51, P1 ;  /* 0x0000003369697208 */ /* 0x000fe20000800000 */
[----:B------:R-:W-:Y:S01]  /*18cc0*/  FADD R17, R91, -1 ;  /* 0xbf8000005b117421 */ /* 0x000fe20000000000 */
[----:B------:R-:W-:Y:S01]  /*18cd0*/  IADD3 R98, R89, -R98, RZ ;  /* 0x8000006259627210 */ /* 0x000fe20007ffe0ff */
[----:B------:R-:W-:Y:S01]  /*18ce0*/  FFMA.FTZ R97, R58, 1.1920928955078125e-07, R97 ;  /* 0x340000003a617823 */ /* 0x000fe20000010061 */
[----:B------:R-:W-:Y:S01]  /*18cf0*/  IADD3 R99, R88, -R99, RZ ;  /* 0x8000006358637210 */ /* 0x000fe20007ffe0ff */
[----:B-1----:R-:W-:Y:S01]  /*18d00*/  FMUL R3, R54, R215 ;  /* 0x000000d736037220 */ /* 0x002fe20000400000 */
[----:B------:R-:W-:Y:S01]  /*18d10*/  FSEL R94, R94, R59, P1 ;  /* 0x0000003b5e5e7208 */ /* 0x000fe20000800000 */
[----:B------:R-:W-:Y:S01]  /*18d20*/  FMUL R10, R54, R10 ;  /* 0x0000000a360a7220 */ /* 0x000fe20000400000 */
[----:B------:R-:W-:Y:S01]  /*18d30*/  FSEL R102, R102, R55, P1 ;  /* 0x0000003766667208 */ /* 0x000fe20000800000 */
        /* <DEDUP_REMOVED lines=29> */
[----:B------:R-:W-:Y:S01]  /*18f10*/  FMUL R154, R54, R154 ;  /* 0x0000009a369a7220 */ /* 0x000fe20000400000 */
[C---:B0-----:R-:W-:Y:S01]  /*18f20*/  FMUL R213, R4.reuse, R213 ;  /* 0x000000d504d57220 */ /* 0x041fe20000400000 */
        /* <DEDUP_REMOVED lines=31> */
[----:B------:R-:W-:-:S02]  /*19120*/  IMAD.IADD R100, R87, 0x1, -R100 ;  /* 0x0000000157647824 */ /* 0x000fc400078e0a64 */
[C---:B--2---:R-:W-:Y:S01]  /*19130*/  FMUL R4, R5.reuse, R107 ;  /* 0x0000006b05047220 */ /* 0x044fe20000400000 */
[----:B------:R-:W-:Y:S01]  /*19140*/  FMUL R19, R5, R108 ;  /* 0x0000006c05137220 */ /* 0x000fe20000400000 */
[----:B------:R-:W-:Y:S01]  /*19150*/  FFMA.FTZ R20, R17, R23, -0.16845393180847167969 ;  /* 0xbe2c7f3011147423 */ /* 0x000fe20000010017 */
[----:B------:R-:W-:Y:S01]  /*19160*/  FADD R98, R98, -1 ;  /* 0xbf80000062627421 */ /* 0x000fe20000000000 */
[----:B------:R-:W-:Y:S01]  /*19170*/  FADD R99, R99, -1 ;  /* 0xbf80000063637421 */ /* 0x000fe20000000000 */
[----:B------:R-:W-:Y:S01]  /*19180*/  FADD R100, R100, -1 ;  /* 0xbf80000064647421 */ /* 0x000fe20000000000 */
[----:B------:R-:W-:Y:S01]  /*19190*/  F2FP.BF16.F32.PACK_AB R4, R4, R19 ;  /* 0x000000130404723e */ /* 0x000fe200000010ff */
[----:B------:R-:W-:Y:S01]  /*191a0*/  FFMA.FTZ R20, R17, R20, 0.1716887056827545166 ;  /* 0x3e2fcf2a11147423 */ /* 0x000fe20000010014 */
[-C--:B------:R-:W-:Y:S01]  /*191b0*/  FFMA.FTZ R19, R98, R23.reuse, -0.16845393180847167969 ;  /* 0xbe2c7f3062137423 */ /* 0x080fe20000010017 */
[-C--:B------:R-:W-:Y:S01]  /*191c0*/  FFMA.FTZ R22, R99, R23.reuse, -0.16845393180847167969 ;  /* 0xbe2c7f3063167423 */ /* 0x080fe20000010017 */
[----:B------:R-:W-:Y:S01]  /*191d0*/  FFMA.FTZ R23, R100, R23, -0.16845393180847167969 ;  /* 0xbe2c7f3064177423 */ /* 0x000fe20000010017 */
[----:B------:R-:W-:Y:S01]  /*191e0*/  FFMA.FTZ R20, R17, R20, -0.17900948226451873779 ;  /* 0xbe374e4311147423 */ /* 0x000fe20000010014 */
[----:B------:R-:W-:Y:S01]  /*191f0*/  FFMA.FTZ R19, R98, R19, 0.1716887056827545166 ;  /* 0x3e2fcf2a62137423 */ /* 0x000fe20000010013 */
[----:B------:R-:W-:Y:S01]  /*19200*/  FFMA.FTZ R22, R99, R22, 0.1716887056827545166 ;  /* 0x3e2fcf2a63167423 */ /* 0x000fe20000010016 */
[----:B------:R-:W-:Y:S01]  /*19210*/  FFMA.FTZ R23, R100, R23, 0.1716887056827545166 ;  /* 0x3e2fcf2a64177423 */ /* 0x000fe20000010017 */
[----:B------:R-:W-:Y:S01]  /*19220*/  FFMA.FTZ R20, R17, R20, 0.20512372255325317383 ;  /* 0x3e520bf411147423 */ /* 0x000fe20000010014 */
[----:B------:R-:W-:Y:S01]  /*19230*/  FFMA.FTZ R19, R98, R19, -0.17900948226451873779 ;  /* 0xbe374e4362137423 */ /* 0x000fe20000010013 */
[----:B------:R-:W-:Y:S01]  /*19240*/  FFMA.FTZ R22, R99, R22, -0.17900948226451873779 ;  /* 0xbe374e4363167423 */ /* 0x000fe20000010016 */
[----:B------:R-:W-:Y:S01]  /*19250*/  FFMA.FTZ R23, R100, R23, -0.17900948226451873779 ;  /* 0xbe374e4364177423 */ /* 0x000fe20000010017 */
[----:B------:R-:W-:Y:S01]  /*19260*/  FFMA.FTZ R20, R17, R20, -0.24046532809734344482 ;  /* 0xbe763c8b11147423 */ /* 0x000fe20000010014 */
[----:B------:R-:W-:Y:S01]  /*19270*/  @!P2 FMUL R65, R65, 16777216 ;  /* 0x4b8000004141a820 */ /* 0x000fe20000400000 */
[----:B------:R-:W-:Y:S01]  /*19280*/  @!P2 FMUL R52, R52, 16777216 ;  /* 0x4b8000003434a820 */ /* 0x000fe20000400000 */
[----:B------:R-:W-:Y:S01]  /*19290*/  FFMA.FTZ R19, R98, R19, 0.20512372255325317383 ;  /* 0x3e520bf462137423 */ /* 0x000fe20000010013 */
[----:B------:R-:W-:Y:S01]  /*192a0*/  FFMA.FTZ R22, R99, R22, 0.20512372255325317383 ;  /* 0x3e520bf463167423 */ /* 0x000fe20000010016 */
[----:B------:R-:W-:Y:S01]  /*192b0*/  FFMA.FTZ R23, R100, R23, 0.20512372255325317383 ;  /* 0x3e520bf464177423 */ /* 0x000fe20000010017 */
        /* <DEDUP_REMOVED lines=28> */
[----:B------:R-:W-:Y:S01]  /*19480*/  FFMA.FTZ R20, R17, R20, 0.28857114911079406738 ;  /* 0x3e93bf9911147423 */ /* 0x000fe20000010014 */
[C---:B------:R-:W-:Y:S01]  /*19490*/  FMUL R101, R5.reuse, R65 ;  /* 0x0000004105657220 */ /* 0x040fe20000400000 */
[----:B------:R-:W-:Y:S01]  /*194a0*/  FMUL R116, R5, R52 ;  /* 0x0000003405747220 */ /* 0x000fe20000400000 */
[----:B------:R-:W-:Y:S01]  /*194b0*/  FFMA.FTZ R19, R98, R19, -0.24046532809734344482 ;  /* 0xbe763c8b62137423 */ /* 0x000fe20000010013 */
[----:B------:R-:W-:Y:S01]  /*194c0*/  FFMA.FTZ R22, R99, R22, -0.24046532809734344482 ;  /* 0xbe763c8b63167423 */ /* 0x000fe20000010016 */
[----:B------:R-:W-:Y:S01]  /*194d0*/  FFMA.FTZ R23, R100, R23, -0.24046532809734344482 ;  /* 0xbe763c8b64177423 */ /* 0x000fe20000010017 */
        /* <DEDUP_REMOVED lines=28> */
[----:B------:R-:W-:Y:S01]  /*196a0*/  FFMA.FTZ R20, R17, R20, -0.36067417263984680176 ;  /* 0xbeb8aa4911147423 */ /* 0x000fe20000010014 */
[----:B------:R-:W-:Y:S01]  /*196b0*/  F2FP.BF16.F32.PACK_AB R5, R6, R7 ;  /* 0x000000070605723e */ /* 0x000fe200000010ff */
[----:B------:R-:W-:Y:S01]  /*196c0*/  FFMA.FTZ R19, R98, R19, 0.28857114911079406738 ;  /* 0x3e93bf9962137423 */ /* 0x000fe20000010013 */
[----:B------:R-:W-:Y:S01]  /*196d0*/  F2FP.BF16.F32.PACK_AB R6, R153, R152 ;  /* 0x000000989906723e */ /* 0x000fe200000010ff */
[----:B------:R-:W-:Y:S01]  /*196e0*/  FFMA.FTZ R22, R99, R22, 0.28857114911079406738 ;  /* 0x3e93bf9963167423 */ /* 0x000fe20000010016 */
[----:B------:R-:W-:Y:S01]  /*196f0*/  F2FP.BF16.F32.PACK_AB R7, R155, R154 ;  /* 0x0000009a9b07723e */ /* 0x000fe200000010ff */
[----:B------:R-:W-:Y:S01]  /*19700*/  FFMA.FTZ R23, R100, R23, 0.28857114911079406738 ;  /* 0x3e93bf9964177423 */ /* 0x000fe20000010017 */
[----:B------:R-:W-:Y:S01]  /*19710*/  FFMA.FTZ R20, R17, R20, 0.48089820146560668945 ;  /* 0x3ef6384a11147423 */ /* 0x000fe20000010014 */
[----:B------:R-:W-:Y:S01]  /*19720*/  FFMA.FTZ R19, R98, R19, -0.36067417263984680176 ;  /* 0xbeb8aa4962137423 */ /* 0x000fe20000010013 */
[----:B------:R-:W-:Y:S01]  /*19730*/  FFMA.FTZ R22, R99, R22, -0.36067417263984680176 ;  /* 0xbeb8aa4963167423 */ /* 0x000fe20000010016 */
[----:B------:R-:W-:Y:S01]  /*19740*/  FFMA.FTZ R23, R100, R23, -0.36067417263984680176 ;  /* 0xbeb8aa4964177423 */ /* 0x000fe20000010017 */
[----:B------:R0:W-:Y:S01]  /*19750*/  STSM.16.M88.4 [R0], R4 ;  /* 0x0000000400007844 */ /* 0x0001e20000000200 */
[----:B------:R-:W-:Y:S01]  /*19760*/  ISETP.GE.U32.AND P0, PT, R86, 0x7f800000, PT ;  /* 0x7f8000005600780c */ /* 0x000fe20003f06070 */
[----:B------:R-:W-:Y:S01]  /*19770*/  FFMA.FTZ R20, R17, R20, -0.72134751081466674805 ;  /* 0xbf38aa3b11147423 */ /* 0x000fe20000010014 */
[----:B------:R-:W-:Y:S01]  /*19780*/  FFMA.FTZ R19, R98, R19, 0.48089820146560668945 ;  /* 0x3ef6384a62137423 */ /* 0x000fe20000010013 */
[----:B------:R-:W-:Y:S01]  /*19790*/  FFMA.FTZ R22, R99, R22, 0.48089820146560668945 ;  /* 0x3ef6384a63167423 */ /* 0x000fe20000010016 */
[----:B------:R-:W-:Y:S01]  /*197a0*/  FFMA.FTZ R23, R100, R23, 0.48089820146560668945 ;  /* 0x3ef6384a64177423 */ /* 0x000fe20000010017 */
[----:B------:R-:W-:Y:S01]  /*197b0*/  FMUL R20, R17, R20 ;  /* 0x0000001411147220 */ /* 0x000fe20000400000 */
[----:B------:R-:W-:Y:S01]  /*197c0*/  ISETP.GE.U32.AND P1, PT, R89, 0x7f800000, PT ;  /* 0x7f8000005900780c */ /* 0x000fe20003f26070 */
[----:B------:R-:W-:Y:S01]  /*197d0*/  FFMA.FTZ R19, R98, R19, -0.72134751081466674805 ;  /* 0xbf38aa3b62137423 */ /* 0x000fe20000010013 */
[----:B------:R-:W-:Y:S01]  /*197e0*/  ISETP.GE.U32.AND P5, PT, R88, 0x7f800000, PT ;  /* 0x7f8000005800780c */ /* 0x000fe20003fa6070 */
[----:B------:R-:W-:Y:S01]  /*197f0*/  FFMA.FTZ R22, R99, R22, -0.72134751081466674805 ;  /* 0xbf38aa3b63167423 */ /* 0x000fe20000010016 */
[----:B------:R-:W-:Y:S01]  /*19800*/  ISETP.GE.U32.AND P4, PT, R87, 0x7f800000, PT ;  /* 0x7f8000005700780c */ /* 0x000fe20003f86070 */
[----:B------:R-:W-:Y:S01]  /*19810*/  FFMA.FTZ R23, R100, R23, -0.72134751081466674805 ;  /* 0xbf38aa3b64177423 */ /* 0x000fe20000010017 */
[----:B------:R-:W-:Y:S01]  /*19820*/  FMUL R20, R17, R20 ;  /* 0x0000001411147220 */ /* 0x000fe20000400000 */
[----:B------:R-:W-:Y:S01]  /*19830*/  FMUL R19, R98, R19 ;  /* 0x0000001362137220 */ /* 0x000fe20000400000 */
[----:B------:R-:W-:Y:S01]  /*19840*/  FMUL R22, R99, R22 ;  /* 0x0000001663167220 */ /* 0x000fe20000400000 */
[----:B------:R-:W-:Y:S01]  /*19850*/  FMUL R23, R100, R23 ;  /* 0x0000001764177220 */ /* 0x000fe20000400000 */
[----:B------:R-:W-:Y:S01]  /*19860*/  FFMA.FTZ R20, R17, 1.4426950216293334961, R20 ;  /* 0x3fb8aa3b11147823 */ /* 0x000fe20000010014 */
[----:B0-----:R-:W-:Y:S01]  /*19870*/  @P0 MOV R5, 0x7f800000 ;  /* 0x7f80000000050802 */ /* 0x001fe20000000f00 */
[----:B------:R-:W-:Y:S01]  /*19880*/  FMUL R19, R98, R19 ;  /* 0x0000001362137220 */ /* 0x000fe20000400000 */
[----:B------:R-:W-:Y:S01]  /*19890*/  FMUL R22, R99, R22 ;  /* 0x0000001663167220 */ /* 0x000fe20000400000 */
[----:B------:R-:W-:Y:S01]  /*198a0*/  FMUL R23, R100, R23 ;  /* 0x0000001764177220 */ /* 0x000fe20000400000 */
[----:B------:R-:W-:Y:S01]  /*198b0*/  LOP3.LUT R72, R128, 0x7f, RZ, 0xc0, !PT ;  /* 0x0000007f80487812 */ /* 0x000fe200078ec0ff */
[----:B------:R-:W-:Y:S01]  /*198c0*/  FADD R103, R103, R20 ;  /* 0x0000001467677221 */ /* 0x000fe20000000000 */
[----:B------:R-:W-:Y:S01]  /*198d0*/  @P0 FFMA.FTZ R103, R86, R5, +INF ;  /* 0x7f80000056670423 */ /* 0x000fe20000010005 */
[----:B------:R-:W-:Y:S01]  /*198e0*/  FFMA.FTZ R98, R98, 1.4426950216293334961, R19 ;  /* 0x3fb8aa3b62627823 */ /* 0x000fe20000010013 */
[----:B------:R-:W-:Y:S01]  /*198f0*/  FFMA.FTZ R22, R99, 1.4426950216293334961, R22 ;  /* 0x3fb8aa3b63167823 */ /* 0x000fe20000010016 */
[----:B------:R-:W-:Y:S01]  /*19900*/  FFMA.FTZ R100, R100, 1.4426950216293334961, R23 ;  /* 0x3fb8aa3b64647823 */ /* 0x000fe20000010017 */
[----:B------:R-:W-:Y:S01]  /*19910*/  @P1 MOV R4, 0x7f800000 ;  /* 0x7f80000000041802 */ /* 0x000fe20000000f00 */
[----:B------:R-:W-:Y:S01]  /*19920*/  @P5 IMAD.MOV.U32 R5, RZ, RZ, 0x7f800000 ;  /* 0x7f800000ff055424 */ /* 0x000fe200078e00ff */
[----:B------:R-:W-:-:S02]  /*19930*/  @P4 MOV R6, 0x7f800000 ;  /* 0x7f80000000064802 */ /* 0x000fc40000000f00 */
[----:B------:R-:W-:Y:S01]  /*19940*/  LEA R72, R72, UR4, 0x4 ;  /* 0x0000000448487c11 */ /* 0x000fe2000f8e20ff */
[----:B------:R-:W-:Y:S01]  /*19950*/  FADD R97, R97, R98 ;  /* 0x0000006261617221 */ /* 0x000fe20000000000 */
[----:B------:R-:W-:Y:S01]  /*19960*/  FADD R95, R95, R22 ;  /* 0x000000165f5f7221 */ /* 0x000fe20000000000 */
[----:B------:R-:W-:Y:S01]  /*19970*/  FADD R93, R93, R100 ;  /* 0x000000645d5d7221 */ /* 0x000fe20000000000 */
[----:B------:R-:W-:Y:S01]  /*19980*/  @P1 FFMA.FTZ R97, R89, R4, +INF ;  /* 0x7f80000059611423 */ /* 0x000fe20000010004 */
[----:B------:R-:W-:Y:S01]  /*19990*/  @P5 FFMA.FTZ R95, R88, R5, +INF ;  /* 0x7f800000585f5423 */ /* 0x000fe20000010005 */
[----:B------:R-:W-:Y:S01]  /*199a0*/  @P4 FFMA.FTZ R93, R87, R6, +INF ;  /* 0x7f800000575d4423 */ /* 0x000fe20000010006 */
[----:B------:R-:W-:Y:S01]  /*199b0*/  BAR.SYNC.DEFER_BLOCKING 0x0 ;  /* 0x0000000000007b1d */ /* 0x000fe20000010000 */
[----:B------:R-:W-:Y:S02]  /*199c0*/  F2FP.BF16.F32.PACK_AB R20, R104, R105 ;  /* 0x000000696814723e */ /* 0x000fe400000010ff */
[----:B------:R-:W-:-:S03]  /*199d0*/  F2FP.BF16.F32.PACK_AB R21, R21, R18 ;  /* 0x000000121515723e */ /* 0x000fc600000010ff */
[----:B------:R-:W0:Y:S01]  /*199e0*/  LDS.128 R4, [R72] ;  /* 0x0000000048047984 */ /* 0x000e220000000c00 */
[----:B------:R-:W-:Y:S02]  /*199f0*/  F2FP.BF16.F32.PACK_AB R22, R157, R156 ;  /* 0x0000009c9d16723e */ /* 0x000fe400000010ff */
[----:B------:R-:W-:Y:S01]  /*19a00*/  F2FP.BF16.F32.PACK_AB R23, R159, R158 ;  /* 0x0000009e9f17723e */ /* 0x000fe200000010ff */
[----:B------:R-:W-:Y:S06]  /*19a10*/  BAR.SYNC.DEFER_BLOCKING 0x0 ;  /* 0x0000000000007b1d */ /* 0x000fec0000010000 */
[----:B------:R-:W-:Y:S02]  /*19a20*/  STSM.16.M88.4 [R0], R20 ;  /* 0x0000001400007844 */ /* 0x000fe40000000200 */
[----:B------:R-:W-:Y:S01]  /*19a30*/  BAR.SYNC.DEFER_BLOCKING 0x0 ;  /* 0x0000000000007b1d */ /* 0x000fe20000010000 */
[----:B------:R-:W-:-:S02]  /*19a40*/  F2FP.BF16.F32.PACK_AB R25, R25, R16 ;  /* 0x000000101919723e */ /* 0x000fc400000010ff */
[----:B------:R-:W-:-:S03]  /*19a50*/  F2FP.BF16.F32.PACK_AB R24, R24, R27 ;  /* 0x0000001b1818723e */ /* 0x000fc600000010ff */
[----:B------:R-:W1:Y:S01]  /*19a60*/  LDS.128 R16, [R72] ;  /* 0x0000000048107984 */ /* 0x000e620000000c00 */
[----:B------:R-:W-:Y:S02]  /*19a70*/  F2FP.BF16.F32.PACK_AB R26, R161, R160 ;  /* 0x000000a0a11a723e */ /* 0x000fe400000010ff */
[----:B------:R-:W-:Y:S01]  /*19a80*/  F2FP.BF16.F32.PACK_AB R27, R163, R162 ;  /* 0x000000a2a31b723e */ /* 0x000fe200000010ff */
[----:B------:R-:W-:Y:S06]  /*19a90*/  BAR.SYNC.DEFER_BLOCKING 0x0 ;  /* 0x0000000000007b1d */ /* 0x000fec0000010000 */
[----:B------:R-:W-:Y:S02]  /*19aa0*/  STSM.16.M88.4 [R0], R24 ;  /* 0x0000001800007844 */ /* 0x000fe40000000200 */
[----:B------:R-:W-:Y:S01]  /*19ab0*/  BAR.SYNC.DEFER_BLOCKING 0x0 ;  /* 0x0000000000007b1d */ /* 0x000fe20000010000 */
[----:B------:R-:W-:-:S02]  /*19ac0*/  F2FP.BF16.F32.PACK_AB R32, R32, R31 ;  /* 0x0000001f2020723e */ /* 0x000fc400000010ff */
[----:B------:R-:W-:-:S03]  /*19ad0*/  F2FP.BF16.F32.PACK_AB R28, R28, R35 ;  /* 0x000000231c1c723e */ /* 0x000fc600000010ff */
[----:B------:R-:W2:Y:S01]  /*19ae0*/  LDS.128 R20, [R72] ;  /* 0x0000000048147984 */ /* 0x000ea20000000c00 */
[----:B------:R-:W-:Y:S02]  /*19af0*/  F2FP.BF16.F32.PACK_AB R29, R29, R38 ;  /* 0x000000261d1d723e */ /* 0x000fe400000010ff */
[----:B------:R-:W-:Y:S02]  /*19b00*/  F2FP.BF16.F32.PACK_AB R30, R165, R164 ;  /* 0x000000a4a51e723e */ /* 0x000fe400000010ff */
[----:B------:R-:W-:Y:S01]  /*19b10*/  F2FP.BF16.F32.PACK_AB R31, R167, R166 ;  /* 0x000000a6a71f723e */ /* 0x000fe200000010ff */
[----:B------:R-:W-:Y:S06]  /*19b20*/  BAR.SYNC.DEFER_BLOCKING 0x0 ;  /* 0x0000000000007b1d */ /* 0x000fec0000010000 */
[----:B------:R-:W-:Y:S02]  /*19b30*/  STSM.16.M88.4 [R0], R28 ;  /* 0x0000001c00007844 */ /* 0x000fe40000000200 */
[----:B------:R-:W-:Y:S01]  /*19b40*/  BAR.SYNC.DEFER_BLOCKING 0x0 ;  /* 0x0000000000007b1d */ /* 0x000fe20000010000 */
[----:B------:R-:W-:-:S02]  /*19b50*/  F2FP.BF16.F32.PACK_AB R33, R33, R36 ;  /* 0x000000242121723e */ /* 0x000fc400000010ff */
[----:B------:R-:W-:-:S03]  /*19b60*/  F2FP.BF16.F32.PACK_AB R34, R169, R168 ;  /* 0x000000a8a922723e */ /* 0x000fc600000010ff */
[----:B------:R-:W3:Y:S01]  /*19b70*/  LDS.128 R24, [R72] ;  /* 0x0000000048187984 */ /* 0x000ee20000000c00 */
[----:B------:R-:W-:Y:S01]  /*19b80*/  F2FP.BF16.F32.PACK_AB R35, R171, R170 ;  /* 0x000000aaab23723e */ /* 0x000fe200000010ff */
[----:B------:R-:W-:Y:S06]  /*19b90*/  BAR.SYNC.DEFER_BLOCKING 0x0 ;  /* 0x0000000000007b1d */ /* 0x000fec0000010000 */
[----:B------:R-:W-:Y:S02]  /*19ba0*/  STSM.16.M88.4 [R0], R32 ;  /* 0x0000002000007844 */ /* 0x000fe40000000200 */
[----:B------:R-:W-:Y:S01]  /*19bb0*/  BAR.SYNC.DEFER_BLOCKING 0x0 ;  /* 0x0000000000007b1d */ /* 0x000fe20000010000 */
[----:B------:R-:W-:-:S02]  /*19bc0*/  F2FP.BF16.F32.PACK_AB R36, R79, R42 ;  /* 0x0000002a4f24723e */ /* 0x000fc400000010ff */
[----:B------:R-:W-:-:S03]  /*19bd0*/  F2FP.BF16.F32.PACK_AB R40, R40, R83 ;  /* 0x000000532828723e */ /* 0x000fc600000010ff */
[----:B------:R-:W4:Y:S01]  /*19be0*/  LDS.128 R28, [R72] ;  /* 0x00000000481c7984 */ /* 0x000f220000000c00 */
        /* <DEDUP_REMOVED lines=8> */
[----:B------:R-:W4:Y:S01]  /*19c70*/  LDS.128 R32, [R72] ;  /* 0x0000000048207984 */ /* 0x000f220000000c00 */
        /* <DEDUP_REMOVED lines=40> */
[----:B------:R-:W0:Y:S01]  /*19f00*/  S2UR UR10, SR_CTAID.Y ;  /* 0x00000000000a79c3 */ /* 0x000e220000002600 */
[----:B------:R-:W-:-:S07]  /*19f10*/  F2FP.BF16.F32.PACK_AB R67, R199, R198 ;  /* 0x000000c6c743723e */ /* 0x000fce00000010ff */
[----:B------:R-:W-:Y:S01]  /*19f20*/  BAR.SYNC.DEFER_BLOCKING 0x0 ;  /* 0x0000000000007b1d */ /* 0x000fe20000010000 */
[----:B------:R-:W-:Y:S02]  /*19f30*/  F2FP.BF16.F32.PACK_AB R116, R115, R116 ;  /* 0x000000747374723e */ /* 0x000fe400000010ff */
[----:B------:R-:W-:Y:S02]  /*19f40*/  F2FP.BF16.F32.PACK_AB R117, R70, R71 ;  /* 0x000000474675723e */ /* 0x000fe400000010ff */
[----:B------:R-:W-:-:S03]  /*19f50*/  F2FP.BF16.F32.PACK_AB R118, R201, R200 ;  /* 0x000000c8c976723e */ /* 0x000fc600000010ff */
[----:B------:R-:W1:Y:S01]  /*19f60*/  LDC R15, c[0x0][0x278] ;  /* 0x00009e00ff0f7b82 */ /* 0x000e620000000800 */
[----:B------:R-:W-:Y:S07]  /*19f70*/  STSM.16.M88.4 [R0], R64 ;  /* 0x0000004000007844 */ /* 0x000fee0000000200 */
[----:B------:R-:W-:Y:S01]  /*19f80*/  BAR.SYNC.DEFER_BLOCKING 0x0 ;  /* 0x0000000000007b1d */ /* 0x000fe20000010000 */
[----:B------:R-:W-:-:S05]  /*19f90*/  F2FP.BF16.F32.PACK_AB R119, R203, R202 ;  /* 0x000000cacb77723e */ /* 0x000fca00000010ff */
[----:B------:R-:W4:Y:S02]  /*19fa0*/  LDS.128 R52, [R72] ;  /* 0x0000000048347984 */ /* 0x000f240000000c00 */
[----:B------:R-:W-:Y:S06]  /*19fb0*/  BAR.SYNC.DEFER_BLOCKING 0x0 ;  /* 0x0000000000007b1d */ /* 0x000fec0000010000 */
[----:B------:R-:W-:Y:S02]  /*19fc0*/  STSM.16.M88.4 [R0], R116 ;  /* 0x0000007400007844 */ /* 0x000fe40000000200 */
[----:B------:R-:W-:Y:S06]  /*19fd0*/  BAR.SYNC.DEFER_BLOCKING 0x0 ;  /* 0x0000000000007b1d */ /* 0x000fec0000010000 */
[----:B------:R-:W2:Y:S01]  /*19fe0*/  S2R R126, SR_CTAID.X ;  /* 0x00000000007e7919 */ /* 0x000ea20000002500 */
[----:B------:R-:W4:Y:S01]  /*19ff0*/  LDS.128 R64, [R72] ;  /* 0x0000000048407984 */ /* 0x000f220000000c00 */
[----:B------:R-:W-:-:S02]  /*1a000*/  F2FP.BF16.F32.PACK_AB R76, R111, R114 ;  /* 0x000000726f4c723e */ /* 0x000fc400000010ff */
[----:B------:R-:W-:Y:S02]  /*1a010*/  F2FP.BF16.F32.PACK_AB R77, R68, R69 ;  /* 0x00000045444d723e */ /* 0x000fe400000010ff */
[----:B------:R-:W-:Y:S02]  /*1a020*/  F2FP.BF16.F32.PACK_AB R78, R205, R204 ;  /* 0x000000cccd4e723e */ /* 0x000fe400000010ff */
[----:B------:R-:W-:Y:S01]  /*1a030*/  F2FP.BF16.F32.PACK_AB R79, R207, R206 ;  /* 0x000000cecf4f723e */ /* 0x000fe200000010ff */
[----:B------:R-:W-:Y:S01]  /*1a040*/  BAR.SYNC.DEFER_BLOCKING 0x0 ;  /* 0x0000000000007b1d */ /* 0x000fe20000010000 */
[----:B--2---:R-:W-:-:S05]  /*1a050*/  SHF.L.U32 R126, R126, 0x7, RZ ;  /* 0x000000077e7e7819 */ /* 0x004fca00000006ff */
[----:B------:R-:W-:Y:S01]  /*1a060*/  STSM.16.M88.4 [R0], R76 ;  /* 0x0000004c00007844 */ /* 0x000fe20000000200 */
[----:B------:R-:W-:-:S05]  /*1a070*/  LOP3.LUT R126, R126, 0x7f, R128, 0xf8, !PT ;  /* 0x0000007f7e7e7812 */ /* 0x000fca00078ef880 */
[----:B------:R-:W-:Y:S01]  /*1a080*/  IMAD R70, R126, UR9, RZ ;  /* 0x000000097e467c24 */ /* 0x000fe2000f8e02ff */
[----:B------:R-:W-:-:S03]  /*1a090*/  F2FP.BF16.F32.PACK_AB R83, R11, R14 ;  /* 0x0000000e0b53723e */ /* 0x000fc600000010ff */
[C---:B------:R-:W-:Y:S02]  /*1a0a0*/  IMAD.SHL.U32 R75, R70.reuse, 0x2, RZ ;  /* 0x00000002464b7824 */ /* 0x040fe400078e00ff */
[----:B------:R-:W-:Y:S01]  /*1a0b0*/  IMAD.HI R14, R70, 0x2, RZ ;  /* 0x00000002460e7827 */ /* 0x000fe200078e02ff */
[----:B------:R-:W-:Y:S01]  /*1a0c0*/  BAR.SYNC.DEFER_BLOCKING 0x0 ;  /* 0x0000000000007b1d */ /* 0x000fe20000010000 */
[----:B------:R-:W-:Y:S02]  /*1a0d0*/  F2FP.BF16.F32.PACK_AB R80, R101, R106 ;  /* 0x0000006a6550723e */ /* 0x000fe400000010ff */
[----:B------:R-:W-:Y:S02]  /*1a0e0*/  F2FP.BF16.F32.PACK_AB R81, R62, R63 ;  /* 0x0000003f3e51723e */ /* 0x000fe400000010ff */
[----:B------:R-:W-:Y:S02]  /*1a0f0*/  F2FP.BF16.F32.PACK_AB R82, R209, R208 ;  /* 0x000000d0d152723e */ /* 0x000fe400000010ff */
[----:B------:R-:W-:-:S02]  /*1a100*/  FSETP.NEU.AND P3, PT, R86, RZ, PT ;  /* 0x000000ff5600720b */ /* 0x000fc40003f6d000 */
[----:B------:R-:W-:Y:S02]  /*1a110*/  FSETP.NEU.AND P0, PT, R87, RZ, PT ;  /* 0x000000ff5700720b */ /* 0x000fe40003f0d000 */
[----:B------:R-:W-:Y:S01]  /*1a120*/  F2FP.BF16.F32.PACK_AB R85, R60, R61 ;  /* 0x0000003d3c55723e */ /* 0x000fe200000010ff */
[----:B------:R-:W2:Y:S01]  /*1a130*/  LDC.64 R86, c[0x0][0x228] ;  /* 0x00008a00ff567b82 */ /* 0x000ea20000000a00 */
[----:B0-----:R-:W-:Y:S01]  /*1a140*/  UIMAD UR8, UR10, UR8, URZ ;  /* 0x000000080a0872a4 */ /* 0x001fe2000f8e023f */
[----:B------:R-:W0:Y:S01]  /*1a150*/  LDS.128 R68, [R72] ;  /* 0x0000000048447984 */ /* 0x000e220000000c00 */
[----:B------:R-:W-:-:S05]  /*1a160*/  F2FP.BF16.F32.PACK_AB R84, R84, R91 ;  /* 0x0000005b5454723e */ /* 0x000fca00000010ff */
[----:B------:R-:W3:Y:S08]  /*1a170*/  LDC R101, c[0x0][0x278] ;  /* 0x00009e00ff657b82 */ /* 0x000ef00000000800 */
[----:B------:R-:W-:Y:S06]  /*1a180*/  BAR.SYNC.DEFER_BLOCKING 0x0 ;  /* 0x0000000000007b1d */ /* 0x000fec0000010000 */
[----:B------:R4:W-:Y:S02]  /*1a190*/  STSM.16.M88.4 [R0], R80 ;  /* 0x0000005000007844 */ /* 0x0009e40000000200 */
[----:B------:R-:W-:Y:S01]  /*1a1a0*/  BAR.SYNC.DEFER_BLOCKING 0x0 ;  /* 0x0000000000007b1d */ /* 0x000fe20000010000 */
[----:B------:R-:W-:-:S06]  /*1a1b0*/  USHF.L.U32 UR9, UR8, 0x1, URZ ;  /* 0x0000000108097899 */ /* 0x000fcc000800063f */
[----:B--2---:R-:W-:Y:S01]  /*1a1c0*/  IADD3 R74, P4, P5, R75, UR9, R86 ;  /* 0x000000094b4a7c10 */ /* 0x004fe2000fd9e056 */
[----:B------:R-:W-:Y:S01]  /*1a1d0*/  UIMAD.WIDE UR8, UR8, 0x2, URZ ;  /* 0x00000002080878a5 */ /* 0x000fe2000f8e023f */
[----:B------:R-:W2:Y:S05]  /*1a1e0*/  LDS.128 R60, [R72] ;  /* 0x00000000483c7984 */ /* 0x000eaa0000000c00 */
[----:B------:R-:W-:Y:S02]  /*1a1f0*/  IADD3.X R75, R14, UR9, R87, P4, P5 ;  /* 0x000000090e4b7c10 */ /* 0x000fe4000a7ea457 */
[----:B-1----:R-:W-:Y:S01]  /*1a200*/  SHF.L.U32 R73, R15, 0x1, RZ ;  /* 0x000000010f497819 */ /* 0x002fe200000006ff */
[----:B------:R-:W-:Y:S01]  /*1a210*/  BAR.SYNC.DEFER_BLOCKING 0x0 ;  /* 0x0000000000007b1d */ /* 0x000fe20000010000 */
[----:B------:R-:W-:-:S02]  /*1a220*/  F2FP.BF16.F32.PACK_AB R86, R213, R212 ;  /* 0x000000d4d556723e */ /* 0x000fc400000010ff */
[----:B------:R-:W-:Y:S01]  /*1a230*/  F2FP.BF16.F32.PACK_AB R87, R3, R10 ;  /* 0x0000000a0357723e */ /* 0x000fe200000010ff */
[----:B----4-:R-:W-:Y:S01]  /*1a240*/  IMAD R83, R15, 0x6, RZ ;  /* 0x000000060f537824 */ /* 0x010fe200078e02ff */
[----:B------:R-:W-:Y:S02]  /*1a250*/  IADD3 R10, P4, R73, R74, RZ ;  /* 0x0000004a490a7210 */ /* 0x000fe40007f9e0ff */
[----:B------:R-:W-:Y:S01]  /*1a260*/  FSETP.NEU.AND P2, PT, R89, RZ, PT ;  /* 0x000000ff5900720b */ /* 0x000fe20003f4d000 */
[C---:B------:R-:W-:Y:S02]  /*1a270*/  IMAD R91, R15.reuse, 0x14, RZ ;  /* 0x000000140f5b7824 */ /* 0x040fe400078e02ff */
[C---:B------:R-:W-:Y:S02]  /*1a280*/  IMAD R99, R15.reuse, 0x1c, RZ ;  /* 0x0000001c0f637824 */ /* 0x040fe400078e02ff */
[C---:B------:R-:W-:Y:S02]  /*1a290*/  IMAD R107, R15.reuse, 0x2a, RZ ;  /* 0x0000002a0f6b7824 */ /* 0x040fe400078e02ff */
[----:B------:R-:W-:-:S02]  /*1a2a0*/  IMAD R109, R15, 0x2c, RZ ;  /* 0x0000002c0f6d7824 */ /* 0x000fc400078e02ff */
[C---:B------:R-:W-:Y:S02]  /*1a2b0*/  IMAD R111, R15.reuse, 0x30, RZ ;  /* 0x000000300f6f7824 */ /* 0x040fe400078e02ff */
[C---:B------:R-:W-:Y:S02]  /*1a2c0*/  IMAD R113, R15.reuse, 0x32, RZ ;  /* 0x000000320f717824 */ /* 0x040fe400078e02ff */
[C---:B------:R-:W-:Y:S02]  /*1a2d0*/  IMAD R115, R15.reuse, 0x34, RZ ;  /* 0x000000340f737824 */ /* 0x040fe400078e02ff */
[C---:B------:R-:W-:Y:S02]  /*1a2e0*/  IMAD R119, R15.reuse, 0x3a, RZ ;  /* 0x0000003a0f777824 */ /* 0x040fe400078e02ff */
[C---:B------:R-:W-:Y:S01]  /*1a2f0*/  IMAD R117, R15.reuse, 0x38, RZ ;  /* 0x000000380f757824 */ /* 0x040fe200078e02ff */
[----:B------:R1:W-:Y:S01]  /*1a300*/  STSM.16.M88.4 [R0], R84 ;  /* 0x0000005400007844 */ /* 0x0003e20000000200 */
[----:B------:R-:W-:-:S02]  /*1a310*/  IMAD R121, R15, 0x3c, RZ ;  /* 0x0000003c0f797824 */ /* 0x000fc400078e02ff */
[C---:B------:R-:W-:Y:S01]  /*1a320*/  IMAD R123, R15.reuse, 0x3e, RZ ;  /* 0x0000003e0f7b7824 */ /* 0x040fe200078e02ff */
[----:B------:R-:W-:Y:S01]  /*1a330*/  BAR.SYNC.DEFER_BLOCKING 0x0 ;  /* 0x0000000000007b1d */ /* 0x000fe20000010000 */
[CC--:B------:R-:W-:Y:S01]  /*1a340*/  LEA R76, P5, R15.reuse, R74.reuse, 0x2 ;  /* 0x0000004a0f4c7211 */ /* 0x0c0fe200078a10ff */
[C---:B------:R-:W-:Y:S01]  /*1a350*/  IMAD R3, R15.reuse, 0x3, RZ ;  /* 0x000000030f037824 */ /* 0x040fe200078e02ff */
[CC--:B------:R-:W-:Y:S02]  /*1a360*/  LEA.HI.X.SX32 R11, R15.reuse, R75.reuse, 0x1, P4 ;  /* 0x0000004b0f0b7211 */ /* 0x0c0fe400020f0eff */
[----:B------:R-:W-:Y:S01]  /*1a370*/  PRMT R14, R4, 0x7632, R14 ;  /* 0x00007632040e7816 */ /* 0x000fe2000000000e */
[----:B------:R-:W-:Y:S01]  /*1a380*/  IMAD R125, R15, 0x42, RZ ;  /* 0x000000420f7d7824 */ /* 0x000fe200078e02ff */
[----:B------:R-:W-:Y:S01]  /*1a390*/  LEA.HI.X.SX32 R77, R73, R75, 0x1, P5 ;  /* 0x0000004b494d7211 */ /* 0x000fe200028f0eff */
[----:B------:R-:W-:Y:S01]  /*1a3a0*/  IMAD R127, R15, 0x44, RZ ;  /* 0x000000440f7f7824 */ /* 0x000fe200078e02ff */
[----:B------:R-:W-:Y:S01]  /*1a3b0*/  IADD3 R78, P5, R83, R74, RZ ;  /* 0x0000004a534e7210 */ /* 0x000fe20007fbe0ff */
[----:B------:R-:W-:-:S02]  /*1a3c0*/  IMAD R129, R15, 0x46, RZ ;  /* 0x000000460f817824 */ /* 0x000fc400078e02ff */
[C---:B------:R-:W-:Y:S02]  /*1a3d0*/  IMAD R133, R15.reuse, 0x4a, RZ ;  /* 0x0000004a0f857824 */ /* 0x040fe400078e02ff */
[C---:B------:R-:W-:Y:S02]  /*1a3e0*/  IMAD R131, R15.reuse, 0x48, RZ ;  /* 0x000000480f837824 */ /* 0x040fe400078e02ff */
[C---:B------:R-:W-:Y:S01]  /*1a3f0*/  IMAD R105, R15.reuse, 0x4e, RZ ;  /* 0x0000004e0f697824 */ /* 0x040fe200078e02ff */
[----:B------:R-:W-:Y:S01]  /*1a400*/  FSETP.NEU.AND P1, PT, R88, RZ, PT ;  /* 0x000000ff5800720b */ /* 0x000fe20003f2d000 */
[----:B-1----:R-:W-:Y:S01]  /*1a410*/  IMAD R87, R15, 0xc, RZ ;  /* 0x0000000c0f577824 */ /* 0x002fe200078e02ff */
[----:B------:R-:W-:Y:S01]  /*1a420*/  FSEL R103, R103, -INF , P3 ;  /* 0xff80000067677808 */ /* 0x000fe20001800000 */
[----:B------:R-:W-:Y:S01]  /*1a430*/  IMAD R85, R15, 0xa, RZ ;  /* 0x0000000a0f557824 */ /* 0x000fe200078e02ff */
[----:B------:R-:W-:Y:S01]  /*1a440*/  LEA.HI.X.SX32 R79, R3, R75, 0x1, P5 ;  /* 0x0000004b034f7211 */ /* 0x000fe200028f0eff */
[----:B------:R-:W-:Y:S01]  /*1a450*/  ULDC UR8, c[0x0][0x27c] ;  /* 0x00009f0000087ab9 */ /* 0x000fe20000000800 */
[----:B------:R1:W-:Y:S01]  /*1a460*/  STG.E.U16 desc[UR6][R74.64], R4 ;  /* 0x000000044a007986 */ /* 0x0003e2000c101506 */
[----:B------:R-:W-:-:S03]  /*1a470*/  IMAD R3, R15, 0x5, RZ ;  /* 0x000000050f037824 */ /* 0x000fc600078e02ff */
[----:B------:R4:W-:Y:S01]  /*1a480*/  STG.E.U16 desc[UR6][R10.64], R14 ;  /* 0x0000000e0a007986 */ /* 0x0009e2000c101506 */
[----:B------:R-:W-:-:S03]  /*1a490*/  SHF.L.U32 R73, R15, 0x2, RZ ;  /* 0x000000020f497819 */ /* 0x000fc600000006ff */
[----:B------:R0:W-:Y:S01]  /*1a4a0*/  STG.E.U16 desc[UR6][R76.64], R5 ;  /* 0x000000054c007986 */ /* 0x0001e2000c101506 */
[-C--:B-1----:R-:W-:Y:S02]  /*1a4b0*/  IADD3 R4, P6, R87, R74.reuse, RZ ;  /* 0x0000004a57047210 */ /* 0x082fe40007fde0ff */
[----:B----4-:R-:W-:Y:S02]  /*1a4c0*/  PRMT R11, R5, 0x7632, R11 ;  /* 0x00007632050b7816 */ /* 0x010fe4000000000b */
[-C--:B------:R-:W-:Y:S02]  /*1a4d0*/  IADD3 R10, P5, R85, R74.reuse, RZ ;  /* 0x0000004a550a7210 */ /* 0x080fe40007fbe0ff */
[----:B0-----:R-:W-:Y:S01]  /*1a4e0*/  LEA.HI.X.SX32 R5, R83, R75, 0x1, P6 ;  /* 0x0000004b53057211 */ /* 0x001fe200030f0eff */
[C---:B------:R-:W-:Y:S01]  /*1a4f0*/  IMAD R83, R15.reuse, 0xe, RZ ;  /* 0x0000000e0f537824 */ /* 0x040fe200078e02ff */
[----:B------:R-:W-:Y:S01]  /*1a500*/  LEA R80, P4, R15, R74, 0x3 ;  /* 0x0000004a0f507211 */ /* 0x000fe200078818ff */
[----:B------:R0:W-:Y:S01]  /*1a510*/  STG.E.U16 desc[UR6][R78.64], R11 ;  /* 0x0000000b4e007986 */ /* 0x0001e2000c101506 */
[----:B------:R-:W-:-:S02]  /*1a520*/  PRMT R0, R6, 0x7632, R0 ;  /* 0x0000763206007816 */ /* 0x000fc40000000000 */
[-C--:B------:R-:W-:Y:S01]  /*1a530*/  LEA.HI.X.SX32 R81, R73, R75.reuse, 0x1, P4 ;  /* 0x0000004b49517211 */ /* 0x080fe200020f0eff */
[----:B------:R-:W-:Y:S01]  /*1a540*/  IMAD.SHL.U32 R73, R15, 0x8, RZ ;  /* 0x000000080f497824 */ /* 0x000fe200078e00ff */
[-C--:B------:R-:W-:Y:S01]  /*1a550*/  IADD3 R76, P4, R83, R74.reuse, RZ ;  /* 0x0000004a534c7210 */ /* 0x080fe20007f9e0ff */
[----:B------:R-:W-:Y:S01]  /*1a560*/  IMAD R89, R15, 0x12, RZ ;  /* 0x000000120f597824 */ /* 0x000fe200078e02ff */
[-C--:B0-----:R-:W-:Y:S01]  /*1a570*/  LEA.HI.X.SX32 R11, R3, R75.reuse, 0x1, P5 ;  /* 0x0000004b030b7211 */ /* 0x081fe200028f0eff */
[C---:B------:R-:W-:Y:S01]  /*1a580*/  IMAD R3, R15.reuse, 0x7, RZ ;  /* 0x000000070f037824 */ /* 0x040fe200078e02ff */
[----:B------:R-:W-:Y:S01]  /*1a590*/  LEA R78, P5, R15, R74, 0x4 ;  /* 0x0000004a0f4e7211 */ /* 0x000fe200078a20ff */
[----:B------:R-:W-:Y:S03]  /*1a5a0*/  STG.E.U16 desc[UR6][R80.64], R6 ;  /* 0x0000000650007986 */ /* 0x000fe6000c101506 */
[-C--:B------:R-:W-:Y:S01]  /*1a5b0*/  LEA.HI.X.SX32 R77, R3, R75.reuse, 0x1, P4 ;  /* 0x0000004b034d7211 */ /* 0x080fe200020f0eff */
[----:B------:R0:W-:Y:S01]  /*1a5c0*/  STG.E.U16 desc[UR6][R10.64], R0 ;  /* 0x000000000a007986 */ /* 0x0001e2000c101506 */
[----:B------:R-:W-:Y:S01]  /*1a5d0*/  IMAD R3, R15, 0x9, RZ ;  /* 0x000000090f037824 */ /* 0x000fe200078e02ff */
[----:B------:R-:W-:-:S02]  /*1a5e0*/  LEA.HI.X.SX32 R79, R73, R75, 0x1, P5 ;  /* 0x0000004b494f7211 */ /* 0x000fc400028f0eff */
[----:B------:R1:W-:Y:S01]  /*1a5f0*/  STG.E.U16 desc[UR6][R4.64], R7 ;  /* 0x0000000704007986 */ /* 0x0003e2000c101506 */
[----:B------:R-:W-:Y:S01]  /*1a600*/  PRMT R14, R7, 0x7632, R14 ;  /* 0x00007632070e7816 */ /* 0x000fe2000000000e */
[----:B------:R-:W-:Y:S01]  /*1a610*/  IMAD R73, R15, 0x16, RZ ;  /* 0x000000160f497824 */ /* 0x000fe200078e02ff */
[-C--:B0-----:R-:W-:Y:S02]  /*1a620*/  IADD3 R10, P4, R89, R74.reuse, RZ ;  /* 0x0000004a590a7210 */ /* 0x081fe40007f9e0ff */
[-C--:B-1----:R-:W-:Y:S02]  /*1a630*/  IADD3 R4, P5, R91, R74.reuse, RZ ;  /* 0x0000004a5b047210 */ /* 0x082fe40007fbe0ff */
[-C--:B------:R-:W-:Y:S02]  /*1a640*/  LEA.HI.X.SX32 R11, R3, R75.reuse, 0x1, P4 ;  /* 0x0000004b030b7211 */ /* 0x080fe400020f0eff */
[----:B------:R-:W-:Y:S01]  /*1a650*/  PRMT R0, R16, 0x7632, R0 ;  /* 0x0000763210007816 */ /* 0x000fe20000000000 */
[----:B------:R-:W-:Y:S01]  /*1a660*/  IMAD R3, R15, 0xb, RZ ;  /* 0x0000000b0f037824 */ /* 0x000fe200078e02ff */
[----:B------:R-:W-:Y:S01]  /*1a670*/  LEA.HI.X.SX32 R5, R85, R75, 0x1, P5 ;  /* 0x0000004b55057211 */ /* 0x000fe200028f0eff */
[----:B------:R0:W-:Y:S01]  /*1a680*/  STG.E.U16 desc[UR6][R76.64], R14 ;  /* 0x0000000e4c007986 */ /* 0x0001e2000c101506 */
[----:B------:R-:W-:Y:S01]  /*1a690*/  IADD3 R6, P5, R73, R74, RZ ;  /* 0x0000004a49067210 */ /* 0x000fe20007fbe0ff */
[----:B------:R-:W-:-:S02]  /*1a6a0*/  IMAD R85, R15, 0x1a, RZ ;  /* 0x0000001a0f557824 */ /* 0x000fc400078e02ff */
[----:B------:R1:W-:Y:S01]  /*1a6b0*/  STG.E.U16 desc[UR6][R78.64], R16 ;  /* 0x000000104e007986 */ /* 0x0003e2000c101506 */
[----:B------:R-:W-:Y:S01]  /*1a6c0*/  IMAD R81, R15, 0x18, RZ ;  /* 0x000000180f517824 */ /* 0x000fe200078e02ff */
[----:B------:R-:W-:Y:S02]  /*1a6d0*/  LEA.HI.X.SX32 R7, R3, R75, 0x1, P5 ;  /* 0x0000004b03077211 */ /* 0x000fe400028f0eff */
[----:B------:R4:W-:Y:S01]  /*1a6e0*/  STG.E.U16 desc[UR6][R10.64], R0 ;  /* 0x000000000a007986 */ /* 0x0009e2000c101506 */
[----:B------:R-:W-:-:S03]  /*1a6f0*/  IMAD R3, R15, 0xd, RZ ;  /* 0x0000000d0f037824 */ /* 0x000fc600078e02ff */
[----:B------:R3:W-:Y:S01]  /*1a700*/  STG.E.U16 desc[UR6][R4.64], R17 ;  /* 0x0000001104007986 */ /* 0x0007e2000c101506 */
[----:B0-----:R-:W-:Y:S01]  /*1a710*/  IADD3 R76, P4, R81, R74, RZ ;  /* 0x0000004a514c7210 */ /* 0x001fe20007f9e0ff */
[----:B-1----:R-:W-:-:S03]  /*1a720*/  IMAD R79, R15, 0x1e, RZ ;  /* 0x0000001e0f4f7824 */ /* 0x002fc600078e02ff */
[----:B------:R-:W-:Y:S02]  /*1a730*/  LEA.HI.X.SX32 R77, R87, R75, 0x1, P4 ;  /* 0x0000004b574d7211 */ /* 0x000fe400020f0eff */
[-C--:B----4-:R-:W-:Y:S02]  /*1a740*/  IADD3 R10, P6, R99, R74.reuse, RZ ;  /* 0x0000004a630a7210 */ /* 0x090fe40007fde0ff */
[----:B---3--:R-:W-:Y:S02]  /*1a750*/  PRMT R5, R17, 0x7632, R5 ;  /* 0x0000763211057816 */ /* 0x008fe40000000005 */
[----:B------:R-:W-:-:S03]  /*1a760*/  IADD3 R4, P5, R85, R74, RZ ;  /* 0x0000004a55047210 */ /* 0x000fc60007fbe0ff */
[----:B------:R0:W-:Y:S01]  /*1a770*/  STG.E.U16 desc[UR6][R6.64], R5 ;  /* 0x0000000506007986 */ /* 0x0001e2000c101506 */
[----:B------:R-:W-:Y:S02]  /*1a780*/  PRMT R0, R18, 0x7632, R0 ;  /* 0x0000763212007816 */ /* 0x000fe40000000000 */
[-C--:B------:R-:W-:Y:S01]  /*1a790*/  LEA.HI.X.SX32 R11, R83, R75.reuse, 0x1, P6 ;  /* 0x0000004b530b7211 */ /* 0x080fe200030f0eff */
[C---:B------:R-:W-:Y:S01]  /*1a7a0*/  IMAD R83, R15.reuse, 0x22, RZ ;  /* 0x000000220f537824 */ /* 0x040fe200078e02ff */
[C---:B------:R-:W-:Y:S01]  /*1a7b0*/  SHF.L.U32 R17, R15.reuse, 0x4, RZ ;  /* 0x000000040f117819 */ /* 0x040fe200000006ff */
[----:B------:R-:W-:Y:S01]  /*1a7c0*/  IMAD R87, R15, 0x24, RZ ;  /* 0x000000240f577824 */ /* 0x000fe200078e02ff */
[-C--:B0-----:R-:W-:Y:S01]  /*1a7d0*/  LEA.HI.X.SX32 R5, R3, R75.reuse, 0x1, P5 ;  /* 0x0000004b03057211 */ /* 0x081fe200028f0eff */
[----:B------:R-:W-:Y:S01]  /*1a7e0*/  IMAD R3, R15, 0xf, RZ ;  /* 0x0000000f0f037824 */ /* 0x000fe200078e02ff */
[-C--:B------:R-:W-:Y:S02]  /*1a7f0*/  IADD3 R6, P4, R79, R74.reuse, RZ ;  /* 0x0000004a4f067210 */ /* 0x080fe40007f9e0ff */
[----:B------:R-:W-:Y:S01]  /*1a800*/  LEA R16, P5, R101, R74, 0x5 ;  /* 0x0000004a65107211 */ /* 0x000fe200078a28ff */
[----:B------:R0:W-:Y:S01]  /*1a810*/  STG.E.U16 desc[UR6][R76.64], R18 ;  /* 0x000000124c007986 */ /* 0x0001e2000c101506 */
[-C--:B------:R-:W-:Y:S01]  /*1a820*/  LEA.HI.X.SX32 R7, R3, R75.reuse, 0x1, P4 ;  /* 0x0000004b03077211 */ /* 0x080fe200020f0eff */
[----:B------:R-:W-:Y:S01]  /*1a830*/  IMAD R3, R15, 0x11, RZ ;  /* 0x000000110f037824 */ /* 0x000fe200078e02ff */
[----:B------:R-:W-:Y:S01]  /*1a840*/  PRMT R14, R19, 0x7632, R14 ;  /* 0x00007632130e7816 */ /* 0x000fe2000000000e */
[----:B------:R1:W-:Y:S01]  /*1a850*/  STG.E.U16 desc[UR6][R4.64], R0 ;  /* 0x0000000004007986 */ /* 0x0003e2000c101506 */
[----:B------:R-:W-:-:S03]  /*1a860*/  LEA.HI.X.SX32 R17, R17, R75, 0x1, P5 ;  /* 0x0000004b11117211 */ /* 0x000fc600028f0eff */
[----:B------:R3:W-:Y:S01]  /*1a870*/  STG.E.U16 desc[UR6][R10.64], R19 ;  /* 0x000000130a007986 */ /* 0x0007e2000c101506 */
[----:B0-----:R-:W-:Y:S01]  /*1a880*/  IMAD R77, R15, 0x26, RZ ;  /* 0x000000260f4d7824 */ /* 0x001fe200078e02ff */
[-C--:B-1----:R-:W-:Y:S02]  /*1a890*/  IADD3 R4, P4, R83, R74.reuse, RZ ;  /* 0x0000004a53047210 */ /* 0x082fe40007f9e0ff */
[-C--:B---3--:R-:W-:Y:S01]  /*1a8a0*/  IADD3 R10, P5, R87, R74.reuse, RZ ;  /* 0x0000004a570a7210 */ /* 0x088fe20007fbe0ff */
[----:B------:R0:W-:Y:S01]  /*1a8b0*/  STG.E.U16 desc[UR6][R6.64], R14 ;  /* 0x0000000e06007986 */ /* 0x0001e2000c101506 */
[-C--:B------:R-:W-:Y:S01]  /*1a8c0*/  LEA.HI.X.SX32 R5, R3, R75.reuse, 0x1, P4 ;  /* 0x0000004b03057211 */ /* 0x080fe200020f0eff */
[----:B------:R-:W-:Y:S01]  /*1a8d0*/  IMAD R3, R15, 0x13, RZ ;  /* 0x000000130f037824 */ /* 0x000fe200078e02ff */
[----:B------:R-:W-:Y:S02]  /*1a8e0*/  PRMT R0, R20, 0x7632, R0 ;  /* 0x0000763214007816 */ /* 0x000fe40000000000 */
[----:B------:R-:W-:Y:S01]  /*1a8f0*/  LEA.HI.X.SX32 R11, R89, R75, 0x1, P5 ;  /* 0x0000004b590b7211 */ /* 0x000fe200028f0eff */
[----:B------:R-:W-:Y:S01]  /*1a900*/  STG.E.U16 desc[UR6][R16.64], R20 ;  /* 0x0000001410007986 */ /* 0x000fe2000c101506 */
[----:B------:R-:W-:Y:S01]  /*1a910*/  IMAD R89, R15, 0x28, RZ ;  /* 0x000000280f597824 */ /* 0x000fe200078e02ff */
[----:B0-----:R-:W-:-:S02]  /*1a920*/  IADD3 R6, P5, R77, R74, RZ ;  /* 0x0000004a4d067210 */ /* 0x001fc40007fbe0ff */
[----:B------:R0:W-:Y:S02]  /*1a930*/  STG.E.U16 desc[UR6][R4.64], R0 ;  /* 0x0000000004007986 */ /* 0x0001e4000c101506 */
[-C--:B------:R-:W-:Y:S01]  /*1a940*/  LEA.HI.X.SX32 R7, R3, R75.reuse, 0x1, P5 ;  /* 0x0000004b03077211 */ /* 0x080fe200028f0eff */
[----:B------:R-:W-:Y:S01]  /*1a950*/  IMAD R3, R15, 0x15, RZ ;  /* 0x000000150f037824 */ /* 0x000fe200078e02ff */
[----:B------:R1:W-:Y:S01]  /*1a960*/  STG.E.U16 desc[UR6][R10.64], R21 ;  /* 0x000000150a007986 */ /* 0x0003e2000c101506 */
[-C--:B------:R-:W-:Y:S02]  /*1a970*/  IADD3 R18, P4, R89, R74.reuse, RZ ;  /* 0x0000004a59127210 */ /* 0x080fe40007f9e0ff */
[----:B0-----:R-:W-:Y:S02]  /*1a980*/  PRMT R5, R21, 0x7632, R5 ;  /* 0x0000763215057816 */ /* 0x001fe40000000005 */
[-C--:B------:R-:W-:Y:S01]  /*1a990*/  IADD3 R4, P5, R107, R74.reuse, RZ ;  /* 0x0000004a6b047210 */ /* 0x080fe20007fbe0ff */
[----:B-1----:R-:W-:Y:S01]  /*1a9a0*/  IMAD R21, R15, 0x2e, RZ ;  /* 0x0000002e0f157824 */ /* 0x002fe200078e02ff */
[----:B------:R-:W-:Y:S01]  /*1a9b0*/  IADD3 R10, P6, R109, R74, RZ ;  /* 0x0000004a6d0a7210 */ /* 0x000fe20007fde0ff */
[----:B------:R0:W-:Y:S01]  /*1a9c0*/  STG.E.U16 desc[UR6][R6.64], R5 ;  /* 0x0000000506007986 */ /* 0x0001e2000c101506 */
[----:B------:R-:W-:-:S02]  /*1a9d0*/  LEA.HI.X.SX32 R19, R91, R75, 0x1, P4 ;  /* 0x0000004b5b137211 */ /* 0x000fc400020f0eff */
[----:B------:R-:W-:Y:S02]  /*1a9e0*/  PRMT R0, R22, 0x7632, R0 ;  /* 0x0000763216007816 */ /* 0x000fe40000000000 */
[-C--:B------:R-:W-:Y:S02]  /*1a9f0*/  LEA.HI.X.SX32 R11, R73, R75.reuse, 0x1, P6 ;  /* 0x0000004b490b7211 */ /* 0x080fe400030f0eff */
[----:B------:R-:W1:Y:S01]  /*1aa00*/  LDC R73, c[0x0][0x278] ;  /* 0x00009e00ff497b82 */ /* 0x000e620000000800 */
[-C--:B0-----:R-:W-:Y:S01]  /*1aa10*/  LEA.HI.X.SX32 R5, R3, R75.reuse, 0x1, P5 ;  /* 0x0000004b03057211 */ /* 0x081fe200028f0eff */
[----:B------:R-:W-:Y:S01]  /*1aa20*/  IMAD R3, R15, 0x17, RZ ;  /* 0x000000170f037824 */ /* 0x000fe200078e02ff */
[-C--:B------:R-:W-:Y:S01]  /*1aa30*/  IADD3 R6, P5, R21, R74.reuse, RZ ;  /* 0x0000004a15067210 */ /* 0x080fe20007fbe0ff */
[----:B------:R-:W-:Y:S01]  /*1aa40*/  STG.E.U16 desc[UR6][R18.64], R22 ;  /* 0x0000001612007986 */ /* 0x000fe2000c101506 */
[----:B------:R-:W-:Y:S02]  /*1aa50*/  IADD3 R16, P4, R111, R74, RZ ;  /* 0x0000004a6f107210 */ /* 0x000fe40007f9e0ff */
[----:B------:R-:W-:Y:S01]  /*1aa60*/  LEA.HI.X.SX32 R7, R3, R75, 0x1, P5 ;  /* 0x0000004b03077211 */ /* 0x000fe200028f0eff */
[----:B------:R0:W-:Y:S01]  /*1aa70*/  STG.E.U16 desc[UR6][R4.64], R0 ;  /* 0x0000000004007986 */ /* 0x0001e2000c101506 */
[----:B------:R-:W-:Y:S01]  /*1aa80*/  IMAD R3, R15, 0x19, RZ ;  /* 0x000000190f037824 */ /* 0x000fe200078e02ff */
[----:B------:R-:W-:-:S02]  /*1aa90*/  PRMT R14, R23, 0x7632, R14 ;  /* 0x00007632170e7816 */ /* 0x000fc4000000000e */
[----:B------:R3:W-:Y:S01]  /*1aaa0*/  STG.E.U16 desc[UR6][R10.64], R23 ;  /* 0x000000170a007986 */ /* 0x0007e2000c101506 */
[----:B------:R-:W-:Y:S02]  /*1aab0*/  LEA.HI.X.SX32 R17, R81, R75, 0x1, P4 ;  /* 0x0000004b51117211 */ /* 0x000fe400020f0eff */
[----:B0-----:R-:W-:Y:S01]  /*1aac0*/  IADD3 R4, P5, R113, R74, RZ ;  /* 0x0000004a71047210 */ /* 0x001fe20007fbe0ff */
[----:B---3--:R-:W-:-:S03]  /*1aad0*/  IMAD R23, R15, 0x36, RZ ;  /* 0x000000360f177824 */ /* 0x008fc600078e02ff */
[-C--:B------:R-:W-:Y:S01]  /*1aae0*/  LEA.HI.X.SX32 R5, R3, R75.reuse, 0x1, P5 ;  /* 0x0000004b03057211 */ /* 0x080fe200028f0eff */
[----:B------:R0:W-:Y:S01]  /*1aaf0*/  STG.E.U16 desc[UR6][R6.64], R14 ;  /* 0x0000000e06007986 */ /* 0x0001e2000c101506 */
[----:B------:R-:W-:Y:S01]  /*1ab00*/  PRMT R0, R24, 0x7632, R0 ;  /* 0x0000763218007816 */ /* 0x000fe20000000000 */
[----:B------:R-:W-:Y:S01]  /*1ab10*/  IMAD R3, R15, 0x1b, RZ ;  /* 0x0000001b0f037824 */ /* 0x000fe200078e02ff */
[-C--:B------:R-:W-:Y:S01]  /*1ab20*/  IADD3 R18, P6, R115, R74.reuse, RZ ;  /* 0x0000004a73127210 */ /* 0x080fe20007fde0ff */
[----:B------:R-:W-:Y:S03]  /*1ab30*/  STG.E.U16 desc[UR6][R16.64], R24 ;  /* 0x0000001810007986 */ /* 0x000fe6000c101506 */
[----:B------:R-:W-:Y:S01]  /*1ab40*/  LEA.HI.X.SX32 R19, R85, R75, 0x1, P6 ;  /* 0x0000004b55137211 */ /* 0x000fe200030f0eff */
[----:B------:R3:W-:Y:S01]  /*1ab50*/  STG.E.U16 desc[UR6][R4.64], R0 ;  /* 0x0000000004007986 */ /* 0x0007e2000c101506 */
[----:B0-----:R-:W-:-:S04]  /*1ab60*/  IADD3 R6, P5, R23, R74, RZ ;  /* 0x0000004a17067210 */ /* 0x001fc80007fbe0ff */
[----:B------:R-:W-:Y:S01]  /*1ab70*/  LEA.HI.X.SX32 R7, R3, R75, 0x1, P5 ;  /* 0x0000004b03077211 */ /* 0x000fe200028f0eff */
[----:B------:R-:W-:Y:S01]  /*1ab80*/  IMAD R3, R15, 0x1d, RZ ;  /* 0x0000001d0f037824 */ /* 0x000fe200078e02ff */
[----:B---3--:R-:W-:Y:S02]  /*1ab90*/  PRMT R5, R25, 0x7632, R5 ;  /* 0x0000763219057816 */ /* 0x008fe40000000005 */
[-C--:B------:R-:W-:Y:S01]  /*1aba0*/  IADD3 R4, P5, R119, R74.reuse, RZ ;  /* 0x0000004a77047210 */ /* 0x080fe20007fbe0ff */
[----:B------:R0:W-:Y:S01]  /*1abb0*/  STG.E.U16 desc[UR6][R18.64], R25 ;  /* 0x0000001912007986 */ /* 0x0001e2000c101506 */
[----:B------:R-:W-:-:S03]  /*1abc0*/  IADD3 R10, P4, R117, R74, RZ ;  /* 0x0000004a750a7210 */ /* 0x000fc60007f9e0ff */
[----:B------:R3:W-:Y:S01]  /*1abd0*/  STG.E.U16 desc[UR6][R6.64], R5 ;  /* 0x0000000506007986 */ /* 0x0007e2000c101506 */
[-C--:B------:R-:W-:Y:S02]  /*1abe0*/  LEA.HI.X.SX32 R11, R99, R75.reuse, 0x1, P4 ;  /* 0x0000004b630b7211 */ /* 0x080fe400020f0eff */
[-C--:B------:R-:W-:Y:S02]  /*1abf0*/  IADD3 R16, P6, R121, R74.reuse, RZ ;  /* 0x0000004a79107210 */ /* 0x080fe40007fde0ff */
[----:B------:R-:W-:Y:S01]  /*1ac00*/  PRMT R0, R26, 0x7632, R0 ;  /* 0x000076321a007816 */ /* 0x000fe20000000000 */
[----:B------:R4:W-:Y:S01]  /*1ac10*/  STG.E.U16 desc[UR6][R10.64], R26 ;  /* 0x0000001a0a007986 */ /* 0x0009e2000c101506 */
[----:B0-----:R-:W-:Y:S02]  /*1ac20*/  SHF.L.U32 R19, R15, 0x5, RZ ;  /* 0x000000050f137819 */ /* 0x001fe400000006ff */
[----:B---3--:R-:W-:Y:S01]  /*1ac30*/  LEA.HI.X.SX32 R5, R3, R75, 0x1, P5 ;  /* 0x0000004b03057211 */ /* 0x008fe200028f0eff */
[----:B------:R-:W-:Y:S01]  /*1ac40*/  IMAD R3, R15, 0x1f, RZ ;  /* 0x0000001f0f037824 */ /* 0x000fe200078e02ff */
[----:B------:R-:W-:-:S02]  /*1ac50*/  IADD3 R6, P4, R123, R74, RZ ;  /* 0x0000004a7b067210 */ /* 0x000fc40007f9e0ff */
[-C--:B-1----:R-:W-:Y:S01]  /*1ac60*/  LEA R18, P5, R73, R74.reuse, 0x6 ;  /* 0x0000004a49127211 */ /* 0x082fe200078a30ff */
[----:B------:R0:W-:Y:S01]  /*1ac70*/  STG.E.U16 desc[UR6][R4.64], R0 ;  /* 0x0000000004007986 */ /* 0x0001e2000c101506 */
[-C--:B------:R-:W-:Y:S02]  /*1ac80*/  LEA.HI.X.SX32 R17, R79, R75.reuse, 0x1, P6 ;  /* 0x0000004b4f117211 */ /* 0x080fe400030f0eff */
[-C--:B------:R-:W-:Y:S01]  /*1ac90*/  LEA.HI.X.SX32 R7, R3, R75.reuse, 0x1, P4 ;  /* 0x0000004b03077211 */ /* 0x080fe200020f0eff */
[----:B------:R-:W-:Y:S01]  /*1aca0*/  IMAD R3, R15, 0x21, RZ ;  /* 0x000000210f037824 */ /* 0x000fe200078e02ff */
[----:B----4-:R-:W-:Y:S02]  /*1acb0*/  PRMT R11, R27, 0x7632, R11 ;  /* 0x000076321b0b7816 */ /* 0x010fe4000000000b */
[----:B------:R-:W-:Y:S02]  /*1acc0*/  LEA.HI.X.SX32 R19, R19, R75, 0x1, P5 ;  /* 0x0000004b13137211 */ /* 0x000fe400028f0eff */
[----:B------:R-:W-:-:S02]  /*1acd0*/  IADD3 R10, P5, R127, R74, RZ ;  /* 0x0000004a7f0a7210 */ /* 0x000fc40007fbe0ff */
[----:B0-----:R-:W-:Y:S01]  /*1ace0*/  IADD3 R4, P4, R125, R74, RZ ;  /* 0x0000004a7d047210 */ /* 0x001fe20007f9e0ff */
[----:B------:R-:W-:Y:S01]  /*1acf0*/  STG.E.U16 desc[UR6][R16.64], R27 ;  /* 0x0000001b10007986 */ /* 0x000fe2000c101506 */
[----:B------:R-:W-:Y:S02]  /*1ad00*/  PRMT R0, R28, 0x7632, R0 ;  /* 0x000076321c007816 */ /* 0x000fe40000000000 */
[----:B------:R-:W-:Y:S01]  /*1ad10*/  LEA.HI.X.SX32 R5, R3, R75, 0x1, P4 ;  /* 0x0000004b03057211 */ /* 0x000fe200020f0eff */
[----:B------:R0:W-:Y:S01]  /*1ad20*/  STG.E.U16 desc[UR6][R6.64], R11 ;  /* 0x0000000b06007986 */ /* 0x0001e2000c101506 */
[----:B------:R-:W-:-:S03]  /*1ad30*/  IMAD R3, R15, 0x23, RZ ;  /* 0x000000230f037824 */ /* 0x000fc600078e02ff */
[----:B------:R-:W-:Y:S04]  /*1ad40*/  STG.E.U16 desc[UR6][R18.64], R28 ;  /* 0x0000001c12007986 */ /* 0x000fe8000c101506 */
[----:B------:R1:W-:Y:S01]  /*1ad50*/  STG.E.U16 desc[UR6][R4.64], R0 ;  /* 0x0000000004007986 */ /* 0x0003e2000c101506 */
[----:B0-----:R-:W-:Y:S02]  /*1ad60*/  LEA.HI.X.SX32 R11, R83, R75, 0x1, P5 ;  /* 0x0000004b530b7211 */ /* 0x001fe400028f0eff */
[----:B------:R-:W-:-:S04]  /*1ad70*/  IADD3 R6, P5, R129, R74, RZ ;  /* 0x0000004a81067210 */ /* 0x000fc80007fbe0ff */
[-C--:B------:R-:W-:Y:S01]  /*1ad80*/  LEA.HI.X.SX32 R7, R3, R75.reuse, 0x1, P5 ;  /* 0x0000004b03077211 */ /* 0x080fe200028f0eff */
[----:B------:R-:W-:Y:S01]  /*1ad90*/  IMAD R3, R15, 0x25, RZ ;  /* 0x000000250f037824 */ /* 0x000fe200078e02ff */
[----:B-1----:R-:W-:Y:S02]  /*1ada0*/  PRMT R5, R29, 0x7632, R5 ;  /* 0x000076321d057816 */ /* 0x002fe40000000005 */
[-C--:B------:R-:W-:Y:S01]  /*1adb0*/  IADD3 R4, P5, R133, R74.reuse, RZ ;  /* 0x0000004a85047210 */ /* 0x080fe20007fbe0ff */
[----:B------:R0:W-:Y:S01]  /*1adc0*/  STG.E.U16 desc[UR6][R10.64], R29 ;  /* 0x0000001d0a007986 */ /* 0x0001e2000c101506 */
[----:B------:R-:W-:Y:S01]  /*1add0*/  IADD3 R16, P4, R131, R74, RZ ;  /* 0x0000004a83107210 */ /* 0x000fe20007f9e0ff */
[C---:B------:R-:W-:Y:S02]  /*1ade0*/  IMAD R101, R15.reuse, 0x4c, RZ ;  /* 0x0000004c0f657824 */ /* 0x040fe400078e02ff */
[----:B------:R1:W-:Y:S01]  /*1adf0*/  STG.E.U16 desc[UR6][R6.64], R5 ;  /* 0x0000000506007986 */ /* 0x0003e2000c101506 */
[----:B------:R-:W-:Y:S01]  /*1ae00*/  IMAD R91, R15, 0x50, RZ ;  /* 0x000000500f5b7824 */ /* 0x000fe200078e02ff */
[----:B------:R-:W-:Y:S01]  /*1ae10*/  LEA.HI.X.SX32 R17, R87, R75, 0x1, P4 ;  /* 0x0000004b57117211 */ /* 0x000fe200020f0eff */
[----:B------:R-:W-:Y:S01]  /*1ae20*/  IMAD R99, R15, 0x52, RZ ;  /* 0x000000520f637824 */ /* 0x000fe200078e02ff */
[----:B------:R-:W-:-:S02]  /*1ae30*/  PRMT R0, R30, 0x7632, R0 ;  /* 0x000076321e007816 */ /* 0x000fc40000000000 */
[-C--:B------:R-:W-:Y:S02]  /*1ae40*/  IADD3 R18, P4, R91, R74.reuse, RZ ;  /* 0x0000004a5b127210 */ /* 0x080fe40007f9e0ff */
[-C--:B0-----:R-:W-:Y:S02]  /*1ae50*/  IADD3 R10, P6, R101, R74.reuse, RZ ;  /* 0x0000004a650a7210 */ /* 0x081fe40007fde0ff */
[-C--:B-1----:R-:W-:Y:S01]  /*1ae60*/  LEA.HI.X.SX32 R5, R3, R75.reuse, 0x1, P5 ;  /* 0x0000004b03057211 */ /* 0x082fe200028f0eff */
[----:B------:R-:W-:Y:S01]  /*1ae70*/  IMAD R3, R15, 0x27, RZ ;  /* 0x000000270f037824 */ /* 0x000fe200078e02ff */
[-C--:B------:R-:W-:Y:S01]  /*1ae80*/  IADD3 R6, P5, R105, R74.reuse, RZ ;  /* 0x0000004a69067210 */ /* 0x080fe20007fbe0ff */
[----:B------:R-:W-:Y:S01]  /*1ae90*/  STG.E.U16 desc[UR6][R16.64], R30 ;  /* 0x0000001e10007986 */ /* 0x000fe2000c101506 */
[-C--:B------:R-:W-:Y:S02]  /*1aea0*/  LEA.HI.X.SX32 R11, R77, R75.reuse, 0x1, P6 ;  /* 0x0000004b4d0b7211 */ /* 0x080fe400030f0eff */
[-C--:B------:R-:W-:Y:S01]  /*1aeb0*/  LEA.HI.X.SX32 R7, R3, R75.reuse, 0x1, P5 ;  /* 0x0000004b03077211 */ /* 0x080fe200028f0eff */
[----:B------:R0:W-:Y:S01]  /*1aec0*/  STG.E.U16 desc[UR6][R4.64], R0 ;  /* 0x0000000004007986 */ /* 0x0001e2000c101506 */
[----:B------:R-:W-:Y:S01]  /*1aed0*/  IMAD R3, R15, 0x29, RZ ;  /* 0x000000290f037824 */ /* 0x000fe200078e02ff */
[----:B------:R-:W-:Y:S01]  /*1aee0*/  PRMT R14, R31, 0x7632, R14 ;  /* 0x000076321f0e7816 */ /* 0x000fe2000000000e */
[----:B------:R-:W-:Y:S01]  /*1aef0*/  IMAD R83, R15, 0x54, RZ ;  /* 0x000000540f537824 */ /* 0x000fe200078e02ff */
[----:B------:R-:W-:Y:S01]  /*1af00*/  LEA.HI.X.SX32 R19, R89, R75, 0x1, P4 ;  /* 0x0000004b59137211 */ /* 0x000fe200020f0eff */
[----:B------:R-:W-:Y:S01]  /*1af10*/  IMAD R89, R15, 0x56, RZ ;  /* 0x000000560f597824 */ /* 0x000fe200078e02ff */
[----:B------:R-:W-:Y:S01]  /*1af20*/  STG.E.U16 desc[UR6][R10.64], R31 ;  /* 0x0000001f0a007986 */ /* 0x000fe2000c101506 */
[----:B0-----:R-:W-:-:S03]  /*1af30*/  IADD3 R4, P5, R99, R74, RZ ;  /* 0x0000004a63047210 */ /* 0x001fc60007fbe0ff */
[----:B------:R0:W-:Y:S01]  /*1af40*/  STG.E.U16 desc[UR6][R6.64], R14 ;  /* 0x0000000e06007986 */ /* 0x0001e2000c101506 */
[----:B------:R-:W-:Y:S02]  /*1af50*/  PRMT R0, R32, 0x7632, R0 ;  /* 0x0000763220007816 */ /* 0x000fe40000000000 */
[-C--:B------:R-:W-:Y:S01]  /*1af60*/  LEA.HI.X.SX32 R5, R3, R75.reuse, 0x1, P5 ;  /* 0x0000004b03057211 */ /* 0x080fe200028f0eff */
[----:B------:R-:W-:Y:S01]  /*1af70*/  IMAD R3, R15, 0x2b, RZ ;  /* 0x0000002b0f037824 */ /* 0x000fe200078e02ff */
[-C--:B------:R-:W-:Y:S01]  /*1af80*/  IADD3 R16, P6, R83, R74.reuse, RZ ;  /* 0x0000004a53107210 */ /* 0x080fe20007fde0ff */
[C---:B------:R-:W-:Y:S01]  /*1af90*/  IMAD R87, R15.reuse, 0x5a, RZ ;  /* 0x0000005a0f577824 */ /* 0x040fe200078e02ff */
[----:B------:R-:W-:Y:S01]  /*1afa0*/  STG.E.U16 desc[UR6][R18.64], R32 ;  /* 0x0000002012007986 */ /* 0x000fe2000c101506 */
[----:B------:R-:W-:Y:S01]  /*1afb0*/  IMAD R85, R15, 0x58, RZ ;  /* 0x000000580f557824 */ /* 0x000fe200078e02ff */
[----:B------:R-:W-:Y:S02]  /*1afc0*/  LEA.HI.X.SX32 R17, R107, R75, 0x1, P6 ;  /* 0x0000004b6b117211 */ /* 0x000fe400030f0eff */
[----:B0-----:R-:W-:Y:S01]  /*1afd0*/  IADD3 R6, P5, R89, R74, RZ ;  /* 0x0000004a59067210 */ /* 0x001fe20007fbe0ff */
[----:B------:R0:W-:Y:S01]  /*1afe0*/  STG.E.U16 desc[UR6][R4.64], R0 ;  /* 0x0000000004007986 */ /* 0x0001e2000c101506 */
[----:B------:R-:W-:-:S02]  /*1aff0*/  IMAD R73, R15, 0x5c, RZ ;  /* 0x0000005c0f497824 */ /* 0x000fc400078e02ff */
[----:B------:R-:W-:Y:S01]  /*1b000*/  LEA.HI.X.SX32 R7, R3, R75, 0x1, P5 ;  /* 0x0000004b03077211 */ /* 0x000fe200028f0eff */
[----:B------:R-:W-:Y:S01]  /*1b010*/  IMAD R3, R15, 0x2d, RZ ;  /* 0x0000002d0f037824 */ /* 0x000fe200078e02ff */
[-C--:B------:R-:W-:Y:S01]  /*1b020*/  IADD3 R10, P4, R85, R74.reuse, RZ ;  /* 0x0000004a550a7210 */ /* 0x080fe20007f9e0ff */
[----:B------:R-:W-:Y:S01]  /*1b030*/  IMAD R81, R15, 0x5e, RZ ;  /* 0x0000005e0f517824 */ /* 0x000fe200078e02ff */
[----:B------:R1:W-:Y:S01]  /*1b040*/  STG.E.U16 desc[UR6][R16.64], R33 ;  /* 0x0000002110007986 */ /* 0x0003e2000c101506 */
[----:B0-----:R-:W-:Y:S02]  /*1b050*/  PRMT R5, R33, 0x7632, R5 ;  /* 0x0000763221057816 */ /* 0x001fe40000000005 */
[----:B------:R-:W-:-:S03]  /*1b060*/  IADD3 R4, P5, R87, R74, RZ ;  /* 0x0000004a57047210 */ /* 0x000fc60007fbe0ff */
[----:B------:R0:W-:Y:S01]  /*1b070*/  STG.E.U16 desc[UR6][R6.64], R5 ;  /* 0x0000000506007986 */ /* 0x0001e2000c101506 */
[-C--:B-1----:R-:W-:Y:S02]  /*1b080*/  IADD3 R16, P6, R73, R74.reuse, RZ ;  /* 0x0000004a49107210 */ /* 0x082fe40007fde0ff */
[-C--:B------:R-:W-:Y:S01]  /*1b090*/  LEA.HI.X.SX32 R11, R109, R75.reuse, 0x1, P4 ;  /* 0x0000004b6d0b7211 */ /* 0x080fe200020f0eff */
[----:B------:R-:W-:Y:S01]  /*1b0a0*/  IMAD R79, R15, 0x62, RZ ;  /* 0x000000620f4f7824 */ /* 0x000fe200078e02ff */
[----:B------:R-:W-:Y:S02]  /*1b0b0*/  PRMT R0, R34, 0x7632, R0 ;  /* 0x0000763222007816 */ /* 0x000fe40000000000 */
[-C--:B------:R-:W-:Y:S02]  /*1b0c0*/  LEA.HI.X.SX32 R17, R21, R75.reuse, 0x1, P6 ;  /* 0x0000004b15117211 */ /* 0x080fe400030f0eff */
[-C--:B0-----:R-:W-:Y:S01]  /*1b0d0*/  LEA.HI.X.SX32 R5, R3, R75.reuse, 0x1, P5 ;  /* 0x0000004b03057211 */ /* 0x081fe200028f0eff */
[----:B------:R-:W-:Y:S01]  /*1b0e0*/  IMAD R3, R15, 0x2f, RZ ;  /* 0x0000002f0f037824 */ /* 0x000fe200078e02ff */
[-C--:B------:R-:W-:Y:S01]  /*1b0f0*/  IADD3 R6, P5, R81, R74.reuse, RZ ;  /* 0x0000004a51067210 */ /* 0x080fe20007fbe0ff */
[----:B------:R-:W-:Y:S01]  /*1b100*/  IMAD R77, R15, 0x60, RZ ;  /* 0x000000600f4d7824 */ /* 0x000fe200078e02ff */
[----:B------:R0:W-:Y:S02]  /*1b110*/  STG.E.U16 desc[UR6][R10.64], R34 ;  /* 0x000000220a007986 */ /* 0x0001e4000c101506 */
[----:B------:R-:W-:Y:S01]  /*1b120*/  LEA.HI.X.SX32 R7, R3, R75, 0x1, P5 ;  /* 0x0000004b03077211 */ /* 0x000fe200028f0eff */
[----:B------:R-:W-:Y:S01]  /*1b130*/  IMAD R3, R15, 0x31, RZ ;  /* 0x000000310f037824 */ /* 0x000fe200078e02ff */
[----:B------:R1:W-:Y:S01]  /*1b140*/  STG.E.U16 desc[UR6][R4.64], R0 ;  /* 0x0000000004007986 */ /* 0x0003e2000c101506 */
[----:B------:R-:W-:-:S03]  /*1b150*/  IADD3 R20, P4, R77, R74, RZ ;  /* 0x0000004a4d147210 */ /* 0x000fc60007f9e0ff */
[----:B------:R3:W-:Y:S01]  /*1b160*/  STG.E.U16 desc[UR6][R16.64], R35 ;  /* 0x0000002310007986 */ /* 0x0007e2000c101506 */
[----:B0-----:R-:W-:Y:S02]  /*1b170*/  PRMT R11, R35, 0x7632, R11 ;  /* 0x00007632230b7816 */ /* 0x001fe4000000000b */
[-C--:B-1----:R-:W-:Y:S01]  /*1b180*/  IADD3 R4, P5, R79, R74.reuse, RZ ;  /* 0x0000004a4f047210 */ /* 0x082fe20007fbe0ff */
[C---:B------:R-:W-:Y:S02]  /*1b190*/  IMAD R27, R15.reuse, 0x64, RZ ;  /* 0x000000640f1b7824 */ /* 0x040fe400078e02ff */
[----:B---3--:R-:W-:Y:S01]  /*1b1a0*/  IMAD R35, R15, 0x66, RZ ;  /* 0x000000660f237824 */ /* 0x008fe200078e02ff */
[-C--:B------:R-:W-:Y:S01]  /*1b1b0*/  LEA.HI.X.SX32 R5, R3, R75.reuse, 0x1, P5 ;  /* 0x0000004b03057211 */ /* 0x080fe200028f0eff */
[----:B------:R0:W-:Y:S01]  /*1b1c0*/  STG.E.U16 desc[UR6][R6.64], R11 ;  /* 0x0000000b06007986 */ /* 0x0001e2000c101506 */
[----:B------:R-:W-:Y:S01]  /*1b1d0*/  IMAD R3, R15, 0x33, RZ ;  /* 0x000000330f037824 */ /* 0x000fe200078e02ff */
[-C--:B------:R-:W-:Y:S01]  /*1b1e0*/  LEA.HI.X.SX32 R21, R111, R75.reuse, 0x1, P4 ;  /* 0x0000004b6f157211 */ /* 0x080fe200020f0eff */
[C---:B------:R-:W-:Y:S01]  /*1b1f0*/  IMAD R29, R15.reuse, 0x68, RZ ;  /* 0x000000680f1d7824 */ /* 0x040fe200078e02ff */
[----:B------:R-:W-:Y:S01]  /*1b200*/  PRMT R0, R40, 0x7632, R0 ;  /* 0x0000763228007816 */ /* 0x000fe20000000000 */
[----:B------:R-:W-:Y:S01]  /*1b210*/  IMAD R31, R15, 0x6a, RZ ;  /* 0x0000006a0f1f7824 */ /* 0x000fe200078e02ff */
[-C--:B------:R-:W-:Y:S01]  /*1b220*/  IADD3 R10, P6, R27, R74.reuse, RZ ;  /* 0x0000004a1b0a7210 */ /* 0x080fe20007fde0ff */
[----:B------:R1:W-:Y:S01]  /*1b230*/  STG.E.U16 desc[UR6][R20.64], R40 ;  /* 0x0000002814007986 */ /* 0x0003e2000c101506 */
[-C--:B0-----:R-:W-:Y:S01]  /*1b240*/  IADD3 R6, P5, R35, R74.reuse, RZ ;  /* 0x0000004a23067210 */ /* 0x081fe20007fbe0ff */
[----:B------:R-:W-:Y:S01]  /*1b250*/  IMAD R19, R15, 0x6c, RZ ;  /* 0x0000006c0f137824 */ /* 0x000fe200078e02ff */
[-C--:B------:R-:W-:Y:S01]  /*1b260*/  IADD3 R16, P4, R29, R74.reuse, RZ ;  /* 0x0000004a1d107210 */ /* 0x080fe20007f9e0ff */
[----:B------:R-:W-:Y:S01]  /*1b270*/  IMAD R33, R15, 0x6e, RZ ;  /* 0x0000006e0f217824 */ /* 0x000fe200078e02ff */
[-C--:B------:R-:W-:Y:S01]  /*1b280*/  LEA.HI.X.SX32 R7, R3, R75.reuse, 0x1, P5 ;  /* 0x0000004b03077211 */ /* 0x080fe200028f0eff */
[----:B------:R-:W-:Y:S01]  /*1b290*/  IMAD R3, R15, 0x35, RZ ;  /* 0x000000350f037824 */ /* 0x000fe200078e02ff */
[-C--:B------:R-:W-:Y:S01]  /*1b2a0*/  LEA.HI.X.SX32 R11, R113, R75.reuse, 0x1, P6 ;  /* 0x0000004b710b7211 */ /* 0x080fe200030f0eff */
[----:B------:R0:W-:Y:S01]  /*1b2b0*/  STG.E.U16 desc[UR6][R4.64], R0 ;  /* 0x0000000004007986 */ /* 0x0001e2000c101506 */
[----:B-1----:R-:W-:Y:S01]  /*1b2c0*/  IADD3 R20, P5, R31, R74, RZ ;  /* 0x0000004a1f147210 */ /* 0x002fe20007fbe0ff */
[----:B------:R-:W-:Y:S01]  /*1b2d0*/  IMAD R25, R15, 0x72, RZ ;  /* 0x000000720f197824 */ /* 0x000fe200078e02ff */
[-C--:B------:R-:W-:Y:S01]  /*1b2e0*/  LEA.HI.X.SX32 R17, R115, R75.reuse, 0x1, P4 ;  /* 0x0000004b73117211 */ /* 0x080fe200020f0eff */
[----:B------:R-:W1:Y:S01]  /*1b2f0*/  LDC R111, c[0x0][0x278] ;  /* 0x00009e00ff6f7b82 */ /* 0x000e620000000800 */
[----:B------:R-:W-:Y:S01]  /*1b300*/  LEA.HI.X.SX32 R21, R3, R75, 0x1, P5 ;  /* 0x0000004b03157211 */ /* 0x000fe200028f0eff */
[----:B------:R3:W-:Y:S01]  /*1b310*/  STG.E.U16 desc[UR6][R10.64], R41 ;  /* 0x000000290a007986 */ /* 0x0007e2000c101506 */
[----:B0-----:R-:W-:-:S02]  /*1b320*/  PRMT R5, R41, 0x7632, R5 ;  /* 0x0000763229057816 */ /* 0x001fc40000000005 */
[----:B------:R-:W-:Y:S01]  /*1b330*/  PRMT R0, R42, 0x7632, R0 ;  /* 0x000076322a007816 */ /* 0x000fe20000000000 */
[----:B------:R-:W-:Y:S02]  /*1b340*/  IMAD R3, R15, 0x37, RZ ;  /* 0x000000370f037824 */ /* 0x000fe400078e02ff */
[----:B------:R0:W-:Y:S01]  /*1b350*/  STG.E.U16 desc[UR6][R6.64], R5 ;  /* 0x0000000506007986 */ /* 0x0001e2000c101506 */
[----:B---3--:R-:W-:-:S03]  /*1b360*/  IADD3 R10, P6, R19, R74, RZ ;  /* 0x0000004a130a7210 */ /* 0x008fc60007fde0ff */
[----:B------:R-:W-:Y:S04]  /*1b370*/  STG.E.U16 desc[UR6][R16.64], R42 ;  /* 0x0000002a10007986 */ /* 0x000fe8000c101506 */
[----:B------:R3:W-:Y:S01]  /*1b380*/  STG.E.U16 desc[UR6][R20.64], R0 ;  /* 0x0000000014007986 */ /* 0x0007e2000c101506 */
[-C--:B------:R-:W-:Y:S02]  /*1b390*/  LEA.HI.X.SX32 R11, R23, R75.reuse, 0x1, P6 ;  /* 0x0000004b170b7211 */ /* 0x080fe400030f0eff */
[-C--:B0-----:R-:W-:Y:S01]  /*1b3a0*/  IADD3 R6, P5, R33, R74.reuse, RZ ;  /* 0x0000004a21067210 */ /* 0x081fe20007fbe0ff */
[----:B------:R-:W-:Y:S01]  /*1b3b0*/  IMAD R23, R15, 0x70, RZ ;  /* 0x000000700f177824 */ /* 0x000fe200078e02ff */
[----:B------:R-:W-:Y:S02]  /*1b3c0*/  PRMT R4, R43, 0x7632, R4 ;  /* 0x000076322b047816 */ /* 0x000fe40000000004 */
[-C--:B------:R-:W-:Y:S01]  /*1b3d0*/  LEA.HI.X.SX32 R7, R3, R75.reuse, 0x1, P5 ;  /* 0x0000004b03077211 */ /* 0x080fe200028f0eff */
[----:B---3--:R-:W0:Y:S01]  /*1b3e0*/  LDC R0, c[0x0][0x278] ;  /* 0x00009e00ff007b82 */ /* 0x008e220000000800 */
[----:B------:R3:W-:Y:S01]  /*1b3f0*/  STG.E.U16 desc[UR6][R10.64], R43 ;  /* 0x0000002b0a007986 */ /* 0x0007e2000c101506 */
[----:B------:R-:W-:Y:S01]  /*1b400*/  IMAD R3, R15, 0x39, RZ ;  /* 0x000000390f037824 */ /* 0x000fe200078e02ff */
[-C--:B------:R-:W-:Y:S01]  /*1b410*/  IADD3 R40, P4, R23, R74.reuse, RZ ;  /* 0x0000004a17287210 */ /* 0x080fe20007f9e0ff */
[----:B------:R-:W-:Y:S01]  /*1b420*/  IMAD R5, R15, 0x74, RZ ;  /* 0x000000740f057824 */ /* 0x000fe200078e02ff */
[----:B------:R4:W-:Y:S01]  /*1b430*/  STG.E.U16 desc[UR6][R6.64], R4 ;  /* 0x0000000406007986 */ /* 0x0009e2000c101506 */
[----:B------:R-:W-:Y:S01]  /*1b440*/  IADD3 R16, P5, R25, R74, RZ ;  /* 0x0000004a19107210 */ /* 0x000fe20007fbe0ff */
[----:B------:R-:W-:Y:S01]  /*1b450*/  IMAD R21, R15, 0x76, RZ ;  /* 0x000000760f157824 */ /* 0x000fe200078e02ff */
[----:B------:R-:W-:-:S02]  /*1b460*/  LEA.HI.X.SX32 R41, R117, R75, 0x1, P4 ;  /* 0x0000004b75297211 */ /* 0x000fc400020f0eff */
[----:B------:R-:W-:Y:S02]  /*1b470*/  LEA.HI.X.SX32 R17, R3, R75, 0x1, P5 ;  /* 0x0000004b03117211 */ /* 0x000fe400028f0eff */
[----:B------:R-:W-:Y:S01]  /*1b480*/  IADD3 R106, P6, R5, R74, RZ ;  /* 0x0000004a056a7210 */ /* 0x000fe20007fde0ff */
[----:B---3--:R-:W-:Y:S01]  /*1b490*/  IMAD R43, R15, 0x3b, RZ ;  /* 0x0000003b0f2b7824 */ /* 0x008fe200078e02ff */
[----:B------:R-:W-:Y:S01]  /*1b4a0*/  PRMT R14, R37, 0x7632, R14 ;  /* 0x00007632250e7816 */ /* 0x000fe2000000000e */
[----:B------:R-:W-:Y:S01]  /*1b4b0*/  IMAD R11, R15, 0x78, RZ ;  /* 0x000000780f0b7824 */ /* 0x000fe200078e02ff */
[----:B------:R-:W3:Y:S01]  /*1b4c0*/  LDC R10, c[0x0][0x278] ;  /* 0x00009e00ff0a7b82 */ /* 0x000ee20000000800 */
[----:B------:R-:W-:-:S07]  /*1b4d0*/  PRMT R3, R36, 0x7632, R3 ;  /* 0x0000763224037816 */ /* 0x000fce0000000003 */
[----:B----4-:R-:W4:Y:S01]  /*1b4e0*/  LDC R4, c[0x0][0x278] ;  /* 0x00009e00ff047b82 */ /* 0x010f220000000800 */
[----:B------:R-:W-:Y:S01]  /*1b4f0*/  IADD3 R42, P5, R21, R74, RZ ;  /* 0x0000004a152a7210 */ /* 0x000fe20007fbe0ff */
[----:B------:R-:W-:-:S06]  /*1b500*/  IMAD R7, R15, 0x7a, RZ ;  /* 0x0000007a0f077824 */ /* 0x000fcc00078e02ff */
[----:B------:R-:W2:Y:S01]  /*1b510*/  LDC R6, c[0x0][0x278] ;  /* 0x00009e00ff067b82 */ /* 0x000ea20000000800 */
[-C--:B------:R-:W-:Y:S01]  /*1b520*/  LEA.HI.X.SX32 R107, R119, R75.reuse, 0x1, P6 ;  /* 0x0000004b776b7211 */ /* 0x080fe200030f0eff */
[----:B------:R1:W-:Y:S01]  /*1b530*/  STG.E.U16 desc[UR6][R40.64], R36 ;  /* 0x0000002428007986 */ /* 0x0003e2000c101506 */
[----:B------:R-:W-:-:S03]  /*1b540*/  LEA.HI.X.SX32 R43, R43, R75, 0x1, P5 ;  /* 0x0000004b2b2b7211 */ /* 0x000fc600028f0eff */
[----:B------:R1:W-:Y:S01]  /*1b550*/  STG.E.U16 desc[UR6][R16.64], R3 ;  /* 0x0000000310007986 */ /* 0x0003e2000c101506 */
[----:B0-----:R-:W-:Y:S02]  /*1b560*/  IMAD R113, R0, 0x82, RZ ;  /* 0x0000008200717824 */ /* 0x001fe400078e02ff */
[----:B------:R-:W0:Y:S01]  /*1b570*/  LDC R0, c[0x0][0x278] ;  /* 0x00009e00ff007b82 */ /* 0x000e220000000800 */
[----:B------:R3:W-:Y:S01]  /*1b580*/  STG.E.U16 desc[UR6][R106.64], R37 ;  /* 0x000000256a007986 */ /* 0x0007e2000c101506 */
[-C--:B-1----:R-:W-:Y:S02]  /*1b590*/  IADD3 R36, P4, R11, R74.reuse, RZ ;  /* 0x0000004a0b247210 */ /* 0x082fe40007f9e0ff */
[-C--:B------:R-:W-:Y:S01]  /*1b5a0*/  IADD3 R40, P5, R7, R74.reuse, RZ ;  /* 0x0000004a07287210 */ /* 0x080fe20007fbe0ff */
[C---:B------:R-:W-:Y:S02]  /*1b5b0*/  IMAD R17, R15.reuse, 0x3d, RZ ;  /* 0x0000003d0f117824 */ /* 0x040fe400078e02ff */
[----:B------:R-:W-:Y:S01]  /*1b5c0*/  IMAD R3, R15, 0x7c, RZ ;  /* 0x0000007c0f037824 */ /* 0x000fe200078e02ff */
[----:B------:R1:W-:Y:S01]  /*1b5d0*/  STG.E.U16 desc[UR6][R42.64], R14 ;  /* 0x0000000e2a007986 */ /* 0x0003e2000c101506 */
[-C--:B---3--:R-:W-:Y:S01]  /*1b5e0*/  LEA.HI.X.SX32 R37, R121, R75.reuse, 0x1, P4 ;  /* 0x0000004b79257211 */ /* 0x088fe200020f0eff */
[----:B------:R-:W3:Y:S01]  /*1b5f0*/  LDC R16, c[0x0][0x278] ;  /* 0x00009e00ff107b82 */ /* 0x000ee20000000800 */
[----:B------:R-:W-:Y:S01]  /*1b600*/  LEA.HI.X.SX32 R41, R17, R75, 0x1, P5 ;  /* 0x0000004b11297211 */ /* 0x000fe200028f0eff */
[----:B------:R-:W-:Y:S01]  /*1b610*/  IMAD R17, R15, 0x7e, RZ ;  /* 0x0000007e0f117824 */ /* 0x000fe200078e02ff */
[----:B------:R-:W-:Y:S01]  /*1b620*/  IADD3 R106, P6, R3, R74, RZ ;  /* 0x0000004a036a7210 */ /* 0x000fe20007fde0ff */
[----:B------:R4:W-:Y:S01]  /*1b630*/  STG.E.U16 desc[UR6][R36.64], R38 ;  /* 0x0000002624007986 */ /* 0x0009e2000c101506 */
[----:B------:R-:W-:-:S03]  /*1b640*/  PRMT R20, R38, 0x7632, R20 ;  /* 0x0000763226147816 */ /* 0x000fc60000000014 */
[----:B-1----:R-:W1:Y:S01]  /*1b650*/  LDC R14, c[0x0][0x278] ;  /* 0x00009e00ff0e7b82 */ /* 0x002e620000000800 */
[----:B------:R-:W-:Y:S01]  /*1b660*/  LEA.HI.X.SX32 R107, R123, R75, 0x1, P6 ;  /* 0x0000004b7b6b7211 */ /* 0x000fe200030f0eff */
[C---:B------:R-:W-:Y:S02]  /*1b670*/  IMAD R43, R15.reuse, 0x3f, RZ ;  /* 0x0000003f0f2b7824 */ /* 0x040fe400078e02ff */
[----:B------:R-:W-:Y:S01]  /*1b680*/  IMAD.SHL.U32 R109, R15, 0x40, RZ ;  /* 0x000000400f6d7824 */ /* 0x000fe200078e00ff */
[-C--:B----4-:R-:W-:Y:S01]  /*1b690*/  IADD3 R36, P4, R17, R74.reuse, RZ ;  /* 0x0000004a11247210 */ /* 0x090fe20007f9e0ff */
[----:B------:R-:W-:Y:S01]  /*1b6a0*/  IMAD R115, R4, 0x84, RZ ;  /* 0x0000008404737824 */ /* 0x000fe200078e02ff */
[----:B------:R-:W-:Y:S01]  /*1b6b0*/  LEA R38, P5, R111, R74, 0x7 ;  /* 0x0000004a6f267211 */ /* 0x000fe200078a38ff */
[----:B------:R4:W-:Y:S01]  /*1b6c0*/  STG.E.U16 desc[UR6][R40.64], R20 ;  /* 0x0000001428007986 */ /* 0x0009e2000c101506 */
[----:B------:R-:W3:Y:S01]  /*1b6d0*/  LDC R4, c[0x0][0x278] ;  /* 0x00009e00ff047b82 */ /* 0x000ee20000000800 */
[----:B------:R-:W-:-:S02]  /*1b6e0*/  PRMT R18, R39, 0x7632, R18 ;  /* 0x0000763227127816 */ /* 0x000fc40000000012 */
[----:B------:R2:W-:Y:S01]  /*1b6f0*/  STG.E.U16 desc[UR6][R106.64], R39 ;  /* 0x000000276a007986 */ /* 0x0005e2000c101506 */
[-C--:B------:R-:W-:Y:S01]  /*1b700*/  LEA.HI.X.SX32 R37, R43, R75.reuse, 0x1, P4 ;  /* 0x0000004b2b257211 */ /* 0x080fe200020f0eff */
[----:B----4-:R-:W-:Y:S01]  /*1b710*/  IMAD R41, R15, 0x41, RZ ;  /* 0x000000410f297824 */ /* 0x010fe200078e02ff */
[-C--:B------:R-:W-:Y:S01]  /*1b720*/  IADD3 R40, P4, R113, R74.reuse, RZ ;  /* 0x0000004a71287210 */ /* 0x080fe20007f9e0ff */
[----:B--2---:R-:W-:Y:S01]  /*1b730*/  IMAD R107, R6, 0x86, RZ ;  /* 0x00000086066b7824 */ /* 0x004fe200078e02ff */
[-C--:B------:R-:W-:Y:S01]  /*1b740*/  LEA.HI.X.SX32 R39, R109, R75.reuse, 0x1, P5 ;  /* 0x0000004b6d277211 */ /* 0x080fe200028f0eff */
[----:B------:R-:W2:Y:S01]  /*1b750*/  LDC R6, c[0x0][0x278] ;  /* 0x00009e00ff067b82 */ /* 0x000ea20000000800 */
[----:B------:R-:W-:Y:S01]  /*1b760*/  IADD3 R42, P5, R115, R74, RZ ;  /* 0x0000004a732a7210 */ /* 0x000fe20007fbe0ff */
[----:B------:R4:W-:Y:S01]  /*1b770*/  STG.E.U16 desc[UR6][R36.64], R18 ;  /* 0x0000001224007986 */ /* 0x0009e2000c101506 */
[----:B------:R-:W-:Y:S02]  /*1b780*/  LEA.HI.X.SX32 R41, R41, R75, 0x1, P4 ;  /* 0x0000004b29297211 */ /* 0x000fe400020f0eff */
[----:B------:R-:W-:-:S02]  /*1b790*/  PRMT R20, R48, 0x7632, R20 ;  /* 0x0000763230147816 */ /* 0x000fc40000000014 */
[----:B------:R-:W-:Y:S01]  /*1b7a0*/  LEA.HI.X.SX32 R43, R125, R75, 0x1, P5 ;  /* 0x0000004b7d2b7211 */ /* 0x000fe200028f0eff */
[----:B------:R1:W-:Y:S01]  /*1b7b0*/  STG.E.U16 desc[UR6][R38.64], R48 ;  /* 0x0000003026007986 */ /* 0x0003e2000c101506 */
[----:B------:R-:W-:Y:S01]  /*1b7c0*/  IMAD R109, R10, 0x88, RZ ;  /* 0x000000880a6d7824 */ /* 0x000fe200078e02ff */
[----:B------:R-:W-:Y:S01]  /*1b7d0*/  PRMT R22, R49, 0x7632, R22 ;  /* 0x0000763231167816 */ /* 0x000fe20000000016 */
[----:B------:R-:W2:Y:S01]  /*1b7e0*/  LDC R10, c[0x0][0x278] ;  /* 0x00009e00ff0a7b82 */ /* 0x000ea20000000800 */
[----:B------:R0:W-:Y:S07]  /*1b7f0*/  STG.E.U16 desc[UR6][R40.64], R20 ;  /* 0x0000001428007986 */ /* 0x0001ee000c101506 */
[----:B----4-:R-:W4:Y:S01]  /*1b800*/  LDC R18, c[0x0][0x278] ;  /* 0x00009e00ff127b82 */ /* 0x010f220000000800 */
[----:B------:R3:W-:Y:S01]  /*1b810*/  STG.E.U16 desc[UR6][R42.64], R49 ;  /* 0x000000312a007986 */ /* 0x0007e2000c101506 */
[----:B------:R-:W-:Y:S01]  /*1b820*/  IMAD R37, R15, 0x43, RZ ;  /* 0x000000430f257824 */ /* 0x000fe200078e02ff */
[-C--:B------:R-:W-:Y:S01]  /*1b830*/  IADD3 R36, P5, R107, R74.reuse, RZ ;  /* 0x0000004a6b247210 */ /* 0x080fe20007fbe0ff */
[----:B-1----:R-:W-:Y:S01]  /*1b840*/  IMAD R39, R14, 0x8a, RZ ;  /* 0x0000008a0e277824 */ /* 0x002fe200078e02ff */
[----:B------:R-:W-:-:S02]  /*1b850*/  IADD3 R38, P4, R109, R74, RZ ;  /* 0x0000004a6d267210 */ /* 0x000fc40007f9e0ff */
[----:B------:R-:W-:Y:S01]  /*1b860*/  LEA.HI.X.SX32 R37, R37, R75, 0x1, P5 ;  /* 0x0000004b25257211 */ /* 0x000fe200028f0eff */
[----:B0-----:R-:W-:Y:S02]  /*1b870*/  IMAD R41, R15, 0x45, RZ ;  /* 0x000000450f297824 */ /* 0x001fe400078e02ff */
[----:B---3--:R-:W-:Y:S01]  /*1b880*/  IMAD R49, R0, 0x8e, RZ ;  /* 0x0000008e00317824 */ /* 0x008fe200078e02ff */
[----:B------:R-:W0:Y:S01]  /*1b890*/  LDC R14, c[0x0][0x278] ;  /* 0x00009e00ff0e7b82 */ /* 0x000e220000000800 */
[----:B------:R-:W-:Y:S01]  /*1b8a0*/  IADD3 R40, P5, R39, R74, RZ ;  /* 0x0000004a27287210 */ /* 0x000fe20007fbe0ff */
[----:B------:R-:W-:-:S06]  /*1b8b0*/  IMAD R43, R16, 0x8c, RZ ;  /* 0x0000008c102b7824 */ /* 0x000fcc00078e02ff */
[----:B------:R-:W1:Y:S01]  /*1b8c0*/  LDC R0, c[0x0][0x278] ;  /* 0x00009e00ff007b82 */ /* 0x000e620000000800 */
[-C--:B------:R-:W-:Y:S01]  /*1b8d0*/  LEA.HI.X.SX32 R39, R127, R75.reuse, 0x1, P4 ;  /* 0x0000004b7f277211 */ /* 0x080fe200020f0eff */
[----:B------:R-:W-:Y:S01]  /*1b8e0*/  IMAD R107, R4, 0x90, RZ ;  /* 0x00000090046b7824 */ /* 0x000fe200078e02ff */
[----:B------:R3:W-:Y:S01]  /*1b8f0*/  STG.E.U16 desc[UR6][R36.64], R22 ;  /* 0x0000001624007986 */ /* 0x0007e2000c101506 */
[----:B------:R-:W-:Y:S02]  /*1b900*/  IADD3 R42, P6, R43, R74, RZ ;  /* 0x0000004a2b2a7210 */ /* 0x000fe40007fde0ff */
[-C--:B------:R-:W-:Y:S02]  /*1b910*/  LEA.HI.X.SX32 R41, R41, R75.reuse, 0x1, P5 ;  /* 0x0000004b29297211 */ /* 0x080fe400028f0eff */
[----:B------:R-:W0:Y:S01]  /*1b920*/  LDC R16, c[0x0][0x278] ;  /* 0x00009e00ff107b82 */ /* 0x000e220000000800 */
[----:B------:R-:W-:Y:S01]  /*1b930*/  PRMT R20, R50, 0x7632, R20 ;  /* 0x0000763232147816 */ /* 0x000fe20000000014 */
[----:B------:R2:W-:Y:S01]  /*1b940*/  STG.E.U16 desc[UR6][R38.64], R50 ;  /* 0x0000003226007986 */ /* 0x0005e2000c101506 */
[----:B------:R-:W-:Y:S01]  /*1b950*/  LEA.HI.X.SX32 R43, R129, R75, 0x1, P6 ;  /* 0x0000004b812b7211 */ /* 0x000fe200030f0eff */
[----:B---3--:R-:W-:-:S04]  /*1b960*/  IMAD R37, R15, 0x47, RZ ;  /* 0x000000470f257824 */ /* 0x008fc800078e02ff */
[----:B------:R-:W3:Y:S01]  /*1b970*/  LDC R4, c[0x0][0x278] ;  /* 0x00009e00ff047b82 */ /* 0x000ee20000000800 */
[-C--:B------:R-:W-:Y:S01]  /*1b980*/  IADD3 R36, P5, R49, R74.reuse, RZ ;  /* 0x0000004a31247210 */ /* 0x080fe20007fbe0ff */
[----:B------:R4:W-:Y:S01]  /*1b990*/  STG.E.U16 desc[UR6][R40.64], R20 ;  /* 0x0000001428007986 */ /* 0x0009e2000c101506 */
[----:B--2---:R-:W-:Y:S01]  /*1b9a0*/  IMAD R39, R6, 0x92, RZ ;  /* 0x0000009206277824 */ /* 0x004fe200078e02ff */
[-C--:B------:R-:W-:Y:S01]  /*1b9b0*/  IADD3 R38, P4, R107, R74.reuse, RZ ;  /* 0x0000004a6b267210 */ /* 0x080fe20007f9e0ff */
[----:B----4-:R-:W-:Y:S01]  /*1b9c0*/  IMAD R49, R18, 0x94, RZ ;  /* 0x0000009412317824 */ /* 0x010fe200078e02ff */
[----:B------:R-:W-:Y:S02]  /*1b9d0*/  LEA.HI.X.SX32 R37, R37, R75, 0x1, P5 ;  /* 0x0000004b25257211 */ /* 0x000fe400028f0eff */
[----:B------:R-:W2:Y:S01]  /*1b9e0*/  LDC R6, c[0x0][0x278] ;  /* 0x00009e00ff067b82 */ /* 0x000ea20000000800 */
[----:B------:R-:W-:Y:S02]  /*1b9f0*/  PRMT R24, R51, 0x7632, R24 ;  /* 0x0000763233187816 */ /* 0x000fe40000000018 */
[----:B------:R-:W-:-:S02]  /*1ba00*/  IADD3 R40, P5, R39, R74, RZ ;  /* 0x0000004a27287210 */ /* 0x000fc40007fbe0ff */
[----:B------:R-:W-:Y:S01]  /*1ba10*/  LEA.HI.X.SX32 R39, R131, R75, 0x1, P4 ;  /* 0x0000004b83277211 */ /* 0x000fe200020f0eff */
[----:B------:R4:W-:Y:S02]  /*1ba20*/  STG.E.U16 desc[UR6][R42.64], R51 ;  /* 0x000000332a007986 */ /* 0x0009e4000c101506 */
[----:B------:R-:W2:Y:S01]  /*1ba30*/  LDC R18, c[0x0][0x278] ;  /* 0x00009e00ff127b82 */ /* 0x000ea20000000800 */
[----:B------:R-:W-:Y:S01]  /*1ba40*/  IMAD R41, R15, 0x49, RZ ;  /* 0x000000490f297824 */ /* 0x000fe200078e02ff */
[----:B------:R-:W-:Y:S01]  /*1ba50*/  STG.E.U16 desc[UR6][R36.64], R24 ;  /* 0x0000001824007986 */ /* 0x000fe2000c101506 */
[----:B------:R-:W-:-:S03]  /*1ba60*/  PRMT R20, R44, 0x7632, R20 ;  /* 0x000076322c147816 */ /* 0x000fc60000000014 */
[----:B------:R1:W-:Y:S01]  /*1ba70*/  STG.E.U16 desc[UR6][R38.64], R44 ;  /* 0x0000002c26007986 */ /* 0x0003e2000c101506 */
[----:B----4-:R-:W-:Y:S01]  /*1ba80*/  IADD3 R42, P6, R49, R74, RZ ;  /* 0x0000004a312a7210 */ /* 0x010fe20007fde0ff */
[----:B------:R-:W-:Y:S02]  /*1ba90*/  IMAD R49, R10, 0x96, RZ ;  /* 0x000000960a317824 */ /* 0x000fe400078e02ff */
[----:B------:R-:W4:Y:S01]  /*1baa0*/  LDC R10, c[0x0][0x278] ;  /* 0x00009e00ff0a7b82 */ /* 0x000f220000000800 */
[-C--:B------:R-:W-:Y:S01]  /*1bab0*/  LEA.HI.X.SX32 R41, R41, R75.reuse, 0x1, P5 ;  /* 0x0000004b29297211 */ /* 0x080fe200028f0eff */
[----:B-1----:R-:W-:Y:S01]  /*1bac0*/  IMAD R39, R0, 0x9a, RZ ;  /* 0x0000009a00277824 */ /* 0x002fe200078e02ff */
[----:B------:R-:W-:-:S05]  /*1bad0*/  LEA.HI.X.SX32 R43, R133, R75, 0x1, P6 ;  /* 0x0000004b852b7211 */ /* 0x000fca00030f0eff */
[----:B------:R-:W1:Y:S01]  /*1bae0*/  LDC R0, c[0x0][0x278] ;  /* 0x00009e00ff007b82 */ /* 0x000e620000000800 */
[----:B------:R3:W-:Y:S01]  /*1baf0*/  STG.E.U16 desc[UR6][R40.64], R20 ;  /* 0x0000001428007986 */ /* 0x0007e2000c101506 */
[----:B0-----:R-:W-:Y:S01]  /*1bb00*/  IMAD R51, R14, 0x98, RZ ;  /* 0x000000980e337824 */ /* 0x001fe200078e02ff */
[-C--:B------:R-:W-:Y:S01]  /*1bb10*/  IADD3 R36, P5, R49, R74.reuse, RZ ;  /* 0x0000004a31247210 */ /* 0x080fe20007fbe0ff */
[----:B------:R-:W-:Y:S01]  /*1bb20*/  IMAD R37, R15, 0x4b, RZ ;  /* 0x0000004b0f257824 */ /* 0x000fe200078e02ff */
[----:B------:R0:W-:Y:S01]  /*1bb30*/  STG.E.U16 desc[UR6][R42.64], R45 ;  /* 0x0000002d2a007986 */ /* 0x0001e2000c101506 */
[----:B------:R-:W-:Y:S02]  /*1bb40*/  PRMT R22, R45, 0x7632, R22 ;  /* 0x000076322d167816 */ /* 0x000fe40000000016 */
[----:B------:R-:W1:Y:S01]  /*1bb50*/  LDC R14, c[0x0][0x278] ;  /* 0x00009e00ff0e7b82 */ /* 0x000e620000000800 */
[----:B------:R-:W-:Y:S02]  /*1bb60*/  IADD3 R38, P4, R51, R74, RZ ;  /* 0x0000004a33267210 */ /* 0x000fe40007f9e0ff */
[----:B------:R-:W-:Y:S01]  /*1bb70*/  LEA.HI.X.SX32 R37, R37, R75, 0x1, P5 ;  /* 0x0000004b25257211 */ /* 0x000fe200028f0eff */
[----:B---3--:R-:W-:-:S02]  /*1bb80*/  IMAD R41, R15, 0x4d, RZ ;  /* 0x0000004d0f297824 */ /* 0x008fc400078e02ff */
[----:B0-----:R-:W-:Y:S02]  /*1bb90*/  IMAD R43, R16, 0x9c, RZ ;  /* 0x0000009c102b7824 */ /* 0x001fe400078e02ff */
[----:B------:R-:W-:Y:S01]  /*1bba0*/  IMAD R45, R4, 0x9e, RZ ;  /* 0x0000009e042d7824 */ /* 0x000fe200078e02ff */
[-C--:B------:R-:W-:Y:S01]  /*1bbb0*/  IADD3 R40, P5, R39, R74.reuse, RZ ;  /* 0x0000004a27287210 */ /* 0x080fe20007fbe0ff */
[----:B------:R-:W0:Y:S01]  /*1bbc0*/  LDC R4, c[0x0][0x278] ;  /* 0x00009e00ff047b82 */ /* 0x000e220000000800 */
[-C--:B------:R-:W-:Y:S01]  /*1bbd0*/  IADD3 R42, P6, R43, R74.reuse, RZ ;  /* 0x0000004a2b2a7210 */ /* 0x080fe20007fde0ff */
[----:B------:R3:W-:Y:S01]  /*1bbe0*/  STG.E.U16 desc[UR6][R36.64], R22 ;  /* 0x0000001624007986 */ /* 0x0007e2000c101506 */
[-C--:B------:R-:W-:Y:S01]  /*1bbf0*/  LEA.HI.X.SX32 R39, R101, R75.reuse, 0x1, P4 ;  /* 0x0000004b65277211 */ /* 0x080fe200020f0eff */
[----:B--2---:R-:W-:Y:S01]  /*1bc00*/  IMAD R49, R6, 0xa0, RZ ;  /* 0x000000a006317824 */ /* 0x004fe200078e02ff */
[-C--:B------:R-:W-:Y:S02]  /*1bc10*/  LEA.HI.X.SX32 R41, R41, R75.reuse, 0x1, P5 ;  /* 0x0000004b29297211 */ /* 0x080fe400028f0eff */
[----:B------:R-:W-:Y:S01]  /*1bc20*/  PRMT R20, R46, 0x7632, R20 ;  /* 0x000076322e147816 */ /* 0x000fe20000000014 */
[----:B------:R-:W2:Y:S01]  /*1bc30*/  LDC R6, c[0x0][0x278] ;  /* 0x00009e00ff067b82 */ /* 0x000ea20000000800 */
[----:B------:R-:W-:Y:S01]  /*1bc40*/  LEA.HI.X.SX32 R43, R105, R75, 0x1, P6 ;  /* 0x0000004b692b7211 */ /* 0x000fe200030f0eff */
[----:B------:R4:W-:Y:S01]  /*1bc50*/  STG.E.U16 desc[UR6][R38.64], R46 ;  /* 0x0000002e26007986 */ /* 0x0009e2000c101506 */
[----:B---3--:R-:W-:Y:S01]  /*1bc60*/  IADD3 R36, P5, R45, R74, RZ ;  /* 0x0000004a2d247210 */ /* 0x008fe20007fbe0ff */
[----:B------:R-:W-:-:S04]  /*1bc70*/  IMAD R45, R18, 0xa4, RZ ;  /* 0x000000a4122d7824 */ /* 0x000fc800078e02ff */
[----:B------:R-:W3:Y:S01]  /*1bc80*/  LDC R16, c[0x0][0x278] ;  /* 0x00009e00ff107b82 */ /* 0x000ee20000000800 */
[----:B------:R1:W-:Y:S01]  /*1bc90*/  STG.E.U16 desc[UR6][R40.64], R20 ;  /* 0x0000001428007986 */ /* 0x0003e2000c101506 */
[----:B------:R-:W-:-:S03]  /*1bca0*/  IMAD R37, R15, 0x4f, RZ ;  /* 0x0000004f0f257824 */ /* 0x000fc600078e02ff */
[----:B------:R1:W-:Y:S01]  /*1bcb0*/  STG.E.U16 desc[UR6][R42.64], R47 ;  /* 0x0000002f2a007986 */ /* 0x0003e2000c101506 */
[----:B----4-:R-:W-:Y:S01]  /*1bcc0*/  IMAD R39, R10, 0xa2, RZ ;  /* 0x000000a20a277824 */ /* 0x010fe200078e02ff */
[-C--:B------:R-:W-:Y:S01]  /*1bcd0*/  IADD3 R38, P4, R49, R74.reuse, RZ ;  /* 0x0000004a31267210 */ /* 0x080fe20007f9e0ff */
[----:B------:R-:W4:Y:S01]  /*1bce0*/  LDC R10, c[0x0][0x278] ;  /* 0x00009e00ff0a7b82 */ /* 0x000f220000000800 */
[----:B------:R-:W-:Y:S02]  /*1bcf0*/  LEA.HI.X.SX32 R37, R37, R75, 0x1, P5 ;  /* 0x0000004b25257211 */ /* 0x000fe400028f0eff */
[----:B------:R-:W-:Y:S02]  /*1bd00*/  PRMT R24, R47, 0x7632, R24 ;  /* 0x000076322f187816 */ /* 0x000fe40000000018 */
[----:B-1----:R-:W-:-:S03]  /*1bd10*/  IADD3 R40, P5, R39, R74, RZ ;  /* 0x0000004a27287210 */ /* 0x002fc60007fbe0ff */
[----:B------:R-:W1:Y:S01]  /*1bd20*/  LDC R18, c[0x0][0x278] ;  /* 0x00009e00ff127b82 */ /* 0x000e620000000800 */
[----:B------:R-:W-:Y:S01]  /*1bd30*/  IADD3 R42, P6, R45, R74, RZ ;  /* 0x0000004a2d2a7210 */ /* 0x000fe20007fde0ff */
[----:B------:R-:W-:Y:S01]  /*1bd40*/  IMAD R45, R0, 0xa6, RZ ;  /* 0x000000a6002d7824 */ /* 0x000fe200078e02ff */
[----:B------:R-:W-:-:S05]  /*1bd50*/  LEA.HI.X.SX32 R39, R91, R75, 0x1, P4 ;  /* 0x0000004b5b277211 */ /* 0x000fca00020f0eff */
[----:B------:R-:W1:Y:S01]  /*1bd60*/  LDC R0, c[0x0][0x278] ;  /* 0x00009e00ff007b82 */ /* 0x000e620000000800 */
[----:B------:R-:W-:Y:S01]  /*1bd70*/  IMAD R41, R15, 0x51, RZ ;  /* 0x000000510f297824 */ /* 0x000fe200078e02ff */
[----:B------:R0:W-:Y:S01]  /*1bd80*/  STG.E.U16 desc[UR6][R36.64], R24 ;  /* 0x0000001824007986 */ /* 0x0001e2000c101506 */
[----:B------:R-:W-:-:S03]  /*1bd90*/  IMAD R47, R14, 0xa8, RZ ;  /* 0x000000a80e2f7824 */ /* 0x000fc600078e02ff */
[----:B------:R2:W-:Y:S01]  /*1bda0*/  STG.E.U16 desc[UR6][R38.64], R56 ;  /* 0x0000003826007986 */ /* 0x0005e2000c101506 */
[-C--:B------:R-:W-:Y:S01]  /*1bdb0*/  LEA.HI.X.SX32 R41, R41, R75.reuse, 0x1, P5 ;  /* 0x0000004b29297211 */ /* 0x080fe200028f0eff */
[----:B------:R-:W1:Y:S01]  /*1bdc0*/  LDC R14, c[0x0][0x278] ;  /* 0x00009e00ff0e7b82 */ /* 0x000e620000000800 */
[----:B------:R-:W-:Y:S02]  /*1bdd0*/  PRMT R20, R56, 0x7632, R20 ;  /* 0x0000763238147816 */ /* 0x000fe40000000014 */
[-C--:B------:R-:W-:Y:S01]  /*1bde0*/  LEA.HI.X.SX32 R43, R99, R75.reuse, 0x1, P6 ;  /* 0x0000004b632b7211 */ /* 0x080fe200030f0eff */
[----:B0-----:R-:W-:Y:S01]  /*1bdf0*/  IMAD R37, R15, 0x53, RZ ;  /* 0x000000530f257824 */ /* 0x001fe200078e02ff */
[-C--:B------:R-:W-:Y:S01]  /*1be00*/  IADD3 R36, P5, R45, R74.reuse, RZ ;  /* 0x0000004a2d247210 */ /* 0x080fe20007fbe0ff */
[----:B--2---:R-:W-:Y:S02]  /*1be10*/  IMAD R39, R4, 0xaa, RZ ;  /* 0x000000aa04277824 */ /* 0x004fe400078e02ff */
[----:B------:R-:W0:Y:S01]  /*1be20*/  LDC R4, c[0x0][0x278] ;  /* 0x00009e00ff047b82 */ /* 0x000e220000000800 */
[-C--:B------:R-:W-:Y:S01]  /*1be30*/  IADD3 R38, P4, R47, R74.reuse, RZ ;  /* 0x0000004a2f267210 */ /* 0x080fe20007f9e0ff */
[----:B------:R2:W-:Y:S01]  /*1be40*/  STG.E.U16 desc[UR6][R40.64], R20 ;  /* 0x0000001428007986 */ /* 0x0005e2000c101506 */
[----:B------:R-:W-:Y:S01]  /*1be50*/  LEA.HI.X.SX32 R37, R37, R75, 0x1, P5 ;  /* 0x0000004b25257211 */ /* 0x000fe200028f0eff */
[----:B------:R-:W-:Y:S01]  /*1be60*/  IMAD R45, R6, 0xae, RZ ;  /* 0x000000ae062d7824 */ /* 0x000fe200078e02ff */
[----:B------:R-:W-:Y:S01]  /*1be70*/  PRMT R22, R57, 0x7632, R22 ;  /* 0x0000763239167816 */ /* 0x000fe20000000016 */
[----:B------:R3:W-:Y:S02]  /*1be80*/  STG.E.U16 desc[UR6][R42.64], R57 ;  /* 0x000000392a007986 */ /* 0x0007e4000c101506 */
[----:B------:R-:W0:Y:S01]  /*1be90*/  LDC R6, c[0x0][0x278] ;  /* 0x00009e00ff067b82 */ /* 0x000e220000000800 */
[----:B--2---:R-:W-:-:S02]  /*1bea0*/  IADD3 R40, P5, R39, R74, RZ ;  /* 0x0000004a27287210 */ /* 0x004fc40007fbe0ff */
[-C--:B------:R-:W-:Y:S01]  /*1beb0*/  LEA.HI.X.SX32 R39, R83, R75.reuse, 0x1, P4 ;  /* 0x0000004b53277211 */ /* 0x080fe200020f0eff */
[----:B---3--:R-:W-:Y:S01]  /*1bec0*/  IMAD R43, R16, 0xac, RZ ;  /* 0x000000ac102b7824 */ /* 0x008fe200078e02ff */
[----:B------:R2:W-:Y:S01]  /*1bed0*/  STG.E.U16 desc[UR6][R36.64], R22 ;  /* 0x0000001624007986 */ /* 0x0005e2000c101506 */
[----:B------:R-:W-:Y:S01]  /*1bee0*/  IMAD R41, R15, 0x55, RZ ;  /* 0x000000550f297824 */ /* 0x000fe200078e02ff */
[----:B------:R-:W-:Y:S01]  /*1bef0*/  PRMT R20, R58, 0x7632, R20 ;  /* 0x000076323a147816 */ /* 0x000fe20000000014 */
[----:B------:R-:W3:Y:S01]  /*1bf00*/  LDC R16, c[0x0][0x278] ;  /* 0x00009e00ff107b82 */ /* 0x000ee20000000800 */
[----:B------:R-:W-:Y:S01]  /*1bf10*/  IADD3 R42, P6, R43, R74, RZ ;  /* 0x0000004a2b2a7210 */ /* 0x000fe20007fde0ff */
[----:B------:R1:W-:Y:S01]  /*1bf20*/  STG.E.U16 desc[UR6][R38.64], R58 ;  /* 0x0000003a26007986 */ /* 0x0003e2000c101506 */
[-C--:B------:R-:W-:Y:S01]  /*1bf30*/  LEA.HI.X.SX32 R41, R41, R75.reuse, 0x1, P5 ;  /* 0x0000004b29297211 */ /* 0x080fe200028f0eff */
[----:B----4-:R-:W-:Y:S01]  /*1bf40*/  IMAD R47, R10, 0xb0, RZ ;  /* 0x000000b00a2f7824 */ /* 0x010fe200078e02ff */
[----:B------:R-:W-:-:S02]  /*1bf50*/  LEA.HI.X.SX32 R43, R89, R75, 0x1, P6 ;  /* 0x0000004b592b7211 */ /* 0x000fc400030f0eff */
[-C--:B--2---:R-:W-:Y:S01]  /*1bf60*/  IADD3 R36, P5, R45, R74.reuse, RZ ;  /* 0x0000004a2d247210 */ /* 0x084fe20007fbe0ff */
[----:B-1----:R-:W-:Y:S02]  /*1bf70*/  IMAD R45, R18, 0xb4, RZ ;  /* 0x000000b4122d7824 */ /* 0x002fe400078e02ff */
[----:B------:R-:W-:Y:S02]  /*1bf80*/  IMAD R39, R0, 0xb2, RZ ;  /* 0x000000b200277824 */ /* 0x000fe400078e02ff */
[----:B------:R-:W-:Y:S01]  /*1bf90*/  IMAD R37, R15, 0x57, RZ ;  /* 0x000000570f257824 */ /* 0x000fe200078e02ff */
[----:B------:R-:W1:Y:S01]  /*1bfa0*/  LDC R0, c[0x0][0x278] ;  /* 0x00009e00ff007b82 */ /* 0x000e620000000800 */
[----:B------:R2:W-:Y:S01]  /*1bfb0*/  STG.E.U16 desc[UR6][R40.64], R20 ;  /* 0x0000001428007986 */ /* 0x0005e2000c101506 */
[----:B------:R-:W-:-:S03]  /*1bfc0*/  IADD3 R38, P4, R47, R74, RZ ;  /* 0x0000004a2f267210 */ /* 0x000fc60007f9e0ff */
[----:B------:R4:W-:Y:S01]  /*1bfd0*/  STG.E.U16 desc[UR6][R42.64], R59 ;  /* 0x0000003b2a007986 */ /* 0x0009e2000c101506 */
[----:B------:R-:W-:Y:S02]  /*1bfe0*/  LEA.HI.X.SX32 R37, R37, R75, 0x1, P5 ;  /* 0x0000004b25257211 */ /* 0x000fe400028f0eff */
[----:B------:R-:W3:Y:S01]  /*1bff0*/  LDC R10, c[0x0][0x278] ;  /* 0x00009e00ff0a7b82 */ /* 0x000ee20000000800 */
[----:B------:R-:W-:Y:S02]  /*1c000*/  PRMT R24, R59, 0x7632, R24 ;  /* 0x000076323b187816 */ /* 0x000fe40000000018 */
[----:B--2---:R-:W-:-:S05]  /*1c010*/  IADD3 R40, P5, R39, R74, RZ ;  /* 0x0000004a27287210 */ /* 0x004fca0007fbe0ff */
[----:B------:R-:W2:Y:S01]  /*1c020*/  LDC R18, c[0x0][0x278] ;  /* 0x00009e00ff127b82 */ /* 0x000ea20000000800 */
[----:B----4-:R-:W-:Y:S01]  /*1c030*/  IADD3 R42, P6, R45, R74, RZ ;  /* 0x0000004a2d2a7210 */ /* 0x010fe20007fde0ff */
[----:B0-----:R-:W-:Y:S01]  /*1c040*/  IMAD R45, R4, 0xb6, RZ ;  /* 0x000000b6042d7824 */ /* 0x001fe200078e02ff */
[----:B------:R-:W-:Y:S01]  /*1c050*/  LEA.HI.X.SX32 R39, R85, R75, 0x1, P4 ;  /* 0x0000004b55277211 */ /* 0x000fe200020f0eff */
[----:B------:R-:W-:-:S04]  /*1c060*/  IMAD R41, R15, 0x59, RZ ;  /* 0x000000590f297824 */ /* 0x000fc800078e02ff */
[----:B------:R-:W0:Y:S01]  /*1c070*/  LDC R4, c[0x0][0x278] ;  /* 0x00009e00ff047b82 */ /* 0x000e220000000800 */
[----:B------:R4:W-:Y:S01]  /*1c080*/  STG.E.U16 desc[UR6][R36.64], R24 ;  /* 0x0000001824007986 */ /* 0x0009e2000c101506 */
[----:B------:R-:W-:-:S03]  /*1c090*/  LEA.HI.X.SX32 R41, R41, R75, 0x1, P5 ;  /* 0x0000004b29297211 */ /* 0x000fc600028f0eff */
[----:B------:R4:W-:Y:S01]  /*1c0a0*/  STG.E.U16 desc[UR6][R38.64], R52 ;  /* 0x0000003426007986 */ /* 0x0009e2000c101506 */
[----:B------:R-:W-:Y:S01]  /*1c0b0*/  PRMT R20, R52, 0x7632, R20 ;  /* 0x0000763234147816 */ /* 0x000fe20000000014 */
[----:B------:R-:W-:Y:S01]  /*1c0c0*/  IMAD R47, R14, 0xb8, RZ ;  /* 0x000000b80e2f7824 */ /* 0x000fe200078e02ff */
[----:B------:R-:W-:Y:S01]  /*1c0d0*/  LEA.HI.X.SX32 R43, R87, R75, 0x1, P6 ;  /* 0x0000004b572b7211 */ /* 0x000fe200030f0eff */
[----:B------:R-:W0:Y:S01]  /*1c0e0*/  LDC R14, c[0x0][0x278] ;  /* 0x00009e00ff0e7b82 */ /* 0x000e220000000800 */
[----:B----4-:R-:W-:Y:S02]  /*1c0f0*/  IMAD R37, R15, 0x5b, RZ ;  /* 0x0000005b0f257824 */ /* 0x010fe400078e02ff */
[----:B------:R-:W-:-:S05]  /*1c100*/  IMAD R39, R6, 0xba, RZ ;  /* 0x000000ba06277824 */ /* 0x000fca00078e02ff */
[----:B------:R-:W4:Y:S01]  /*1c110*/  LDC R6, c[0x0][0x278] ;  /* 0x00009e00ff067b82 */ /* 0x000f220000000800 */
[-C--:B------:R-:W-:Y:S01]  /*1c120*/  IADD3 R36, P5, R45, R74.reuse, RZ ;  /* 0x0000004a2d247210 */ /* 0x080fe20007fbe0ff */
[----:B------:R3:W-:Y:S01]  /*1c130*/  STG.E.U16 desc[UR6][R40.64], R20 ;  /* 0x0000001428007986 */ /* 0x0007e2000c101506 */
[-C--:B------:R-:W-:Y:S01]  /*1c140*/  IADD3 R38, P4, R47, R74.reuse, RZ ;  /* 0x0000004a2f267210 */ /* 0x080fe20007f9e0ff */
[----:B-1----:R-:W-:Y:S01]  /*1c150*/  IMAD R45, R0, 0xbe, RZ ;  /* 0x000000be002d7824 */ /* 0x002fe200078e02ff */
[-C--:B------:R-:W-:Y:S01]  /*1c160*/  LEA.HI.X.SX32 R37, R37, R75.reuse, 0x1, P5 ;  /* 0x0000004b25257211 */ /* 0x080fe200028f0eff */
[----:B------:R1:W-:Y:S02]  /*1c170*/  STG.E.U16 desc[UR6][R42.64], R53 ;  /* 0x000000352a007986 */ /* 0x0003e4000c101506 */
[----:B------:R-:W4:Y:S01]  /*1c180*/  LDC R0, c[0x0][0x278] ;  /* 0x00009e00ff007b82 */ /* 0x000f220000000800 */
[----:B------:R-:W-:Y:S01]  /*1c190*/  PRMT R22, R53, 0x7632, R22 ;  /* 0x0000763235167816 */ /* 0x000fe20000000016 */
[----:B---3--:R-:W-:Y:S01]  /*1c1a0*/  IMAD R41, R15, 0x5d, RZ ;  /* 0x0000005d0f297824 */ /* 0x008fe200078e02ff */
[-C--:B------:R-:W-:Y:S01]  /*1c1b0*/  IADD3 R40, P5, R39, R74.reuse, RZ ;  /* 0x0000004a27287210 */ /* 0x080fe20007fbe0ff */
[----:B-1----:R-:W-:Y:S01]  /*1c1c0*/  IMAD R43, R16, 0xbc, RZ ;  /* 0x000000bc102b7824 */ /* 0x002fe200078e02ff */
[-C--:B------:R-:W-:Y:S01]  /*1c1d0*/  LEA.HI.X.SX32 R39, R73, R75.reuse, 0x1, P4 ;  /* 0x0000004b49277211 */ /* 0x080fe200020f0eff */
[----:B------:R1:W-:Y:S01]  /*1c1e0*/  STG.E.U16 desc[UR6][R36.64], R22 ;  /* 0x0000001624007986 */ /* 0x0003e2000c101506 */
[-C--:B------:R-:W-:Y:S01]  /*1c1f0*/  LEA.HI.X.SX32 R41, R41, R75.reuse, 0x1, P5 ;  /* 0x0000004b29297211 */ /* 0x080fe200028f0eff */
[----:B------:R-:W3:Y:S01]  /*1c200*/  LDC R16, c[0x0][0x278] ;  /* 0x00009e00ff107b82 */ /* 0x000ee20000000800 */
[-C--:B------:R-:W-:Y:S01]  /*1c210*/  IADD3 R42, P6, R43, R74.reuse, RZ ;  /* 0x0000004a2b2a7210 */ /* 0x080fe20007fde0ff */
[----:B------:R0:W-:Y:S01]  /*1c220*/  STG.E.U16 desc[UR6][R38.64], R54 ;  /* 0x0000003626007986 */ /* 0x0001e2000c101506 */
[----:B------:R-:W-:Y:S01]  /*1c230*/  PRMT R20, R54, 0x7632, R20 ;  /* 0x0000763236147816 */ /* 0x000fe20000000014 */
[----:B------:R-:W-:Y:S01]  /*1c240*/  IMAD R47, R10, 0xc0, RZ ;  /* 0x000000c00a2f7824 */ /* 0x000fe200078e02ff */
[----:B------:R-:W-:Y:S01]  /*1c250*/  LEA.HI.X.SX32 R43, R81, R75, 0x1, P6 ;  /* 0x0000004b512b7211 */ /* 0x000fe200030f0eff */
[----:B-1----:R-:W-:Y:S01]  /*1c260*/  IMAD R37, R15, 0x5f, RZ ;  /* 0x0000005f0f257824 */ /* 0x002fe200078e02ff */
[----:B------:R-:W-:Y:S01]  /*1c270*/  IADD3 R36, P5, R45, R74, RZ ;  /* 0x0000004a2d247210 */ /* 0x000fe20007fbe0ff */
[----:B--2---:R-:W-:-:S02]  /*1c280*/  IMAD R45, R18, 0xc4, RZ ;  /* 0x000000c4122d7824 */ /* 0x004fc400078e02ff */
[----:B0-----:R-:W-:Y:S01]  /*1c290*/  IMAD R39, R4, 0xc2, RZ ;  /* 0x000000c204277824 */ /* 0x001fe200078e02ff */
[----:B------:R0:W-:Y:S01]  /*1c2a0*/  STG.E.U16 desc[UR6][R40.64], R20 ;  /* 0x0000001428007986 */ /* 0x0001e2000c101506 */
[----:B------:R-:W1:Y:S01]  /*1c2b0*/  LDC R4, c[0x0][0x278] ;  /* 0x00009e00ff047b82 */ /* 0x000e620000000800 */
[----:B------:R-:W-:Y:S02]  /*1c2c0*/  IADD3 R38, P4, R47, R74, RZ ;  /* 0x0000004a2f267210 */ /* 0x000fe40007f9e0ff */
[----:B------:R-:W-:Y:S01]  /*1c2d0*/  LEA.HI.X.SX32 R37, R37, R75, 0x1, P5 ;  /* 0x0000004b25257211 */ /* 0x000fe200028f0eff */
[----:B------:R2:W-:Y:S01]  /*1c2e0*/  STG.E.U16 desc[UR6][R42.64], R55 ;  /* 0x000000372a007986 */ /* 0x0005e2000c101506 */
[----:B------:R-:W-:-:S03]  /*1c2f0*/  PRMT R24, R55, 0x7632, R24 ;  /* 0x0000763237187816 */ /* 0x000fc60000000018 */
[----:B------:R-:W1:Y:S01]  /*1c300*/  LDC R10, c[0x0][0x278] ;  /* 0x00009e00ff0a7b82 */ /* 0x000e620000000800 */
[----:B0-----:R-:W-:Y:S01]  /*1c310*/  IMAD R41, R15, 0x61, RZ ;  /* 0x000000610f297824 */ /* 0x001fe200078e02ff */
[-C--:B------:R-:W-:Y:S02]  /*1c320*/  IADD3 R40, P5, R39, R74.reuse, RZ ;  /* 0x0000004a27287210 */ /* 0x080fe40007fbe0ff */
[-C--:B------:R-:W-:Y:S02]  /*1c330*/  LEA.HI.X.SX32 R39, R77, R75.reuse, 0x1, P4 ;  /* 0x0000004b4d277211 */ /* 0x080fe400020f0eff */
[----:B--2---:R-:W-:Y:S01]  /*1c340*/  IADD3 R42, P6, R45, R74, RZ ;  /* 0x0000004a2d2a7210 */ /* 0x004fe20007fde0ff */
[----:B----4-:R-:W-:Y:S01]  /*1c350*/  IMAD R45, R6, 0xc6, RZ ;  /* 0x000000c6062d7824 */ /* 0x010fe200078e02ff */
[-C--:B------:R-:W-:Y:S01]  /*1c360*/  LEA.HI.X.SX32 R41, R41, R75.reuse, 0x1, P5 ;  /* 0x0000004b29297211 */ /* 0x080fe200028f0eff */
[----:B------:R-:W0:Y:S01]  /*1c370*/  LDC R6, c[0x0][0x278] ;  /* 0x00009e00ff067b82 */ /* 0x000e220000000800 */
[----:B------:R-:W-:Y:S01]  /*1c380*/  PRMT R20, R64, 0x7632, R20 ;  /* 0x0000763240147816 */ /* 0x000fe20000000014 */
[----:B------:R2:W-:Y:S06]  /*1c390*/  STG.E.U16 desc[UR6][R36.64], R24 ;  /* 0x0000001824007986 */ /* 0x0005ec000c101506 */
[----:B------:R-:W4:Y:S01]  /*1c3a0*/  LDC R18, c[0x0][0x278] ;  /* 0x00009e00ff127b82 */ /* 0x000f220000000800 */
[----:B------:R-:W-:Y:S01]  /*1c3b0*/  STG.E.U16 desc[UR6][R38.64], R64 ;  /* 0x0000004026007986 */ /* 0x000fe2000c101506 */
[----:B------:R-:W-:-:S03]  /*1c3c0*/  LEA.HI.X.SX32 R43, R79, R75, 0x1, P6 ;  /* 0x0000004b4f2b7211 */ /* 0x000fc600030f0eff */
[----:B------:R3:W-:Y:S01]  /*1c3d0*/  STG.E.U16 desc[UR6][R40.64], R20 ;  /* 0x0000001428007986 */ /* 0x0007e2000c101506 */
[----:B------:R-:W-:Y:S01]  /*1c3e0*/  IMAD R47, R14, 0xc8, RZ ;  /* 0x000000c80e2f7824 */ /* 0x000fe200078e02ff */
[----:B--2---:R-:W-:Y:S01]  /*1c3f0*/  IADD3 R36, P5, R45, R74, RZ ;  /* 0x0000004a2d247210 */ /* 0x004fe20007fbe0ff */
[----:B------:R-:W-:Y:S01]  /*1c400*/  IMAD R37, R15, 0x63, RZ ;  /* 0x000000630f257824 */ /* 0x000fe200078e02ff */
[----:B------:R2:W-:Y:S01]  /*1c410*/  STG.E.U16 desc[UR6][R42.64], R65 ;  /* 0x000000412a007986 */ /* 0x0005e2000c101506 */
[----:B------:R-:W-:Y:S01]  /*1c420*/  PRMT R22, R65, 0x7632, R22 ;  /* 0x0000763241167816 */ /* 0x000fe20000000016 */
[----:B------:R-:W0:Y:S01]  /*1c430*/  LDC R14, c[0x0][0x278] ;  /* 0x00009e00ff0e7b82 */ /* 0x000e220000000800 */
[----:B---3--:R-:W-:-:S07]  /*1c440*/  IMAD R41, R0, 0xca, RZ ;  /* 0x000000ca00297824 */ /* 0x008fce00078e02ff */
[----:B------:R-:W3:Y:S01]  /*1c450*/  LDC R0, c[0x0][0x278] ;  /* 0x00009e00ff007b82 */ /* 0x000ee20000000800 */
[-C--:B------:R-:W-:Y:S01]  /*1c460*/  IADD3 R26, P4, R47, R74.reuse, RZ ;  /* 0x0000004a2f1a7210 */ /* 0x080fe20007f9e0ff */
[----:B--2---:R-:W-:Y:S01]  /*1c470*/  IMAD R43, R16, 0xcc, RZ ;  /* 0x000000cc102b7824 */ /* 0x004fe200078e02ff */
[-C--:B------:R-:W-:Y:S01]  /*1c480*/  LEA.HI.X.SX32 R37, R37, R75.reuse, 0x1, P5 ;  /* 0x0000004b25257211 */ /* 0x080fe200028f0eff */
[----:B------:R-:W-:Y:S01]  /*1c490*/  IMAD R39, R15, 0x65, RZ ;  /* 0x000000650f277824 */ /* 0x000fe200078e02ff */
[-C--:B------:R-:W-:Y:S01]  /*1c4a0*/  IADD3 R38, P5, R41, R74.reuse, RZ ;  /* 0x0000004a29267210 */ /* 0x080fe20007fbe0ff */
[----:B-1----:R-:W-:Y:S01]  /*1c4b0*/  IMAD R41, R4, 0xce, RZ ;  /* 0x000000ce04297824 */ /* 0x002fe200078e02ff */
[-C--:B------:R-:W-:Y:S01]  /*1c4c0*/  LEA.HI.X.SX32 R27, R27, R75.reuse, 0x1, P4 ;  /* 0x0000004b1b1b7211 */ /* 0x080fe200020f0eff */
[----:B------:R-:W1:Y:S01]  /*1c4d0*/  LDC R16, c[0x0][0x278] ;  /* 0x00009e00ff107b82 */ /* 0x000e620000000800 */
[----:B------:R-:W-:Y:S02]  /*1c4e0*/  IADD3 R34, P6, R43, R74, RZ ;  /* 0x0000004a2b227210 */ /* 0x000fe40007fde0ff */
[----:B------:R-:W-:-:S02]  /*1c4f0*/  LEA.HI.X.SX32 R39, R39, R75, 0x1, P5 ;  /* 0x0000004b27277211 */ /* 0x000fc400028f0eff */
[----:B------:R-:W-:-:S03]  /*1c500*/  PRMT R20, R66, 0x7632, R20 ;  /* 0x0000763242147816 */ /* 0x000fc60000000014 */
[----:B------:R-:W2:Y:S01]  /*1c510*/  LDC R4, c[0x0][0x278] ;  /* 0x00009e00ff047b82 */ /* 0x000ea20000000800 */
[----:B------:R4:W-:Y:S01]  /*1c520*/  STG.E.U16 desc[UR6][R36.64], R22 ;  /* 0x0000001624007986 */ /* 0x0009e2000c101506 */
[----:B------:R-:W-:Y:S01]  /*1c530*/  LEA.HI.X.SX32 R35, R35, R75, 0x1, P6 ;  /* 0x0000004b23237211 */ /* 0x000fe200030f0eff */
[----:B------:R-:W-:Y:S02]  /*1c540*/  IMAD R43, R10, 0xd0, RZ ;  /* 0x000000d00a2b7824 */ /* 0x000fe400078e02ff */
[----:B------:R0:W-:Y:S01]  /*1c550*/  STG.E.U16 desc[UR6][R26.64], R66 ;  /* 0x000000421a007986 */ /* 0x0001e2000c101506 */
[----:B------:R-:W-:Y:S02]  /*1c560*/  PRMT R24, R67, 0x7632, R24 ;  /* 0x0000763243187816 */ /* 0x000fe40000000018 */
[----:B------:R-:W1:Y:S01]  /*1c570*/  LDC R10, c[0x0][0x278] ;  /* 0x00009e00ff0a7b82 */ /* 0x000e620000000800 */
[----:B------:R0:W-:Y:S01]  /*1c580*/  STG.E.U16 desc[UR6][R38.64], R20 ;  /* 0x0000001426007986 */ /* 0x0001e2000c101506 */
[----:B----4-:R-:W-:-:S03]  /*1c590*/  IMAD R37, R15, 0x67, RZ ;  /* 0x000000670f257824 */ /* 0x010fc600078e02ff */
[----:B------:R4:W-:Y:S01]  /*1c5a0*/  STG.E.U16 desc[UR6][R34.64], R67 ;  /* 0x0000004322007986 */ /* 0x0009e2000c101506 */
[-C--:B0-----:R-:W-:Y:S01]  /*1c5b0*/  IADD3 R26, P5, R41, R74.reuse, RZ ;  /* 0x0000004a291a7210 */ /* 0x081fe20007fbe0ff */
[----:B------:R-:W-:Y:S02]  /*1c5c0*/  IMAD R41, R18, 0xd4, RZ ;  /* 0x000000d412297824 */ /* 0x000fe400078e02ff */
[----:B------:R-:W-:Y:S01]  /*1c5d0*/  IMAD R39, R6, 0xd2, RZ ;  /* 0x000000d206277824 */ /* 0x000fe200078e02ff */
[-C--:B------:R-:W-:Y:S01]  /*1c5e0*/  IADD3 R28, P4, R43, R74.reuse, RZ ;  /* 0x0000004a2b1c7210 */ /* 0x080fe20007f9e0ff */
[----:B------:R-:W0:Y:S01]  /*1c5f0*/  LDC R6, c[0x0][0x278] ;  /* 0x00009e00ff067b82 */ /* 0x000e220000000800 */
[----:B------:R-:W-:Y:S01]  /*1c600*/  LEA.HI.X.SX32 R27, R37, R75, 0x1, P5 ;  /* 0x0000004b251b7211 */ /* 0x000fe200028f0eff */
[----:B----4-:R-:W-:Y:S01]  /*1c610*/  IMAD R35, R15, 0x69, RZ ;  /* 0x000000690f237824 */ /* 0x010fe200078e02ff */
[-C--:B------:R-:W-:Y:S01]  /*1c620*/  IADD3 R34, P5, R39, R74.reuse, RZ ;  /* 0x0000004a27227210 */ /* 0x080fe20007fbe0ff */
[----:B---3--:R-:W-:Y:S01]  /*1c630*/  IMAD R37, R0, 0xd6, RZ ;  /* 0x000000d600257824 */ /* 0x008fe200078e02ff */
[----:B------:R-:W-:-:S02]  /*1c640*/  IADD3 R30, P6, R41, R74, RZ ;  /* 0x0000004a291e7210 */ /* 0x000fc40007fde0ff */
[-C--:B------:R-:W-:Y:S01]  /*1c650*/  LEA.HI.X.SX32 R29, R29, R75.reuse, 0x1, P4 ;  /* 0x0000004b1d1d7211 */ /* 0x080fe200020f0eff */
[----:B------:R-:W3:Y:S01]  /*1c660*/  LDC R0, c[0x0][0x278] ;  /* 0x00009e00ff007b82 */ /* 0x000ee20000000800 */
[-C--:B------:R-:W-:Y:S02]  /*1c670*/  LEA.HI.X.SX32 R35, R35, R75.reuse, 0x1, P5 ;  /* 0x0000004b23237211 */ /* 0x080fe400028f0eff */
[----:B------:R-:W-:Y:S02]  /*1c680*/  PRMT R18, R68, 0x7632, R18 ;  /* 0x0000763244127816 */ /* 0x000fe40000000012 */
[----:B------:R-:W-:-:S03]  /*1c690*/  LEA.HI.X.SX32 R31, R31, R75, 0x1, P6 ;  /* 0x0000004b1f1f7211 */ /* 0x000fc600030f0eff */
[----:B------:R-:W4:Y:S01]  /*1c6a0*/  LDC R20, c[0x0][0x278] ;  /* 0x00009e00ff147b82 */ /* 0x000f220000000800 */
[----:B------:R2:W-:Y:S01]  /*1c6b0*/  STG.E.U16 desc[UR6][R26.64], R24 ;  /* 0x000000181a007986 */ /* 0x0005e2000c101506 */
[----:B------:R-:W-:-:S03]  /*1c6c0*/  IMAD R39, R14, 0xd8, RZ ;  /* 0x000000d80e277824 */ /* 0x000fc600078e02ff */
[----:B------:R1:W-:Y:S01]  /*1c6d0*/  STG.E.U16 desc[UR6][R28.64], R68 ;  /* 0x000000441c007986 */ /* 0x0003e2000c101506 */
[----:B------:R-:W-:Y:S02]  /*1c6e0*/  PRMT R22, R69, 0x7632, R22 ;  /* 0x0000763245167816 */ /* 0x000fe40000000016 */
[----:B------:R-:W3:Y:S01]  /*1c6f0*/  LDC R14, c[0x0][0x278] ;  /* 0x00009e00ff0e7b82 */ /* 0x000ee20000000800 */
[----:B------:R1:W-:Y:S04]  /*1c700*/  STG.E.U16 desc[UR6][R34.64], R18 ;  /* 0x0000001222007986 */ /* 0x0003e8000c101506 */
[----:B------:R0:W-:Y:S01]  /*1c710*/  STG.E.U16 desc[UR6][R30.64], R69 ;  /* 0x000000451e007986 */ /* 0x0001e2000c101506 */
[----:B--2---:R-:W-:Y:S01]  /*1c720*/  IMAD R27, R15, 0x6b, RZ ;  /* 0x0000006b0f1b7824 */ /* 0x004fe200078e02ff */
[----:B------:R-:W-:Y:S01]  /*1c730*/  IADD3 R26, P5, R37, R74, RZ ;  /* 0x0000004a251a7210 */ /* 0x000fe20007fbe0ff */
[----:B-1----:R-:W-:-:S02]  /*1c740*/  IMAD R29, R15, 0x6d, RZ ;  /* 0x0000006d0f1d7824 */ /* 0x002fc400078e02ff */
[----:B------:R-:W-:Y:S02]  /*1c750*/  IMAD R35, R4, 0xda, RZ ;  /* 0x000000da04237824 */ /* 0x000fe400078e02ff */
[----:B0-----:R-:W-:Y:S01]  /*1c760*/  IMAD R31, R16, 0xdc, RZ ;  /* 0x000000dc101f7824 */ /* 0x001fe200078e02ff */
[-C--:B------:R-:W-:Y:S01]  /*1c770*/  IADD3 R18, P4, R39, R74.reuse, RZ ;  /* 0x0000004a27127210 */ /* 0x080fe20007f9e0ff */
[----:B------:R-:W0:Y:S01]  /*1c780*/  LDC R4, c[0x0][0x278] ;  /* 0x00009e00ff047b82 */ /* 0x000e220000000800 */
[-C--:B------:R-:W-:Y:S02]  /*1c790*/  LEA.HI.X.SX32 R27, R27, R75.reuse, 0x1, P5 ;  /* 0x0000004b1b1b7211 */ /* 0x080fe400028f0eff */
[-C--:B------:R-:W-:Y:S02]  /*1c7a0*/  IADD3 R30, P6, R31, R74.reuse, RZ ;  /* 0x0000004a1f1e7210 */ /* 0x080fe40007fde0ff */
[----:B------:R-:W-:Y:S02]  /*1c7b0*/  IADD3 R28, P5, R35, R74, RZ ;  /* 0x0000004a231c7210 */ /* 0x000fe40007fbe0ff */
[-C--:B------:R-:W-:Y:S01]  /*1c7c0*/  LEA.HI.X.SX32 R19, R19, R75.reuse, 0x1, P4 ;  /* 0x0000004b13137211 */ /* 0x080fe200020f0eff */
[----:B------:R-:W1:Y:S01]  /*1c7d0*/  LDC R16, c[0x0][0x278] ;  /* 0x00009e00ff107b82 */ /* 0x000e620000000800 */
[-C--:B------:R-:W-:Y:S01]  /*1c7e0*/  LEA.HI.X.SX32 R31, R33, R75.reuse, 0x1, P6 ;  /* 0x0000004b211f7211 */ /* 0x080fe200030f0eff */
[----:B------:R-:W-:Y:S01]  /*1c7f0*/  IMAD R33, R6, 0xde, RZ ;  /* 0x000000de06217824 */ /* 0x000fe200078e02ff */
[----:B------:R-:W-:-:S02]  /*1c800*/  LEA.HI.X.SX32 R29, R29, R75, 0x1, P5 ;  /* 0x0000004b1d1d7211 */ /* 0x000fc400028f0eff */
[----:B------:R-:W-:Y:S01]  /*1c810*/  PRMT R24, R70, 0x7632, R24 ;  /* 0x0000763246187816 */ /* 0x000fe20000000018 */
[----:B------:R2:W-:Y:S01]  /*1c820*/  STG.E.U16 desc[UR6][R26.64], R22 ;  /* 0x000000161a007986 */ /* 0x0005e2000c101506 */
[----:B------:R-:W-:Y:S01]  /*1c830*/  IMAD R35, R10, 0xe0, RZ ;  /* 0x000000e00a237824 */ /* 0x000fe200078e02ff */
[----:B------:R-:W0:Y:S02]  /*1c840*/  LDC R6, c[0x0][0x278] ;  /* 0x00009e00ff067b82 */ /* 0x000e240000000800 */
[----:B------:R4:W-:Y:S04]  /*1c850*/  STG.E.U16 desc[UR6][R18.64], R70 ;  /* 0x0000004612007986 */ /* 0x0009e8000c101506 */
[----:B------:R3:W-:Y:S01]  /*1c860*/  STG.E.U16 desc[UR6][R28.64], R24 ;  /* 0x000000181c007986 */ /* 0x0007e2000c101506 */
[----:B------:R-:W-:Y:S01]  /*1c870*/  PRMT R32, R71, 0x7632, R32 ;  /* 0x0000763247207816 */ /* 0x000fe20000000020 */
[----:B------:R-:W1:Y:S01]  /*1c880*/  LDC R10, c[0x0][0x278] ;  /* 0x00009e00ff0a7b82 */ /* 0x000e620000000800 */
[----:B--2---:R-:W-:Y:S01]  /*1c890*/  IMAD R27, R15, 0x6f, RZ ;  /* 0x0000006f0f1b7824 */ /* 0x004fe200078e02ff */
[----:B----4-:R-:W-:Y:S01]  /*1c8a0*/  IADD3 R18, P5, R33, R74, RZ ;  /* 0x0000004a21127210 */ /* 0x010fe20007fbe0ff */
[----:B------:R-:W-:-:S02]  /*1c8b0*/  IMAD R33, R20, 0xe4, RZ ;  /* 0x000000e414217824 */ /* 0x000fc400078e02ff */
[----:B---3--:R-:W-:Y:S01]  /*1c8c0*/  IMAD R29, R0, 0xe2, RZ ;  /* 0x000000e2001d7824 */ /* 0x008fe200078e02ff */
[-C--:B------:R-:W-:Y:S01]  /*1c8d0*/  LEA.HI.X.SX32 R19, R27, R75.reuse, 0x1, P5 ;  /* 0x0000004b1b137211 */ /* 0x080fe200028f0eff */
[----:B------:R-:W-:Y:S01]  /*1c8e0*/  IMAD R27, R15, 0x71, RZ ;  /* 0x000000710f1b7824 */ /* 0x000fe200078e02ff */
[-C--:B------:R-:W-:Y:S01]  /*1c8f0*/  IADD3 R22, P4, R35, R74.reuse, RZ ;  /* 0x0000004a23167210 */ /* 0x080fe20007f9e0ff */
[----:B------:R-:W2:Y:S01]  /*1c900*/  LDC R0, c[0x0][0x278] ;  /* 0x00009e00ff007b82 */ /* 0x000ea20000000800 */
[-C--:B------:R-:W-:Y:S02]  /*1c910*/  IADD3 R26, P5, R29, R74.reuse, RZ ;  /* 0x0000004a1d1a7210 */ /* 0x080fe40007fbe0ff */
[----:B------:R-:W-:Y:S02]  /*1c920*/  IADD3 R24, P6, R33, R74, RZ ;  /* 0x0000004a21187210 */ /* 0x000fe40007fde0ff */
[-C--:B------:R-:W-:Y:S02]  /*1c930*/  LEA.HI.X.SX32 R23, R23, R75.reuse, 0x1, P4 ;  /* 0x0000004b17177211 */ /* 0x080fe400020f0eff */
[-C--:B------:R-:W-:Y:S01]  /*1c940*/  LEA.HI.X.SX32 R27, R27, R75.reuse, 0x1, P5 ;  /* 0x0000004b1b1b7211 */ /* 0x080fe200028f0eff */
[----:B------:R-:W3:Y:S01]  /*1c950*/  LDC R28, c[0x0][0x278] ;  /* 0x00009e00ff1c7b82 */ /* 0x000ee20000000800 */
[----:B------:R-:W-:Y:S01]  /*1c960*/  PRMT R20, R60, 0x7632, R20 ;  /* 0x000076323c147816 */ /* 0x000fe20000000014 */
[----:B------:R4:W-:Y:S01]  /*1c970*/  STG.E.U16 desc[UR6][R30.64], R71 ;  /* 0x000000471e007986 */ /* 0x0009e2000c101506 */
[----:B------:R-:W-:-:S03]  /*1c980*/  LEA.HI.X.SX32 R25, R25, R75, 0x1, P6 ;  /* 0x0000004b19197211 */ /* 0x000fc600030f0eff */
[----:B------:R1:W-:Y:S01]  /*1c990*/  STG.E.U16 desc[UR6][R18.64], R32 ;  /* 0x0000002012007986 */ /* 0x0003e2000c101506 */
[----:B0-----:R-:W-:Y:S01]  /*1c9a0*/  IMAD R35, R6, 0xea, RZ ;  /* 0x000000ea06237824 */ /* 0x001fe200078e02ff */
[----:B------:R-:W0:Y:S02]  /*1c9b0*/  LDC R29, c[0x0][0x278] ;  /* 0x00009e00ff1d7b82 */ /* 0x000e240000000800 */
[----:B------:R1:W-:Y:S04]  /*1c9c0*/  STG.E.U16 desc[UR6][R22.64], R60 ;  /* 0x0000003c16007986 */ /* 0x0003e8000c101506 */
[----:B------:R2:W-:Y:S01]  /*1c9d0*/  STG.E.U16 desc[UR6][R26.64], R20 ;  /* 0x000000141a007986 */ /* 0x0005e2000c101506 */
[----:B----4-:R-:W-:-:S03]  /*1c9e0*/  IMAD R31, R4, 0xe6, RZ ;  /* 0x000000e6041f7824 */ /* 0x010fc600078e02ff */
[----:B------:R-:W-:Y:S04]  /*1c9f0*/  STG.E.U16 desc[UR6][R24.64], R61 ;  /* 0x0000003d18007986 */ /* 0x000fe8000c101506 */
[----:B------:R-:W4:Y:S01]  /*1ca00*/  LDS.128 R24, [R72] ;  /* 0x0000000048187984 */ /* 0x000f220000000c00 */
[-C--:B-1----:R-:W-:Y:S01]  /*1ca10*/  IADD3 R18, P5, R31, R74.reuse, RZ ;  /* 0x0000004a1f127210 */ /* 0x082fe20007fbe0ff */
[----:B------:R-:W-:Y:S02]  /*1ca20*/  IMAD R19, R15, 0x73, RZ ;  /* 0x000000730f137824 */ /* 0x000fe400078e02ff */
[----:B------:R-:W-:Y:S02]  /*1ca30*/  IMAD R33, R14, 0xe8, RZ ;  /* 0x000000e80e217824 */ /* 0x000fe400078e02ff */
[----:B------:R-:W-:Y:S01]  /*1ca40*/  IMAD R31, R16, 0xec, RZ ;  /* 0x000000ec101f7824 */ /* 0x000fe200078e02ff */
[----:B------:R-:W-:Y:S01]  /*1ca50*/  LEA.HI.X.SX32 R19, R19, R75, 0x1, P5 ;  /* 0x0000004b13137211 */ /* 0x000fe200028f0eff */
[----:B------:R-:W-:Y:S01]  /*1ca60*/  IMAD R23, R15, 0x75, RZ ;  /* 0x000000750f177824 */ /* 0x000fe200078e02ff */
[-C--:B------:R-:W-:Y:S01]  /*1ca70*/  IADD3 R4, P4, R33, R74.reuse, RZ ;  /* 0x0000004a21047210 */ /* 0x080fe20007f9e0ff */
[----:B------:R-:W1:Y:S01]  /*1ca80*/  LDC R14, c[0x0][0x278] ;  /* 0x00009e00ff0e7b82 */ /* 0x000e620000000800 */
[-C--:B--2---:R-:W-:Y:S01]  /*1ca90*/  IADD3 R20, P6, R31, R74.reuse, RZ ;  /* 0x0000004a1f147210 */ /* 0x084fe20007fde0ff */
[----:B------:R-:W-:Y:S01]  /*1caa0*/  IMAD R31, R0, 0xee, RZ ;  /* 0x000000ee001f7824 */ /* 0x000fe200078e02ff */
[----:B------:R-:W-:-:S02]  /*1cab0*/  IADD3 R22, P5, R35, R74, RZ ;  /* 0x0000004a23167210 */ /* 0x000fc40007fbe0ff */
[----:B------:R-:W-:-:S03]  /*1cac0*/  PRMT R30, R61, 0x7632, R30 ;  /* 0x000076323d1e7816 */ /* 0x000fc6000000001e */
[----:B------:R-:W2:Y:S01]  /*1cad0*/  LDC R0, c[0x0][0x278] ;  /* 0x00009e00ff007b82 */ /* 0x000ea20000000800 */
[-C--:B------:R-:W-:Y:S02]  /*1cae0*/  LEA.HI.X.SX32 R5, R5, R75.reuse, 0x1, P4 ;  /* 0x0000004b05057211 */ /* 0x080fe400020f0eff */
[-C--:B------:R-:W-:Y:S02]  /*1caf0*/  LEA.HI.X.SX32 R23, R23, R75.reuse, 0x1, P5 ;  /* 0x0000004b17177211 */ /* 0x080fe400028f0eff */
[----:B------:R-:W-:Y:S02]  /*1cb00*/  PRMT R6, R62, 0x7632, R6 ;  /* 0x000076323e067816 */ /* 0x000fe40000000006 */
[----:B------:R-:W-:Y:S01]  /*1cb10*/  LEA.HI.X.SX32 R21, R21, R75, 0x1, P6 ;  /* 0x0000004b15157211 */ /* 0x000fe200030f0eff */
[----:B------:R-:W4:Y:S01]  /*1cb20*/  LDC R16, c[0x0][0x278] ;  /* 0x00009e00ff107b82 */ /* 0x000f220000000800 */
[----:B------:R3:W-:Y:S04]  /*1cb30*/  STG.E.U16 desc[UR6][R18.64], R30 ;  /* 0x0000001e12007986 */ /* 0x0007e8000c101506 */
[----:B------:R0:W-:Y:S01]  /*1cb40*/  STG.E.U16 desc[UR6][R4.64], R62 ;  /* 0x0000003e04007986 */ /* 0x0001e2000c101506 */
[----:B------:R-:W-:-:S03]  /*1cb50*/  IMAD R33, R10, 0xf0, RZ ;  /* 0x000000f00a217824 */ /* 0x000fc600078e02ff */
[----:B------:R-:W-:Y:S01]  /*1cb60*/  STG.E.U16 desc[UR6][R22.64], R6 ;  /* 0x0000000616007986 */ /* 0x000fe2000c101506 */
[----:B---3--:R-:W3:Y:S03]  /*1cb70*/  LDC R30, c[0x0][0x278] ;  /* 0x00009e00ff1e7b82 */ /* 0x008ee60000000800 */
[----:B------:R1:W-:Y:S01]  /*1cb80*/  STG.E.U16 desc[UR6][R20.64], R63 ;  /* 0x0000003f14007986 */ /* 0x0003e2000c101506 */
[----:B------:R-:W-:Y:S01]  /*1cb90*/  IMAD R19, R15, 0x77, RZ ;  /* 0x000000770f137824 */ /* 0x000fe200078e02ff */
[-C--:B------:R-:W-:Y:S01]  /*1cba0*/  IADD3 R18, P4, R31, R74.reuse, RZ ;  /* 0x0000004a1f127210 */ /* 0x080fe20007f9e0ff */
[----:B0-----:R-:W-:Y:S01]  /*1cbb0*/  IMAD R5, R28, 0xf2, RZ ;  /* 0x000000f21c057824 */ /* 0x001fe200078e02ff */
[-C--:B------:R-:W-:Y:S02]  /*1cbc0*/  IADD3 R4, P5, R33, R74.reuse, RZ ;  /* 0x0000004a21047210 */ /* 0x080fe40007fbe0ff */
[----:B------:R-:W-:Y:S01]  /*1cbd0*/  LEA.HI.X.SX32 R19, R19, R75, 0x1, P4 ;  /* 0x0000004b13137211 */ /* 0x000fe200020f0eff */
[----:B-1----:R-:W0:Y:S01]  /*1cbe0*/  LDC R20, c[0x0][0x278] ;  /* 0x00009e00ff147b82 */ /* 0x002e220000000800 */
[----:B------:R-:W-:Y:S01]  /*1cbf0*/  IMAD R21, R15, 0x79, RZ ;  /* 0x000000790f157824 */ /* 0x000fe200078e02ff */
[----:B------:R-:W-:Y:S01]  /*1cc00*/  IADD3 R10, P4, R5, R74, RZ ;  /* 0x0000004a050a7210 */ /* 0x000fe20007f9e0ff */
[----:B------:R-:W-:Y:S01]  /*1cc10*/  IMAD R29, R29, 0xf4, RZ ;  /* 0x000000f41d1d7824 */ /* 0x000fe200078e02ff */
[----:B------:R-:W-:-:S02]  /*1cc20*/  PRMT R32, R63, 0x7632, R32 ;  /* 0x000076323f207816 */ /* 0x000fc40000000020 */
[-C--:B------:R-:W-:Y:S02]  /*1cc30*/  LEA.HI.X.SX32 R5, R11, R75.reuse, 0x1, P5 ;  /* 0x0000004b0b057211 */ /* 0x080fe400028f0eff */
[-C--:B------:R-:W-:Y:S01]  /*1cc40*/  LEA.HI.X.SX32 R11, R21, R75.reuse, 0x1, P4 ;  /* 0x0000004b150b7211 */ /* 0x080fe200020f0eff */
[----:B------:R-:W-:Y:S01]  /*1cc50*/  IMAD R21, R14, 0xf6, RZ ;  /* 0x000000f60e157824 */ /* 0x000fe200078e02ff */
[----:B------:R-:W-:Y:S01]  /*1cc60*/  IADD3 R6, P5, R29, R74, RZ ;  /* 0x0000004a1d067210 */ /* 0x000fe20007fbe0ff */
[----:B--2---:R-:W-:Y:S01]  /*1cc70*/  IMAD R23, R0, 0xf8, RZ ;  /* 0x000000f800177824 */ /* 0x004fe200078e02ff */
[----:B------:R1:W-:Y:S01]  /*1cc80*/  STG.E.U16 desc[UR6][R18.64], R32 ;  /* 0x0000002012007986 */ /* 0x0003e2000c101506 */
[----:B----4-:R-:W-:Y:S01]  /*1cc90*/  PRMT R22, R24, 0x7632, R22 ;  /* 0x0000763218167816 */ /* 0x010fe20000000016 */
[----:B------:R-:W-:Y:S01]  /*1cca0*/  IMAD R29, R16, 0xfa, RZ ;  /* 0x000000fa101d7824 */ /* 0x000fe200078e02ff */
[----:B------:R-:W-:Y:S01]  /*1ccb0*/  LEA.HI.X.SX32 R7, R7, R75, 0x1, P5 ;  /* 0x0000004b07077211 */ /* 0x000fe200028f0eff */
[----:B------:R2:W-:Y:S01]  /*1ccc0*/  STG.E.U16 desc[UR6][R4.64], R24 ;  /* 0x0000001804007986 */ /* 0x0005e2000c101506 */
[----:B------:R-:W-:-:S03]  /*1ccd0*/  PRMT R0, R25, 0x7632, R0 ;  /* 0x0000763219007816 */ /* 0x000fc60000000000 */
[----:B------:R3:W-:Y:S01]  /*1cce0*/  STG.E.U16 desc[UR6][R10.64], R22 ;  /* 0x000000160a007986 */ /* 0x0007e2000c101506 */
[----:B-1----:R-:W-:Y:S01]  /*1ccf0*/  IMAD R19, R15, 0x7b, RZ ;  /* 0x0000007b0f137824 */ /* 0x002fe200078e02ff */
[-C--:B------:R-:W-:Y:S02]  /*1cd00*/  IADD3 R18, P4, R21, R74.reuse, RZ ;  /* 0x0000004a15127210 */ /* 0x080fe40007f9e0ff */
[-C--:B--2---:R-:W-:Y:S01]  /*1cd10*/  IADD3 R4, P5, R23, R74.reuse, RZ ;  /* 0x0000004a17047210 */ /* 0x084fe20007fbe0ff */
[----:B------:R-:W-:Y:S01]  /*1cd20*/  IMAD R21, R15, 0x7d, RZ ;  /* 0x0000007d0f157824 */ /* 0x000fe200078e02ff */
[-C--:B------:R-:W-:Y:S01]  /*1cd30*/  LEA.HI.X.SX32 R19, R19, R75.reuse, 0x1, P4 ;  /* 0x0000004b13137211 */ /* 0x080fe200020f0eff */
[----:B---3--:R-:W-:Y:S01]  /*1cd40*/  IMAD R11, R30, 0xfc, RZ ;  /* 0x000000fc1e0b7824 */ /* 0x008fe200078e02ff */
[----:B------:R-:W-:Y:S02]  /*1cd50*/  IADD3 R10, P4, R29, R74, RZ ;  /* 0x0000004a1d0a7210 */ /* 0x000fe40007f9e0ff */
[----:B------:R-:W-:Y:S01]  /*1cd60*/  LEA.HI.X.SX32 R5, R3, R75, 0x1, P5 ;  /* 0x0000004b03057211 */ /* 0x000fe200028f0eff */
[----:B0-----:R-:W-:Y:S01]  /*1cd70*/  IMAD R3, R20, 0xfe, RZ ;  /* 0x000000fe14037824 */ /* 0x001fe200078e02ff */
[----:B------:R0:W-:Y:S01]  /*1cd80*/  STG.E.U16 desc[UR6][R6.64], R25 ;  /* 0x0000001906007986 */ /* 0x0001e2000c101506 */
[----:B------:R-:W-:-:S03]  /*1cd90*/  IMAD R15, R15, 0x7f, RZ ;  /* 0x0000007f0f0f7824 */ /* 0x000fc600078e02ff */
[----:B------:R1:W-:Y:S01]  /*1cda0*/  STG.E.U16 desc[UR6][R18.64], R0 ;  /* 0x0000000012007986 */ /* 0x0003e2000c101506 */
[-C--:B0-----:R-:W-:Y:S02]  /*1cdb0*/  IADD3 R6, P5, R11, R74.reuse, RZ ;  /* 0x0000004a0b067210 */ /* 0x081fe40007fbe0ff */
[-C--:B------:R-:W-:Y:S02]  /*1cdc0*/  LEA.HI.X.SX32 R11, R21, R75.reuse, 0x1, P4 ;  /* 0x0000004b150b7211 */ /* 0x080fe400020f0eff */
[----:B-1----:R-:W-:Y:S02]  /*1cdd0*/  PRMT R19, R26, 0x7632, R19 ;  /* 0x000076321a137816 */ /* 0x002fe40000000013 */
[----:B------:R-:W-:Y:S01]  /*1cde0*/  IADD3 R14, P4, R3, R74, RZ ;  /* 0x0000004a030e7210 */ /* 0x000fe20007f9e0ff */
[----:B------:R-:W-:Y:S01]  /*1cdf0*/  STG.E.U16 desc[UR6][R4.64], R26 ;  /* 0x0000001a04007986 */ /* 0x000fe2000c101506 */
[-C--:B------:R-:W-:Y:S02]  /*1ce00*/  LEA.HI.X.SX32 R7, R17, R75.reuse, 0x1, P5 ;  /* 0x0000004b11077211 */ /* 0x080fe400028f0eff */
[----:B------:R-:W-:Y:S01]  /*1ce10*/  LEA.HI.X.SX32 R15, R15, R75, 0x1, P4 ;  /* 0x0000004b0f0f7211 */ /* 0x000fe200020f0eff */
[----:B------:R0:W-:Y:S04]  /*1ce20*/  STG.E.U16 desc[UR6][R10.64], R19 ;  /* 0x000000130a007986 */ /* 0x0001e8000c101506 */
[----:B------:R-:W-:Y:S01]  /*1ce30*/  STG.E.U16 desc[UR6][R6.64], R27 ;  /* 0x0000001b06007986 */ /* 0x000fe2000c101506 */
[----:B0-----:R-:W-:-:S05]  /*1ce40*/  PRMT R11, R27, 0x7632, R11 ;  /* 0x000076321b0b7816 */ /* 0x001fca000000000b */
[----:B------:R-:W-:Y:S01]  /*1ce50*/  STG.E.U16 desc[UR6][R14.64], R11 ;  /* 0x0000000b0e007986 */ /* 0x000fe2000c101506 */
[----:B------:R-:W-:Y:S02]  /*1ce60*/  FSEL R16, R97, -INF , P2 ;  /* 0xff80000061107808 */ /* 0x000fe40001000000 */
[----:B------:R-:W-:Y:S02]  /*1ce70*/  FSEL R0, R95, -INF , P1 ;  /* 0xff8000005f007808 */ /* 0x000fe40000800000 */
[----:B------:R-:W-:Y:S02]  /*1ce80*/  FSEL R93, R93, -INF , P0 ;  /* 0xff8000005d5d7808 */ /* 0x000fe40000000000 */
[----:B------:R-:W-:Y:S01]  /*1ce90*/  SHF.L.U32 R3, R128, 0x1, RZ ;  /* 0x0000000180037819 */ /* 0x000fe200000006ff */
[----:B------:R-:W-:Y:S01]  /*1cea0*/  FFMA R12, R103, 0.69314718246459960938, R12 ;  /* 0x3f317218670c7823 */ /* 0x000fe2000000000c */
[----:B------:R-:W-:Y:S01]  /*1ceb0*/  FFMA R13, R16, 0.69314718246459960938, R13 ;  /* 0x3f317218100d7823 */ /* 0x000fe2000000000d */
[----:B------:R-:W-:Y:S01]  /*1cec0*/  FFMA R92, R0, 0.69314718246459960938, R9 ;  /* 0x3f317218005c7823 */ /* 0x000fe20000000009 */
[----:B------:R-:W-:Y:S01]  /*1ced0*/  LOP3.LUT R3, R3, 0xf8, RZ, 0xc0, !PT ;  /* 0x000000f803037812 */ /* 0x000fe200078ec0ff */
[----:B------:R-:W-:Y:S01]  /*1cee0*/  BAR.SYNC.DEFER_BLOCKING 0x0 ;  /* 0x0000000000007b1d */ /* 0x000fe20000010000 */
[----:B------:R-:W-:-:S07]  /*1cef0*/  FFMA R93, R93, 0.69314718246459960938, R8 ;  /* 0x3f3172185d5d7823 */ /* 0x000fce0000000008 */
[----:B------:R-:W0:Y:S01]  /*1cf00*/  LDC.64 R8, c[0x0][0x230] ;  /* 0x00008c00ff087b82 */ /* 0x000e220000000a00 */
[----:B------:R-:W-:Y:S04]  /*1cf10*/  STS.64 [R3+UR4], R12 ;  /* 0x0000000c03007988 */ /* 0x000fe80008000a04 */
[----:B------:R-:W-:Y:S03]  /*1cf20*/  STS.64 [R3+UR4+0x100], R92 ;  /* 0x0001005c03007988 */ /* 0x000fe60008000a04 */
[----:B------:R-:W-:Y:S01]  /*1cf30*/  BAR.SYNC.DEFER_BLOCKING 0x0 ;  /* 0x0000000000007b1d */ /* 0x000fe20000010000 */
[----:B------:R-:W-:-:S05]  /*1cf40*/  UIMAD UR8, UR10, UR8, URZ ;  /* 0x000000080a0872a4 */ /* 0x000fca000f8e023f */
[----:B------:R-:W1:Y:S01]  /*1cf50*/  LDS R7, [R2] ;  /* 0x0000000002077984 */ /* 0x000e620000000800 */
[----:B------:R-:W-:Y:S01]  /*1cf60*/  USHF.L.U32 UR4, UR8, 0x2, URZ ;  /* 0x0000000208047899 */ /* 0x000fe2000800063f */
[C---:B------:R-:W-:Y:S01]  /*1cf70*/  SHF.L.U32 R5, R126.reuse, 0x2, RZ ;  /* 0x000000027e057819 */ /* 0x040fe200000006ff */
[----:B------:R-:W-:Y:S01]  /*1cf80*/  UIMAD.WIDE UR8, UR8, 0x4, URZ ;  /* 0x00000004080878a5 */ /* 0x000fe2000f8e023f */
[----:B------:R-:W-:-:S03]  /*1cf90*/  IMAD.HI R0, R126, 0x4, RZ ;  /* 0x000000047e007827 */ /* 0x000fc600078e02ff */
[----:B0-----:R-:W-:-:S04]  /*1cfa0*/  IADD3 R4, P0, P1, R5, UR4, R8 ;  /* 0x0000000405047c10 */ /* 0x001fc8000f91e008 */
[----:B------:R-:W-:-:S05]  /*1cfb0*/  IADD3.X R5, R0, UR9, R9, P0, P1 ;  /* 0x0000000900057c10 */ /* 0x000fca00087e2409 */
[----:B-1----:R-:W-:Y:S01]  /*1cfc0*/  STG.E desc[UR6][R4.64], R7 ;  /* 0x0000000704007986 */ /* 0x002fe2000c101906 */
[----:B------:R-:W-:Y:S05]  /*1cfd0*/  EXIT ;  /* 0x000000000000794d */ /* 0x000fea0003800000 */
.L_x_2:
[----:B------:R-:W-:-:S00]  /*1cfe0*/  BRA `(.L_x_2) ;  /* 0xfffffffc00fc7947 */ /* 0x000fc0000383ffff */
[----:B------:R-:W-:-:S00]  /*1cff0*/  NOP ;  /* 0x0000000000007918 */ /* 0x000fc00000000000 */
        /* <DEDUP_REMOVED lines=8> */
.L_x_3:


//--------------------- .nv.global.init           --------------------------
	.section	.nv.global.init,"aw",@progbits
.nv.global.init:
	.type		_$_str,@object
	.size		_$_str,(.L_0 - _$_str)
_$_str:
        /*0000*/ 	.byte	0x5f, 0x5f, 0x43, 0x55, 0x44, 0x41, 0x5f, 0x46, 0x54, 0x5a, 0x00
.L_0:


//--------------------- .nv.shared.attn_fwd       --------------------------
	.section	.nv.shared.attn_fwd,"aw",@nobits
	.sectionflags	@""
	.align	16
	.zero		1024


//--------------------- .nv.shared.reserved.0     --------------------------
	.section	.nv.shared.reserved.0,"aw",@nobits
	.weak		__nv_reservedSMEM_offset_0_alias
	.size		__nv_reservedSMEM_offset_0_alias, 0, 0
	.other		__nv_reservedSMEM_offset_0_alias,@"STO_CUDA_RESERVED_SHARED STV_DEFAULT"
__nv_reservedSMEM_offset_0_alias:
	.zero		0


//--------------------- .nv.constant0.attn_fwd    --------------------------
	.section	.nv.constant0.attn_fwd,"a",@progbits
	.sectionflags	@""
	.align	4
.nv.constant0.attn_fwd:
	.zero		664


//--------------------- SYMBOLS --------------------------

	.type		.nv.reservedSmem.offset0,@object
	.size		.nv.reservedSmem.offset0,0x4
